// auto-generated by cutlass_sweep.gemm — config: {"arch": "sm_100", "cluster_m": 2, "cluster_n": 4, "dtype": "nvfp4", "dtype_b": "nvfp4", "layout": "nt", "stages": 0, "tile_k": 128, "tile_m": 256, "tile_n": 256}
#include "cutlass/cutlass.h"
#include "cutlass/gemm/collective/collective_builder.hpp"
#include "cutlass/gemm/device/gemm_universal_adapter.h"
#include "cutlass/gemm/kernel/gemm_universal.hpp"
#include "cutlass/epilogue/collective/collective_builder.hpp"

using ElemA = cutlass::nv_float4_t<cutlass::float_e2m1_t>;
using ElemB = cutlass::nv_float4_t<cutlass::float_e2m1_t>;
using ElemCD = cutlass::bfloat16_t;
using Acc  = float;
using TileShape    = cute::Shape<cute::_256, cute::_256, cute::_128>;
using ClusterShape = cute::Shape<cute::_2, cute::_4, cute::_1>;

using CollectiveEpilogue = typename cutlass::epilogue::collective::CollectiveBuilder<
    cutlass::arch::Sm100, cutlass::arch::OpClassTensorOp,
    TileShape, ClusterShape,
    cutlass::epilogue::collective::EpilogueTileAuto,
    Acc, Acc,
    ElemCD, cutlass::layout::RowMajor, 128 / cutlass::sizeof_bits<ElemCD>::value,
    ElemCD, cutlass::layout::RowMajor, 128 / cutlass::sizeof_bits<ElemCD>::value,
    cutlass::epilogue::collective::EpilogueScheduleAuto
  >::CollectiveOp;

using CollectiveMainloop = typename cutlass::gemm::collective::CollectiveBuilder<
    cutlass::arch::Sm100, cutlass::arch::OpClassBlockScaledTensorOp,
    ElemA, cutlass::layout::RowMajor, 32,
    ElemB, cutlass::layout::ColumnMajor, 32,
    Acc,
    TileShape, ClusterShape,
    cutlass::gemm::collective::StageCountAutoCarveout<static_cast<int>(sizeof(typename CollectiveEpilogue::SharedStorage))>,
    cutlass::gemm::collective::KernelScheduleAuto
  >::CollectiveOp;

using GemmKernel = cutlass::gemm::kernel::GemmUniversal<
    cute::Shape<int,int,int,int>,
    CollectiveMainloop,
    CollectiveEpilogue
>;
using Gemm = cutlass::gemm::device::GemmUniversalAdapter<GemmKernel>;

// Force the device kernel symbol into the cubin without needing a host main.
auto* _anchor = &cutlass::device_kernel<GemmKernel>;


// ===== COMPILED SASS (sm_100a) =====

	.target	sm_100a

	.elftype	@"ET_EXEC"


//--------------------- .note.nv.tkinfo           --------------------------
	.section	.note.nv.tkinfo,"",@"SHT_NOTE"
	.sectionflags	@"SHF_NOTE_NV_TKINFO"
	.tkinfo
        /*0018*/ 	.word	0x00000002
        /*0030*/ 	.string	""
        /*0030*/ 	.string	"ptxas"
        /*0030*/ 	.string	"Cuda compilation tools, release 13.0, V13.0.88"
        /*0030*/ 	.string	"Build cuda_13.0.r13.0/compiler.36424714_0"
        /*0030*/ 	.string	"-arch sm_100a -m 64 "



//--------------------- .note.nv.cuinfo           --------------------------
	.section	.note.nv.cuinfo,"",@"SHT_NOTE"
	.sectionflags	@"SHF_NOTE_NV_CUINFO"
        /*0018*/ 	.short	0x0002
        /*001a*/ 	.short	0x0064
        /*001c*/ 	.short	0x0082
	.zero		2


//--------------------- .nv.info                  --------------------------
	.section	.nv.info,"",@"SHT_CUDA_INFO"
	.align	4


	//----- nvinfo : EIATTR_REGCOUNT
	.align		4
        /*0000*/ 	.byte	0x04, 0x2f
        /*0002*/ 	.short	(.L_19 - .L_18)
	.align		4
.L_18:
        /*0004*/ 	.word	index@(_ZN7cutlass13device_kernelINS_4gemm6kernel13GemmUniversalIN4cute5tupleIJiiiiEEENS1_10collective13CollectiveMmaINS1_46MainloopSm100TmaUmmaWarpSpecializedBlockScaledILi8ELi2ELi1ENS5_IJNS4_1CILi2EEENSA_ILi4EEENSA_ILi1EEEEEEEENS5_IJNSA_ILi256EEESG_NSA_ILi128EEEEEENS5_IJNS_12float_e2m1_tENS_13float_ue4m3_tEEEENS5_IJNS5_IJlSD_lEEENS4_6LayoutINS5_IJNS5_IJNS5_IJNSA_ILi32EEESC_EEEiEEENS5_IJNS5_IJNSA_ILi16EEESC_EEEiEEENS5_IJSD_iEEEEEENS5_IJST_NS5_IJNS5_IJNSA_ILi0EEESD_EEENSA_ILi512EEEEEENS5_IJSW_iEEEEEEEEEEESL_S13_NS4_8TiledMMAINS4_8MMA_AtomIJNS4_23SM100_MMA_MXF4_2x1SM_SSISJ_SJ_fSK_Li256ELi256ELi16ELNS4_4UMMA5MajorE0ELS18_0ELNS17_7ScaleInE0ELS19_0EEEEEENSN_INS5_IJSD_SD_SD_EEENS5_IJSW_SW_SW_EEEEENS5_IJNS4_10UnderscoreES1F_S1F_EEEEENS5_IJNS4_28SM100_TMA_2SM_LOAD_MULTICASTES1I_EEENS5_IJNS4_14ComposedLayoutINS4_7SwizzleILi2ELi4ELi3EEENS4_18smem_ptr_flag_bitsILi4EEENSN_INS5_IJNSA_ILi8EEESH_EEENS5_IJSH_SD_EEEEEEENSN_INS5_IJNS5_IJNS5_IJSP_SD_EEESS_EEESD_NS5_IJSD_SB_EEEEEENS5_IJNS5_IJNS5_IJSS_SY_EEESX_EEESW_NS5_IJSC_SY_EEEEEEEEEEEvNS4_8identityENS5_IJNS4_18SM100_TMA_2SM_LOADES1I_EEENS5_IJS1T_NSN_INS5_IJNS5_IJNS5_IJSP_SB_EEESS_EEESD_S1W_EEENS5_IJS1Z_SW_NS5_IJSC_NSA_ILi1024EEEEEEEEEEEEEEvS24_EENS_8epilogue10collective18CollectiveEpilogueINS2G_23Sm100TmaWarpSpecializedILi4ELi2ELi64ELb1ELb0EEEJNS5_IJSH_SG_SH_EEENS5_IJNSN_ISH_SD_EENSN_INSA_ILi64EEESD_EEEEENS_10bfloat16_tESM_S2Q_SM_NS2G_6fusion15FusionCallbacksIS2K_NS2R_17LinearCombinationIS2Q_fS2Q_fLNS_15FloatRoundStyleE2EEES2L_S2P_JEEENS4_5SM1004TMEM4LOAD26SM100_TMEM_LOAD_32dp32b64xENS4_13SM90_TMA_LOADENS1K_INS1L_ILi3ELi4ELi3EEENS1N_ILi16EEENSN_INS5_IJS1P_S2N_EEENS5_IJS2N_SD_EEEEEEENS4_39AutoVectorizingCopyWithAssumedAlignmentILi128EEENS4_14SM90_TMA_STOREES37_S39_S39_EEEvvEEEEvNT_6ParamsE)
        /*0008*/ 	.word	0x000000ae


	//----- nvinfo : EIATTR_FRAME_SIZE
	.align		4
.L_19:
        /*000c*/ 	.byte	0x04, 0x11
        /*000e*/ 	.short	(.L_21 - .L_20)
	.align		4
.L_20:
        /*0010*/ 	.word	index@($__internal_2_$__cuda_sm10x_tcgen05_guardrail_trap_unallocated_columns_being_dealloced)
        /*0014*/ 	.word	0x00000000


	//----- nvinfo : EIATTR_FRAME_SIZE
	.align		4
.L_21:
        /*0018*/ 	.byte	0x04, 0x11
        /*001a*/ 	.short	(.L_23 - .L_22)
	.align		4
.L_22:
        /*001c*/ 	.word	index@($__internal_1_$__cuda_sm10x_tcgen05_guardrail_trap_phase_invalid_during_alloc)
        /*0020*/ 	.word	0x00000000


	//----- nvinfo : EIATTR_FRAME_SIZE
	.align		4
.L_23:
        /*0024*/ 	.byte	0x04, 0x11
        /*0026*/ 	.short	(.L_25 - .L_24)
	.align		4
.L_24:
        /*0028*/ 	.word	index@($__internal_0_$__cuda_sm10x_tcgen05_guardrail_trap_col_being_dealloced_not_returned_by_alloc)
        /*002c*/ 	.word	0x00000000


	//----- nvinfo : EIATTR_FRAME_SIZE
	.align		4
.L_25:
        /*0030*/ 	.byte	0x04, 0x11
        /*0032*/ 	.short	(.L_27 - .L_26)
	.align		4
.L_26:
        /*0034*/ 	.word	index@(_ZN7cutlass13device_kernelINS_4gemm6kernel13GemmUniversalIN4cute5tupleIJiiiiEEENS1_10collective13CollectiveMmaINS1_46MainloopSm100TmaUmmaWarpSpecializedBlockScaledILi8ELi2ELi1ENS5_IJNS4_1CILi2EEENSA_ILi4EEENSA_ILi1EEEEEEEENS5_IJNSA_ILi256EEESG_NSA_ILi128EEEEEENS5_IJNS_12float_e2m1_tENS_13float_ue4m3_tEEEENS5_IJNS5_IJlSD_lEEENS4_6LayoutINS5_IJNS5_IJNS5_IJNSA_ILi32EEESC_EEEiEEENS5_IJNS5_IJNSA_ILi16EEESC_EEEiEEENS5_IJSD_iEEEEEENS5_IJST_NS5_IJNS5_IJNSA_ILi0EEESD_EEENSA_ILi512EEEEEENS5_IJSW_iEEEEEEEEEEESL_S13_NS4_8TiledMMAINS4_8MMA_AtomIJNS4_23SM100_MMA_MXF4_2x1SM_SSISJ_SJ_fSK_Li256ELi256ELi16ELNS4_4UMMA5MajorE0ELS18_0ELNS17_7ScaleInE0ELS19_0EEEEEENSN_INS5_IJSD_SD_SD_EEENS5_IJSW_SW_SW_EEEEENS5_IJNS4_10UnderscoreES1F_S1F_EEEEENS5_IJNS4_28SM100_TMA_2SM_LOAD_MULTICASTES1I_EEENS5_IJNS4_14ComposedLayoutINS4_7SwizzleILi2ELi4ELi3EEENS4_18smem_ptr_flag_bitsILi4EEENSN_INS5_IJNSA_ILi8EEESH_EEENS5_IJSH_SD_EEEEEEENSN_INS5_IJNS5_IJNS5_IJSP_SD_EEESS_EEESD_NS5_IJSD_SB_EEEEEENS5_IJNS5_IJNS5_IJSS_SY_EEESX_EEESW_NS5_IJSC_SY_EEEEEEEEEEEvNS4_8identityENS5_IJNS4_18SM100_TMA_2SM_LOADES1I_EEENS5_IJS1T_NSN_INS5_IJNS5_IJNS5_IJSP_SB_EEESS_EEESD_S1W_EEENS5_IJS1Z_SW_NS5_IJSC_NSA_ILi1024EEEEEEEEEEEEEEvS24_EENS_8epilogue10collective18CollectiveEpilogueINS2G_23Sm100TmaWarpSpecializedILi4ELi2ELi64ELb1ELb0EEEJNS5_IJSH_SG_SH_EEENS5_IJNSN_ISH_SD_EENSN_INSA_ILi64EEESD_EEEEENS_10bfloat16_tESM_S2Q_SM_NS2G_6fusion15FusionCallbacksIS2K_NS2R_17LinearCombinationIS2Q_fS2Q_fLNS_15FloatRoundStyleE2EEES2L_S2P_JEEENS4_5SM1004TMEM4LOAD26SM100_TMEM_LOAD_32dp32b64xENS4_13SM90_TMA_LOADENS1K_INS1L_ILi3ELi4ELi3EEENS1N_ILi16EEENSN_INS5_IJS1P_S2N_EEENS5_IJS2N_SD_EEEEEEENS4_39AutoVectorizingCopyWithAssumedAlignmentILi128EEENS4_14SM90_TMA_STOREES37_S39_S39_EEEvvEEEEvNT_6ParamsE)
        /*0038*/ 	.word	0x00000000


	//----- nvinfo : EIATTR_MIN_STACK_SIZE
	.align		4
.L_27:
        /*003c*/ 	.byte	0x04, 0x12
        /*003e*/ 	.short	(.L_29 - .L_28)
	.align		4
.L_28:
        /*0040*/ 	.word	index@(_ZN7cutlass13device_kernelINS_4gemm6kernel13GemmUniversalIN4cute5tupleIJiiiiEEENS1_10collective13CollectiveMmaINS1_46MainloopSm100TmaUmmaWarpSpecializedBlockScaledILi8ELi2ELi1ENS5_IJNS4_1CILi2EEENSA_ILi4EEENSA_ILi1EEEEEEEENS5_IJNSA_ILi256EEESG_NSA_ILi128EEEEEENS5_IJNS_12float_e2m1_tENS_13float_ue4m3_tEEEENS5_IJNS5_IJlSD_lEEENS4_6LayoutINS5_IJNS5_IJNS5_IJNSA_ILi32EEESC_EEEiEEENS5_IJNS5_IJNSA_ILi16EEESC_EEEiEEENS5_IJSD_iEEEEEENS5_IJST_NS5_IJNS5_IJNSA_ILi0EEESD_EEENSA_ILi512EEEEEENS5_IJSW_iEEEEEEEEEEESL_S13_NS4_8TiledMMAINS4_8MMA_AtomIJNS4_23SM100_MMA_MXF4_2x1SM_SSISJ_SJ_fSK_Li256ELi256ELi16ELNS4_4UMMA5MajorE0ELS18_0ELNS17_7ScaleInE0ELS19_0EEEEEENSN_INS5_IJSD_SD_SD_EEENS5_IJSW_SW_SW_EEEEENS5_IJNS4_10UnderscoreES1F_S1F_EEEEENS5_IJNS4_28SM100_TMA_2SM_LOAD_MULTICASTES1I_EEENS5_IJNS4_14ComposedLayoutINS4_7SwizzleILi2ELi4ELi3EEENS4_18smem_ptr_flag_bitsILi4EEENSN_INS5_IJNSA_ILi8EEESH_EEENS5_IJSH_SD_EEEEEEENSN_INS5_IJNS5_IJNS5_IJSP_SD_EEESS_EEESD_NS5_IJSD_SB_EEEEEENS5_IJNS5_IJNS5_IJSS_SY_EEESX_EEESW_NS5_IJSC_SY_EEEEEEEEEEEvNS4_8identityENS5_IJNS4_18SM100_TMA_2SM_LOADES1I_EEENS5_IJS1T_NSN_INS5_IJNS5_IJNS5_IJSP_SB_EEESS_EEESD_S1W_EEENS5_IJS1Z_SW_NS5_IJSC_NSA_ILi1024EEEEEEEEEEEEEEvS24_EENS_8epilogue10collective18CollectiveEpilogueINS2G_23Sm100TmaWarpSpecializedILi4ELi2ELi64ELb1ELb0EEEJNS5_IJSH_SG_SH_EEENS5_IJNSN_ISH_SD_EENSN_INSA_ILi64EEESD_EEEEENS_10bfloat16_tESM_S2Q_SM_NS2G_6fusion15FusionCallbacksIS2K_NS2R_17LinearCombinationIS2Q_fS2Q_fLNS_15FloatRoundStyleE2EEES2L_S2P_JEEENS4_5SM1004TMEM4LOAD26SM100_TMEM_LOAD_32dp32b64xENS4_13SM90_TMA_LOADENS1K_INS1L_ILi3ELi4ELi3EEENS1N_ILi16EEENSN_INS5_IJS1P_S2N_EEENS5_IJS2N_SD_EEEEEEENS4_39AutoVectorizingCopyWithAssumedAlignmentILi128EEENS4_14SM90_TMA_STOREES37_S39_S39_EEEvvEEEEvNT_6ParamsE)
        /*0044*/ 	.word	0x00000000
.L_29:


//--------------------- .nv.compat                --------------------------
	.section	.nv.compat,"",@"SHT_CUDA_COMPAT_INFO"
	.align	4
        /*0000*/ 	.byte	0x02, 0x09, 0x01, 0x00, 0x02, 0x02, 0x02, 0x00, 0x02, 0x05, 0x05, 0x00, 0x03, 0x07, 0x01, 0x01
        /*0010*/ 	.byte	0x02, 0x03, 0x01, 0x00, 0x02, 0x06, 0x01, 0x00, 0x04, 0x0b, 0x08, 0x00, 0x09, 0x00, 0x00, 0x00
        /*0020*/ 	.byte	0x00, 0x00, 0x00, 0x00


//--------------------- .nv.info._ZN7cutlass13device_kernelINS_4gemm6kernel13GemmUniversalIN4cute5tupleIJiiiiEEENS1_10collective13CollectiveMmaINS1_46MainloopSm100TmaUmmaWarpSpecializedBlockScaledILi8ELi2ELi1ENS5_IJNS4_1CILi2EEENSA_ILi4EEENSA_ILi1EEEEEEEENS5_IJNSA_ILi256EEESG_NSA_ILi128EEEEEENS5_IJNS_12float_e2m1_tENS_13float_ue4m3_tEEEENS5_IJNS5_IJlSD_lEEENS4_6LayoutINS5_IJNS5_IJNS5_IJNSA_ILi32EEESC_EEEiEEENS5_IJNS5_IJNSA_ILi16EEESC_EEEiEEENS5_IJSD_iEEEEEENS5_IJST_NS5_IJNS5_IJNSA_ILi0EEESD_EEENSA_ILi512EEEEEENS5_IJSW_iEEEEEEEEEEESL_S13_NS4_8TiledMMAINS4_8MMA_AtomIJNS4_23SM100_MMA_MXF4_2x1SM_SSISJ_SJ_fSK_Li256ELi256ELi16ELNS4_4UMMA5MajorE0ELS18_0ELNS17_7ScaleInE0ELS19_0EEEEEENSN_INS5_IJSD_SD_SD_EEENS5_IJSW_SW_SW_EEEEENS5_IJNS4_10UnderscoreES1F_S1F_EEEEENS5_IJNS4_28SM100_TMA_2SM_LOAD_MULTICASTES1I_EEENS5_IJNS4_14ComposedLayoutINS4_7SwizzleILi2ELi4ELi3EEENS4_18smem_ptr_flag_bitsILi4EEENSN_INS5_IJNSA_ILi8EEESH_EEENS5_IJSH_SD_EEEEEEENSN_INS5_IJNS5_IJNS5_IJSP_SD_EEESS_EEESD_NS5_IJSD_SB_EEEEEENS5_IJNS5_IJNS5_IJSS_SY_EEESX_EEESW_NS5_IJSC_SY_EEEEEEEEEEEvNS4_8identityENS5_IJNS4_18SM100_TMA_2SM_LOADES1I_EEENS5_IJS1T_NSN_INS5_IJNS5_IJNS5_IJSP_SB_EEESS_EEESD_S1W_EEENS5_IJS1Z_SW_NS5_IJSC_NSA_ILi1024EEEEEEEEEEEEEEvS24_EENS_8epilogue10collective18CollectiveEpilogueINS2G_23Sm100TmaWarpSpecializedILi4ELi2ELi64ELb1ELb0EEEJNS5_IJSH_SG_SH_EEENS5_IJNSN_ISH_SD_EENSN_INSA_ILi64EEESD_EEEEENS_10bfloat16_tESM_S2Q_SM_NS2G_6fusion15FusionCallbacksIS2K_NS2R_17LinearCombinationIS2Q_fS2Q_fLNS_15FloatRoundStyleE2EEES2L_S2P_JEEENS4_5SM1004TMEM4LOAD26SM100_TMEM_LOAD_32dp32b64xENS4_13SM90_TMA_LOADENS1K_INS1L_ILi3ELi4ELi3EEENS1N_ILi16EEENSN_INS5_IJS1P_S2N_EEENS5_IJS2N_SD_EEEEEEENS4_39AutoVectorizingCopyWithAssumedAlignmentILi128EEENS4_14SM90_TMA_STOREES37_S39_S39_EEEvvEEEEvNT_6ParamsE --------------------------
	.section	.nv.info._ZN7cutlass13device_kernelINS_4gemm6kernel13GemmUniversalIN4cute5tupleIJiiiiEEENS1_10collective13CollectiveMmaINS1_46MainloopSm100TmaUmmaWarpSpecializedBlockScaledILi8ELi2ELi1ENS5_IJNS4_1CILi2EEENSA_ILi4EEENSA_ILi1EEEEEEEENS5_IJNSA_ILi256EEESG_NSA_ILi128EEEEEENS5_IJNS_12float_e2m1_tENS_13float_ue4m3_tEEEENS5_IJNS5_IJlSD_lEEENS4_6LayoutINS5_IJNS5_IJNS5_IJNSA_ILi32EEESC_EEEiEEENS5_IJNS5_IJNSA_ILi16EEESC_EEEiEEENS5_IJSD_iEEEEEENS5_IJST_NS5_IJNS5_IJNSA_ILi0EEESD_EEENSA_ILi512EEEEEENS5_IJSW_iEEEEEEEEEEESL_S13_NS4_8TiledMMAINS4_8MMA_AtomIJNS4_23SM100_MMA_MXF4_2x1SM_SSISJ_SJ_fSK_Li256ELi256ELi16ELNS4_4UMMA5MajorE0ELS18_0ELNS17_7ScaleInE0ELS19_0EEEEEENSN_INS5_IJSD_SD_SD_EEENS5_IJSW_SW_SW_EEEEENS5_IJNS4_10UnderscoreES1F_S1F_EEEEENS5_IJNS4_28SM100_TMA_2SM_LOAD_MULTICASTES1I_EEENS5_IJNS4_14ComposedLayoutINS4_7SwizzleILi2ELi4ELi3EEENS4_18smem_ptr_flag_bitsILi4EEENSN_INS5_IJNSA_ILi8EEESH_EEENS5_IJSH_SD_EEEEEEENSN_INS5_IJNS5_IJNS5_IJSP_SD_EEESS_EEESD_NS5_IJSD_SB_EEEEEENS5_IJNS5_IJNS5_IJSS_SY_EEESX_EEESW_NS5_IJSC_SY_EEEEEEEEEEEvNS4_8identityENS5_IJNS4_18SM100_TMA_2SM_LOADES1I_EEENS5_IJS1T_NSN_INS5_IJNS5_IJNS5_IJSP_SB_EEESS_EEESD_S1W_EEENS5_IJS1Z_SW_NS5_IJSC_NSA_ILi1024EEEEEEEEEEEEEEvS24_EENS_8epilogue10collective18CollectiveEpilogueINS2G_23Sm100TmaWarpSpecializedILi4ELi2ELi64ELb1ELb0EEEJNS5_IJSH_SG_SH_EEENS5_IJNSN_ISH_SD_EENSN_INSA_ILi64EEESD_EEEEENS_10bfloat16_tESM_S2Q_SM_NS2G_6fusion15FusionCallbacksIS2K_NS2R_17LinearCombinationIS2Q_fS2Q_fLNS_15FloatRoundStyleE2EEES2L_S2P_JEEENS4_5SM1004TMEM4LOAD26SM100_TMEM_LOAD_32dp32b64xENS4_13SM90_TMA_LOADENS1K_INS1L_ILi3ELi4ELi3EEENS1N_ILi16EEENSN_INS5_IJS1P_S2N_EEENS5_IJS2N_SD_EEEEEEENS4_39AutoVectorizingCopyWithAssumedAlignmentILi128EEENS4_14SM90_TMA_STOREES37_S39_S39_EEEvvEEEEvNT_6ParamsE,"",@"SHT_CUDA_INFO"
	.sectionflags	@""
	.align	4


	//----- nvinfo : EIATTR_CUDA_API_VERSION
	.align		4
        /*0000*/ 	.byte	0x04, 0x37
        /*0002*/ 	.short	(.L_31 - .L_30)
.L_30:
        /*0004*/ 	.word	0x00000082


	//----- nvinfo : EIATTR_KPARAM_INFO
	.align		4
.L_31:
        /*0008*/ 	.byte	0x04, 0x17
        /*000a*/ 	.short	(.L_33 - .L_32)
.L_32:
        /*000c*/ 	.word	0x00000000
        /*0010*/ 	.short	0x0000
        /*0012*/ 	.short	0x0000
        /*0014*/ 	.byte	0x00, 0xf0, 0x01, 0x30


	//----- nvinfo : EIATTR_AT_ENTRY_FRAGMENTS
	.align		4
.L_33:
        /*0018*/ 	.byte	0x04, 0x4f
        /*001a*/ 	.short	(.L_35 - .L_34)


	//   ....[0]....
.L_34:
        /*001c*/ 	.word	0x00000007


	//----- nvinfo : EIATTR_RESERVED_SMEM_USED
	.align		4
.L_35:
        /*0020*/ 	.byte	0x01, 0x41
	.zero		2


	//----- nvinfo : EIATTR_SPARSE_MMA_MASK
	.align		4
        /*0024*/ 	.byte	0x03, 0x50
        /*0026*/ 	.short	0x0000


	//----- nvinfo : EIATTR_TCGEN05_2CTA_USED
	.align		4
        /*0028*/ 	.byte	0x01, 0x52
	.zero		2


	//----- nvinfo : EIATTR_MAXREG_COUNT
	.align		4
        /*002c*/ 	.byte	0x03, 0x1b
        /*002e*/ 	.short	0x00ff


	//----- nvinfo : EIATTR_NUM_BARRIERS
	.align		4
        /*0030*/ 	.byte	0x02, 0x4c
        /*0032*/ 	.byte	0x07
	.zero		1


	//----- nvinfo : EIATTR_EXTERNS
	.align		4
        /*0034*/ 	.byte	0x04, 0x0f
        /*0036*/ 	.short	(.L_37 - .L_36)


	//   ....[0]....
	.align		4
.L_36:
        /*0038*/ 	.word	index@(__assertfail)


	//----- nvinfo : EIATTR_MERCURY_ISA_VERSION
	.align		4
.L_37:
        /*003c*/ 	.byte	0x03, 0x5f
        /*003e*/ 	.short	0x0101


	//----- nvinfo : EIATTR_INT_WARP_WIDE_INSTR_OFFSETS
	.align		4
        /*0040*/ 	.byte	0x04, 0x31
        /*0042*/ 	.short	(.L_39 - .L_38)


	//   ....[0]....
.L_38:
        /*0044*/ 	.word	0x00000dd0


	//   ....[1]....
        /*0048*/ 	.word	0x00000e70


	//   ....[2]....
        /*004c*/ 	.word	0x00004bd0


	//   ....[3]....
        /*0050*/ 	.word	0x00004bf0


	//   ....[4]....
        /*0054*/ 	.word	0x00004c20


	//   ....[5]....
        /*0058*/ 	.word	0x000057b0


	//   ....[6]....
        /*005c*/ 	.word	0x00005820


	//   ....[7]....
        /*0060*/ 	.word	0x00005950


	//   ....[8]....
        /*0064*/ 	.word	0x00005a50


	//   ....[9]....
        /*0068*/ 	.word	0x00005ac0


	//   ....[10]....
        /*006c*/ 	.word	0x00005bc0


	//   ....[11]....
        /*0070*/ 	.word	0x00005c50


	//   ....[12]....
        /*0074*/ 	.word	0x00005d00


	//----- nvinfo : EIATTR_COOP_GROUP_MASK_REGIDS
	.align		4
.L_39:
        /*0078*/ 	.byte	0x04, 0x29
        /*007a*/ 	.short	(.L_41 - .L_40)


	//   ....[0]....
.L_40:
        /*007c*/ 	.word	0xffffffff


	//   ....[1]....
        /*0080*/ 	.word	0xffffffff


	//   ....[2]....
        /*0084*/ 	.word	0xffffffff


	//   ....[3]....
        /*0088*/ 	.word	0xffffffff


	//   ....[4]....
        /*008c*/ 	.word	0xffffffff


	//   ....[5]....
        /*0090*/ 	.word	0xffffffff


	//   ....[6]....
        /*0094*/ 	.word	0xffffffff


	//   ....[7]....
        /*0098*/ 	.word	0xffffffff


	//   ....[8]....
        /*009c*/ 	.word	0xffffffff


	//   ....[9]....
        /*00a0*/ 	.word	0xffffffff


	//   ....[10]....
        /*00a4*/ 	.word	0xffffffff


	//   ....[11]....
        /*00a8*/ 	.word	0xffffffff


	//   ....[12]....
        /*00ac*/ 	.word	0xffffffff


	//   ....[13]....
        /*00b0*/ 	.word	0xffffffff


	//----- nvinfo : EIATTR_COOP_GROUP_INSTR_OFFSETS
	.align		4
.L_41:
        /*00b4*/ 	.byte	0x04, 0x28
        /*00b6*/ 	.short	(.L_43 - .L_42)


	//   ....[0]....
.L_42:
        /*00b8*/ 	.word	0x000000a0


	//   ....[1]....
        /*00bc*/ 	.word	0x00000560


	//   ....[2]....
        /*00c0*/ 	.word	0x000007a0


	//   ....[3]....
        /*00c4*/ 	.word	0x00000930


	//   ....[4]....
        /*00c8*/ 	.word	0x00000a20


	//   ....[5]....
        /*00cc*/ 	.word	0x00000b80


	//   ....[6]....
        /*00d0*/ 	.word	0x00000cb0


	//   ....[7]....
        /*00d4*/ 	.word	0x00000ef0


	//   ....[8]....
        /*00d8*/ 	.word	0x000026a0


	//   ....[9]....
        /*00dc*/ 	.word	0x000037a0


	//   ....[10]....
        /*00e0*/ 	.word	0x00003c80


	//   ....[11]....
        /*00e4*/ 	.word	0x00003cb0


	//   ....[12]....
        /*00e8*/ 	.word	0x00004ab0


	//   ....[13]....
        /*00ec*/ 	.word	0x00004ce0


	//----- nvinfo : EIATTR_VRC_CTA_INIT_COUNT
	.align		4
.L_43:
        /*00f0*/ 	.byte	0x02, 0x4a
        /*00f2*/ 	.byte	0x80
	.zero		1


	//----- nvinfo : EIATTR_SYSCALL_OFFSETS
	.align		4
        /*00f4*/ 	.byte	0x04, 0x46
        /*00f6*/ 	.short	(.L_45 - .L_44)


	//   ....[0]....
.L_44:
        /*00f8*/ 	.word	0x000069f0


	//   ....[1]....
        /*00fc*/ 	.word	0x00006ae0


	//   ....[2]....
        /*0100*/ 	.word	0x00007490


	//   ....[3]....
        /*0104*/ 	.word	0x00008960


	//   ....[4]....
        /*0108*/ 	.word	0x00009dc0


	//   ....[5]....
        /*010c*/ 	.word	0x0000b200


	//----- nvinfo : EIATTR_MBARRIER_INSTR_OFFSETS
	.align		4
.L_45:
        /*0110*/ 	.byte	0x04, 0x39
        /*0112*/ 	.short	(.L_47 - .L_46)


	//   ....[0]....
.L_46:
        /*0114*/ 	.word	0x00000690
        /*0118*/ 	.word	0x000000ff
        /*011c*/ 	.word	0x00000000
        /*0120*/ 	.short	0x0100
        /*0122*/ 	.byte	0x04
	.zero		1


	//   ....[1]....
        /*0124*/ 	.word	0x000006a0
        /*0128*/ 	.word	0x000000ff
        /*012c*/ 	.word	0x00000040
        /*0130*/ 	.short	0x0100
        /*0132*/ 	.byte	0x04
	.zero		1


	//   ....[2]....
        /*0134*/ 	.word	0x000006b0
        /*0138*/ 	.word	0x000000ff
        /*013c*/ 	.word	0x00000008
        /*0140*/ 	.short	0x0100
        /*0142*/ 	.byte	0x04
	.zero		1


	//   ....[3]....
        /*0144*/ 	.word	0x000006c0
        /*0148*/ 	.word	0x000000ff
        /*014c*/ 	.word	0x00000048
        /*0150*/ 	.short	0x0100
        /*0152*/ 	.byte	0x04
	.zero		1


	//   ....[4]....
        /*0154*/ 	.word	0x000006d0
        /*0158*/ 	.word	0x000000ff
        /*015c*/ 	.word	0x00000010
        /*0160*/ 	.short	0x0100
        /*0162*/ 	.byte	0x04
	.zero		1


	//   ....[5]....
        /*0164*/ 	.word	0x000006e0
        /*0168*/ 	.word	0x000000ff
        /*016c*/ 	.word	0x00000050
        /*0170*/ 	.short	0x0100
        /*0172*/ 	.byte	0x04
	.zero		1


	//   ....[6]....
        /*0174*/ 	.word	0x000006f0
        /*0178*/ 	.word	0x000000ff
        /*017c*/ 	.word	0x00000018
        /*0180*/ 	.short	0x0100
        /*0182*/ 	.byte	0x04
	.zero		1


	//   ....[7]....
        /*0184*/ 	.word	0x00000700
        /*0188*/ 	.word	0x000000ff
        /*018c*/ 	.word	0x00000058
        /*0190*/ 	.short	0x0100
        /*0192*/ 	.byte	0x04
	.zero		1


	//   ....[8]....
        /*0194*/ 	.word	0x00000710
        /*0198*/ 	.word	0x000000ff
        /*019c*/ 	.word	0x00000020
        /*01a0*/ 	.short	0x0100
        /*01a2*/ 	.byte	0x04
	.zero		1


	//   ....[9]....
        /*01a4*/ 	.word	0x00000720
        /*01a8*/ 	.word	0x000000ff
        /*01ac*/ 	.word	0x00000060
        /*01b0*/ 	.short	0x0100
        /*01b2*/ 	.byte	0x04
	.zero		1


	//   ....[10]....
        /*01b4*/ 	.word	0x00000730
        /*01b8*/ 	.word	0x000000ff
        /*01bc*/ 	.word	0x00000028
        /*01c0*/ 	.short	0x0100
        /*01c2*/ 	.byte	0x04
	.zero		1


	//   ....[11]....
        /*01c4*/ 	.word	0x00000740
        /*01c8*/ 	.word	0x000000ff
        /*01cc*/ 	.word	0x00000068
        /*01d0*/ 	.short	0x0100
        /*01d2*/ 	.byte	0x04
	.zero		1


	//   ....[12]....
        /*01d4*/ 	.word	0x00000750
        /*01d8*/ 	.word	0x000000ff
        /*01dc*/ 	.word	0x00000030
        /*01e0*/ 	.short	0x0100
        /*01e2*/ 	.byte	0x04
	.zero		1


	//   ....[13]....
        /*01e4*/ 	.word	0x00000760
        /*01e8*/ 	.word	0x000000ff
        /*01ec*/ 	.word	0x00000070
        /*01f0*/ 	.short	0x0100
        /*01f2*/ 	.byte	0x04
	.zero		1


	//   ....[14]....
        /*01f4*/ 	.word	0x00000770
        /*01f8*/ 	.word	0x000000ff
        /*01fc*/ 	.word	0x00000038
        /*0200*/ 	.short	0x0100
        /*0202*/ 	.byte	0x04
	.zero		1


	//   ....[15]....
        /*0204*/ 	.word	0x00000780
        /*0208*/ 	.word	0x000000ff
        /*020c*/ 	.word	0x00000078
        /*0210*/ 	.short	0x0100
        /*0212*/ 	.byte	0x04
	.zero		1


	//   ....[16]....
        /*0214*/ 	.word	0x000008a0
        /*0218*/ 	.word	0x000000ff
        /*021c*/ 	.word	0x00000080
        /*0220*/ 	.short	0x0100
        /*0222*/ 	.byte	0x04
	.zero		1


	//   ....[17]....
        /*0224*/ 	.word	0x000008b0
        /*0228*/ 	.word	0x000000ff
        /*022c*/ 	.word	0x000000a0
        /*0230*/ 	.short	0x0100
        /*0232*/ 	.byte	0x04
	.zero		1


	//   ....[18]....
        /*0234*/ 	.word	0x000008c0
        /*0238*/ 	.word	0x000000ff
        /*023c*/ 	.word	0x00000088
        /*0240*/ 	.short	0x0100
        /*0242*/ 	.byte	0x04
	.zero		1


	//   ....[19]....
        /*0244*/ 	.word	0x000008d0
        /*0248*/ 	.word	0x000000ff
        /*024c*/ 	.word	0x000000a8
        /*0250*/ 	.short	0x0100
        /*0252*/ 	.byte	0x04
	.zero		1


	//   ....[20]....
        /*0254*/ 	.word	0x000008e0
        /*0258*/ 	.word	0x000000ff
        /*025c*/ 	.word	0x00000090
        /*0260*/ 	.short	0x0100
        /*0262*/ 	.byte	0x04
	.zero		1


	//   ....[21]....
        /*0264*/ 	.word	0x000008f0
        /*0268*/ 	.word	0x000000ff
        /*026c*/ 	.word	0x000000b0
        /*0270*/ 	.short	0x0100
        /*0272*/ 	.byte	0x04
	.zero		1


	//   ....[22]....
        /*0274*/ 	.word	0x00000900
        /*0278*/ 	.word	0x000000ff
        /*027c*/ 	.word	0x00000098
        /*0280*/ 	.short	0x0100
        /*0282*/ 	.byte	0x04
	.zero		1


	//   ....[23]....
        /*0284*/ 	.word	0x00000910
        /*0288*/ 	.word	0x000000ff
        /*028c*/ 	.word	0x000000b8
        /*0290*/ 	.short	0x0100
        /*0292*/ 	.byte	0x04
	.zero		1


	//   ....[24]....
        /*0294*/ 	.word	0x000009f0
        /*0298*/ 	.word	0x000000ff
        /*029c*/ 	.word	0x000000c0
        /*02a0*/ 	.short	0x0100
        /*02a2*/ 	.byte	0x06
	.zero		1


	//   ....[25]....
        /*02a4*/ 	.word	0x00000a00
        /*02a8*/ 	.word	0x000000ff
        /*02ac*/ 	.word	0x000000c8
        /*02b0*/ 	.short	0x0100
        /*02b2*/ 	.byte	0x06
	.zero		1


	//   ....[26]....
        /*02b4*/ 	.word	0x00000b30
        /*02b8*/ 	.word	0x000000ff
        /*02bc*/ 	.word	0x000000d0
        /*02c0*/ 	.short	0x0100
        /*02c2*/ 	.byte	0x06
	.zero		1


	//   ....[27]....
        /*02c4*/ 	.word	0x00000b40
        /*02c8*/ 	.word	0x000000ff
        /*02cc*/ 	.word	0x000000e0
        /*02d0*/ 	.short	0x0100
        /*02d2*/ 	.byte	0x06
	.zero		1


	//   ....[28]....
        /*02d4*/ 	.word	0x00000b50
        /*02d8*/ 	.word	0x000000ff
        /*02dc*/ 	.word	0x000000d8
        /*02e0*/ 	.short	0x0100
        /*02e2*/ 	.byte	0x06
	.zero		1


	//   ....[29]....
        /*02e4*/ 	.word	0x00000b60
        /*02e8*/ 	.word	0x000000ff
        /*02ec*/ 	.word	0x000000e8
        /*02f0*/ 	.short	0x0100
        /*02f2*/ 	.byte	0x06
	.zero		1


	//   ....[30]....
        /*02f4*/ 	.word	0x00000c80
        /*02f8*/ 	.word	0x000000ff
        /*02fc*/ 	.word	0x000000f0
        /*0300*/ 	.short	0x0100
        /*0302*/ 	.byte	0x04
	.zero		1


	//   ....[31]....
        /*0304*/ 	.word	0x00000c90
        /*0308*/ 	.word	0x000000ff
        /*030c*/ 	.word	0x000000f8
        /*0310*/ 	.short	0x0100
        /*0312*/ 	.byte	0x04
	.zero		1


	//   ....[32]....
        /*0314*/ 	.word	0x00000d80
        /*0318*/ 	.word	0x000000ff
        /*031c*/ 	.word	0x00000100
        /*0320*/ 	.short	0x0100
        /*0322*/ 	.byte	0x04
	.zero		1


	//   ....[33]....
        /*0324*/ 	.word	0x00000d90
        /*0328*/ 	.word	0x000000ff
        /*032c*/ 	.word	0x00000110
        /*0330*/ 	.short	0x0100
        /*0332*/ 	.byte	0x04
	.zero		1


	//   ....[34]....
        /*0334*/ 	.word	0x00000da0
        /*0338*/ 	.word	0x000000ff
        /*033c*/ 	.word	0x00000108
        /*0340*/ 	.short	0x0100
        /*0342*/ 	.byte	0x04
	.zero		1


	//   ....[35]....
        /*0344*/ 	.word	0x00000db0
        /*0348*/ 	.word	0x000000ff
        /*034c*/ 	.word	0x00000118
        /*0350*/ 	.short	0x0100
        /*0352*/ 	.byte	0x04
	.zero		1


	//   ....[36]....
        /*0354*/ 	.word	0x00000eb0
        /*0358*/ 	.word	0x000000ff
        /*035c*/ 	.word	0x00000120
        /*0360*/ 	.short	0x0100
        /*0362*/ 	.byte	0x06
	.zero		1


	//   ....[37]....
        /*0364*/ 	.word	0x00001be0
        /*0368*/ 	.word	0x00000000
        /*036c*/ 	.word	0x00000110
        /*0370*/ 	.short	0x010a
        /*0372*/ 	.byte	0xff
	.zero		1


	//   ....[38]....
        /*0374*/ 	.word	0x00001c00
        /*0378*/ 	.word	0x00000000
        /*037c*/ 	.word	0x00000100
        /*0380*/ 	.short	0x0101
        /*0382*/ 	.byte	0xff
	.zero		1


	//   ....[39]....
        /*0384*/ 	.word	0x00001cc0
        /*0388*/ 	.word	0x000000ff
        /*038c*/ 	.word	0x00000040
        /*0390*/ 	.short	0x010a
        /*0392*/ 	.byte	0x04
	.zero		1


	//   ....[40]....
        /*0394*/ 	.word	0x00001dd0
        /*0398*/ 	.word	0x000000ff
        /*039c*/ 	.word	0x00000040
        /*03a0*/ 	.short	0x010a
        /*03a2*/ 	.byte	0x05
	.zero		1


	//   ....[41]....
        /*03a4*/ 	.word	0x00001f30
        /*03a8*/ 	.word	0x000000ff
        /*03ac*/ 	.word	0x00000040
        /*03b0*/ 	.short	0x010a
        /*03b2*/ 	.byte	0x06
	.zero		1


	//   ....[42]....
        /*03b4*/ 	.word	0x00002200
        /*03b8*/ 	.word	0x000000ff
        /*03bc*/ 	.word	0x000000c8
        /*03c0*/ 	.short	0x0101
        /*03c2*/ 	.byte	0x07
	.zero		1


	//   ....[43]....
        /*03c4*/ 	.word	0x00002220
        /*03c8*/ 	.word	0x000000ff
        /*03cc*/ 	.word	0x00000040
        /*03d0*/ 	.short	0x010a
        /*03d2*/ 	.byte	0x04
	.zero		1


	//   ....[44]....
        /*03d4*/ 	.word	0x000022a0
        /*03d8*/ 	.word	0x000000ff
        /*03dc*/ 	.word	0x00000040
        /*03e0*/ 	.short	0x010a
        /*03e2*/ 	.byte	0x06
	.zero		1


	//   ....[45]....
        /*03e4*/ 	.word	0x000023e0
        /*03e8*/ 	.word	0x000000ff
        /*03ec*/ 	.word	0x00000040
        /*03f0*/ 	.short	0x010a
        /*03f2*/ 	.byte	0x04
	.zero		1


	//   ....[46]....
        /*03f4*/ 	.word	0x000026d0
        /*03f8*/ 	.word	0x00000003
        /*03fc*/ 	.word	0x000000d0
        /*0400*/ 	.short	0x010a
        /*0402*/ 	.byte	0xff
	.zero		1


	//   ....[47]....
        /*0404*/ 	.word	0x00002820
        /*0408*/ 	.word	0x00000000
        /*040c*/ 	.word	0x00000000
        /*0410*/ 	.short	0x0101
        /*0412*/ 	.byte	0xff
	.zero		1


	//   ....[48]....
        /*0414*/ 	.word	0x00002de0
        /*0418*/ 	.word	0x000000ff
        /*041c*/ 	.word	0x00000000
        /*0420*/ 	.short	0x010a
        /*0422*/ 	.byte	0x04
	.zero		1


	//   ....[49]....
        /*0424*/ 	.word	0x00002e70
        /*0428*/ 	.word	0x000000ff
        /*042c*/ 	.word	0x00000000
        /*0430*/ 	.short	0x010a
        /*0432*/ 	.byte	0x05
	.zero		1


	//   ....[50]....
        /*0434*/ 	.word	0x00002f00
        /*0438*/ 	.word	0x000000ff
        /*043c*/ 	.word	0x00000000
        /*0440*/ 	.short	0x010a
        /*0442*/ 	.byte	0x05
	.zero		1


	//   ....[51]....
        /*0444*/ 	.word	0x00002f90
        /*0448*/ 	.word	0x000000ff
        /*044c*/ 	.word	0x00000000
        /*0450*/ 	.short	0x010a
        /*0452*/ 	.byte	0x05
	.zero		1


	//   ....[52]....
        /*0454*/ 	.word	0x00003020
        /*0458*/ 	.word	0x000000ff
        /*045c*/ 	.word	0x00000000
        /*0460*/ 	.short	0x010a
        /*0462*/ 	.byte	0x05
	.zero		1


	//   ....[53]....
        /*0464*/ 	.word	0x000030b0
        /*0468*/ 	.word	0x000000ff
        /*046c*/ 	.word	0x00000000
        /*0470*/ 	.short	0x010a
        /*0472*/ 	.byte	0x05
	.zero		1


	//   ....[54]....
        /*0474*/ 	.word	0x00003140
        /*0478*/ 	.word	0x000000ff
        /*047c*/ 	.word	0x00000000
        /*0480*/ 	.short	0x010a
        /*0482*/ 	.byte	0x05
	.zero		1


	//   ....[55]....
        /*0484*/ 	.word	0x000031e0
        /*0488*/ 	.word	0x00000000
        /*048c*/ 	.word	0x00000000
        /*0490*/ 	.short	0x010a
        /*0492*/ 	.byte	0xff
	.zero		1


	//   ....[56]....
        /*0494*/ 	.word	0x00003300
        /*0498*/ 	.word	0x00000002
        /*049c*/ 	.word	0x00000100
        /*04a0*/ 	.short	0x010a
        /*04a2*/ 	.byte	0xff
	.zero		1


	//   ....[57]....
        /*04a4*/ 	.word	0x00003360
        /*04a8*/ 	.word	0x00000004
        /*04ac*/ 	.word	0x00000000
        /*04b0*/ 	.short	0x0101
        /*04b2*/ 	.byte	0xff
	.zero		1


	//   ....[58]....
        /*04b4*/ 	.word	0x00003380
        /*04b8*/ 	.word	0x000000ff
        /*04bc*/ 	.word	0x000000e0
        /*04c0*/ 	.short	0x010a
        /*04c2*/ 	.byte	0x04
	.zero		1


	//   ....[59]....
        /*04c4*/ 	.word	0x000034a0
        /*04c8*/ 	.word	0x00000002
        /*04cc*/ 	.word	0x000000d0
        /*04d0*/ 	.short	0x010a
        /*04d2*/ 	.byte	0xff
	.zero		1


	//   ....[60]....
        /*04d4*/ 	.word	0x000035b0
        /*04d8*/ 	.word	0x00000002
        /*04dc*/ 	.word	0x00000000
        /*04e0*/ 	.short	0x0101
        /*04e2*/ 	.byte	0xff
	.zero		1


	//   ....[61]....
        /*04e4*/ 	.word	0x00003640
        /*04e8*/ 	.word	0x000000ff
        /*04ec*/ 	.word	0x000000e0
        /*04f0*/ 	.short	0x0106
        /*04f2*/ 	.byte	0x04
	.zero		1


	//   ....[62]....
        /*04f4*/ 	.word	0x00003660
        /*04f8*/ 	.word	0x000000ff
        /*04fc*/ 	.word	0x000000e0
        /*0500*/ 	.short	0x010a
        /*0502*/ 	.byte	0x04
	.zero		1


	//   ....[63]....
        /*0504*/ 	.word	0x000036f0
        /*0508*/ 	.word	0x000000ff
        /*050c*/ 	.word	0x000000e0
        /*0510*/ 	.short	0x0106
        /*0512*/ 	.byte	0x07
	.zero		1


	//   ....[64]....
        /*0514*/ 	.word	0x00003730
        /*0518*/ 	.word	0x00000000
        /*051c*/ 	.word	0x000000e0
        /*0520*/ 	.short	0x010a
        /*0522*/ 	.byte	0xff
	.zero		1


	//   ....[65]....
        /*0524*/ 	.word	0x00003980
        /*0528*/ 	.word	0x000000ff
        /*052c*/ 	.word	0x00000008
        /*0530*/ 	.short	0x010a
        /*0532*/ 	.byte	0x05
	.zero		1


	//   ....[66]....
        /*0534*/ 	.word	0x000039a0
        /*0538*/ 	.word	0x000000ff
        /*053c*/ 	.word	0x00000008
        /*0540*/ 	.short	0x010a
        /*0542*/ 	.byte	0x05
	.zero		1


	//   ....[67]....
        /*0544*/ 	.word	0x00003b30
        /*0548*/ 	.word	0x000000ff
        /*054c*/ 	.word	0x00000008
        /*0550*/ 	.short	0x010a
        /*0552*/ 	.byte	0x05
	.zero		1


	//   ....[68]....
        /*0554*/ 	.word	0x00003b50
        /*0558*/ 	.word	0x000000ff
        /*055c*/ 	.word	0x00000008
        /*0560*/ 	.short	0x010a
        /*0562*/ 	.byte	0x05
	.zero		1


	//   ....[69]....
        /*0564*/ 	.word	0x00003c10
        /*0568*/ 	.word	0x000000ff
        /*056c*/ 	.word	0x00000000
        /*0570*/ 	.short	0x0101
        /*0572*/ 	.byte	0x04
	.zero		1


	//   ....[70]....
        /*0574*/ 	.word	0x00004090
        /*0578*/ 	.word	0x00000000
        /*057c*/ 	.word	0x000000d0
        /*0580*/ 	.short	0x010a
        /*0582*/ 	.byte	0xff
	.zero		1


	//   ....[71]....
        /*0584*/ 	.word	0x00004150
        /*0588*/ 	.word	0x00000000
        /*058c*/ 	.word	0x00000000
        /*0590*/ 	.short	0x0101
        /*0592*/ 	.byte	0xff
	.zero		1


	//   ....[72]....
        /*0594*/ 	.word	0x00004230
        /*0598*/ 	.word	0x000000ff
        /*059c*/ 	.word	0x00000000
        /*05a0*/ 	.short	0x010a
        /*05a2*/ 	.byte	0x12
	.zero		1


	//   ....[73]....
        /*05a4*/ 	.word	0x00004250
        /*05a8*/ 	.word	0x000000ff
        /*05ac*/ 	.word	0x00000000
        /*05b0*/ 	.short	0x010a
        /*05b2*/ 	.byte	0x12
	.zero		1


	//   ....[74]....
        /*05b4*/ 	.word	0x000043a0
        /*05b8*/ 	.word	0x000000ff
        /*05bc*/ 	.word	0x00000000
        /*05c0*/ 	.short	0x010a
        /*05c2*/ 	.byte	0x05
	.zero		1


	//   ....[75]....
        /*05c4*/ 	.word	0x00004460
        /*05c8*/ 	.word	0x000000ff
        /*05cc*/ 	.word	0x000000f8
        /*05d0*/ 	.short	0x010a
        /*05d2*/ 	.byte	0x1e
	.zero		1


	//   ....[76]....
        /*05d4*/ 	.word	0x00004630
        /*05d8*/ 	.word	0x000000ff
        /*05dc*/ 	.word	0x00000000
        /*05e0*/ 	.short	0x010a
        /*05e2*/ 	.byte	0x07
	.zero		1


	//   ....[77]....
        /*05e4*/ 	.word	0x00004770
        /*05e8*/ 	.word	0x000000ff
        /*05ec*/ 	.word	0x00000000
        /*05f0*/ 	.short	0x010a
        /*05f2*/ 	.byte	0x04
	.zero		1


	//   ....[78]....
        /*05f4*/ 	.word	0x00004a90
        /*05f8*/ 	.word	0x000000ff
        /*05fc*/ 	.word	0x00000120
        /*0600*/ 	.short	0x010a
        /*0602*/ 	.byte	0x1e
	.zero		1


	//   ....[79]....
        /*0604*/ 	.word	0x00004fa0
        /*0608*/ 	.word	0x0000000c
        /*060c*/ 	.word	0x000000d0
        /*0610*/ 	.short	0x010a
        /*0612*/ 	.byte	0xff
	.zero		1


	//   ....[80]....
        /*0614*/ 	.word	0x00005110
        /*0618*/ 	.word	0x00000000
        /*061c*/ 	.word	0x00000000
        /*0620*/ 	.short	0x0101
        /*0622*/ 	.byte	0xff
	.zero		1


	//   ....[81]....
        /*0624*/ 	.word	0x000055a0
        /*0628*/ 	.word	0x000000ff
        /*062c*/ 	.word	0x000000c8
        /*0630*/ 	.short	0x010a
        /*0632*/ 	.byte	0x15
	.zero		1


	//   ....[82]....
        /*0634*/ 	.word	0x00005720
        /*0638*/ 	.word	0x000000ff
        /*063c*/ 	.word	0x000000a0
        /*0640*/ 	.short	0x010a
        /*0642*/ 	.byte	0x15
	.zero		1


	//   ....[83]....
        /*0644*/ 	.word	0x00005900
        /*0648*/ 	.word	0x000000ff
        /*064c*/ 	.word	0x00000080
        /*0650*/ 	.short	0x010b
        /*0652*/ 	.byte	0x15
	.zero		1


	//   ....[84]....
        /*0654*/ 	.word	0x00005910
        /*0658*/ 	.word	0x000000ff
        /*065c*/ 	.word	0x00000000
        /*0660*/ 	.short	0x0101
        /*0662*/ 	.byte	0x2e
	.zero		1


	//   ....[85]....
        /*0664*/ 	.word	0x00005920
        /*0668*/ 	.word	0x000000ff
        /*066c*/ 	.word	0x000000a8
        /*0670*/ 	.short	0x010a
        /*0672*/ 	.byte	0x15
	.zero		1


	//   ....[86]....
        /*0674*/ 	.word	0x00005a70
        /*0678*/ 	.word	0x000000ff
        /*067c*/ 	.word	0x00000088
        /*0680*/ 	.short	0x010b
        /*0682*/ 	.byte	0x15
	.zero		1


	//   ....[87]....
        /*0684*/ 	.word	0x00005a80
        /*0688*/ 	.word	0x000000ff
        /*068c*/ 	.word	0x00000000
        /*0690*/ 	.short	0x0101
        /*0692*/ 	.byte	0x2d
	.zero		1


	//   ....[88]....
        /*0694*/ 	.word	0x00005a90
        /*0698*/ 	.word	0x000000ff
        /*069c*/ 	.word	0x000000b0
        /*06a0*/ 	.short	0x010a
        /*06a2*/ 	.byte	0x15
	.zero		1


	//   ....[89]....
        /*06a4*/ 	.word	0x00005be0
        /*06a8*/ 	.word	0x000000ff
        /*06ac*/ 	.word	0x00000090
        /*06b0*/ 	.short	0x010b
        /*06b2*/ 	.byte	0x15
	.zero		1


	//   ....[90]....
        /*06b4*/ 	.word	0x00005bf0
        /*06b8*/ 	.word	0x000000ff
        /*06bc*/ 	.word	0x00000000
        /*06c0*/ 	.short	0x0101
        /*06c2*/ 	.byte	0x3b
	.zero		1


	//   ....[91]....
        /*06c4*/ 	.word	0x00005c00
        /*06c8*/ 	.word	0x000000ff
        /*06cc*/ 	.word	0x000000b8
        /*06d0*/ 	.short	0x010a
        /*06d2*/ 	.byte	0x15
	.zero		1


	//   ....[92]....
        /*06d4*/ 	.word	0x00005e40
        /*06d8*/ 	.word	0x000000ff
        /*06dc*/ 	.word	0x00000098
        /*06e0*/ 	.short	0x010b
        /*06e2*/ 	.byte	0x15
	.zero		1


	//   ....[93]....
        /*06e4*/ 	.word	0x00005e50
        /*06e8*/ 	.word	0x000000ff
        /*06ec*/ 	.word	0x00000000
        /*06f0*/ 	.short	0x0101
        /*06f2*/ 	.byte	0x27
	.zero		1


	//   ....[94]....
        /*06f4*/ 	.word	0x00005e80
        /*06f8*/ 	.word	0x000000ff
        /*06fc*/ 	.word	0x000000a0
        /*0700*/ 	.short	0x010a
        /*0702*/ 	.byte	0x15
	.zero		1


	//   ....[95]....
        /*0704*/ 	.word	0x00005ea0
        /*0708*/ 	.word	0x000000ff
        /*070c*/ 	.word	0x000000a8
        /*0710*/ 	.short	0x010a
        /*0712*/ 	.byte	0x15
	.zero		1


	//   ....[96]....
        /*0714*/ 	.word	0x00005ec0
        /*0718*/ 	.word	0x000000ff
        /*071c*/ 	.word	0x000000b0
        /*0720*/ 	.short	0x010a
        /*0722*/ 	.byte	0x15
	.zero		1


	//   ....[97]....
        /*0724*/ 	.word	0x00005f00
        /*0728*/ 	.word	0x00000000
        /*072c*/ 	.word	0x000000b8
        /*0730*/ 	.short	0x010a
        /*0732*/ 	.byte	0xff
	.zero		1


	//   ....[98]....
        /*0734*/ 	.word	0x00006260
        /*0738*/ 	.word	0x00000000
        /*073c*/ 	.word	0x000000d0
        /*0740*/ 	.short	0x010a
        /*0742*/ 	.byte	0xff
	.zero		1


	//   ....[99]....
        /*0744*/ 	.word	0x00006330
        /*0748*/ 	.word	0x00000000
        /*074c*/ 	.word	0x00000000
        /*0750*/ 	.short	0x0101
        /*0752*/ 	.byte	0xff
	.zero		1


	//   ....[100]....
        /*0754*/ 	.word	0x00006f80
        /*0758*/ 	.word	0x000000ff
        /*075c*/ 	.word	0x00000080
        /*0760*/ 	.short	0x010a
        /*0762*/ 	.byte	0x2e
	.zero		1


	//   ....[101]....
        /*0764*/ 	.word	0x00007080
        /*0768*/ 	.word	0x000000ff
        /*076c*/ 	.word	0x000000f0
        /*0770*/ 	.short	0x010a
        /*0772*/ 	.byte	0x2e
	.zero		1


	//   ....[102]....
        /*0774*/ 	.word	0x00007230
        /*0778*/ 	.word	0x000000ff
        /*077c*/ 	.word	0x00000080
        /*0780*/ 	.short	0x010a
        /*0782*/ 	.byte	0x2e
	.zero		1


	//   ....[103]....
        /*0784*/ 	.word	0x00007370
        /*0788*/ 	.word	0x000000ff
        /*078c*/ 	.word	0x000000f0
        /*0790*/ 	.short	0x010a
        /*0792*/ 	.byte	0x2e
	.zero		1


	//   ....[104]....
        /*0794*/ 	.word	0x00007560
        /*0798*/ 	.word	0x000000ff
        /*079c*/ 	.word	0x00000000
        /*07a0*/ 	.short	0x0101
        /*07a2*/ 	.byte	0x05
	.zero		1


	//   ....[105]....
        /*07a4*/ 	.word	0x000085d0
        /*07a8*/ 	.word	0x00000000
        /*07ac*/ 	.word	0x00000000
        /*07b0*/ 	.short	0x0101
        /*07b2*/ 	.byte	0xff
	.zero		1


	//   ....[106]....
        /*07b4*/ 	.word	0x000085e0
        /*07b8*/ 	.word	0x00000003
        /*07bc*/ 	.word	0x00000080
        /*07c0*/ 	.short	0x010a
        /*07c2*/ 	.byte	0xff
	.zero		1


	//   ....[107]....
        /*07c4*/ 	.word	0x000086f0
        /*07c8*/ 	.word	0x00000003
        /*07cc*/ 	.word	0x00000080
        /*07d0*/ 	.short	0x010a
        /*07d2*/ 	.byte	0xff
	.zero		1


	//   ....[108]....
        /*07d4*/ 	.word	0x00009a40
        /*07d8*/ 	.word	0x00000000
        /*07dc*/ 	.word	0x00000000
        /*07e0*/ 	.short	0x0101
        /*07e2*/ 	.byte	0xff
	.zero		1


	//   ....[109]....
        /*07e4*/ 	.word	0x00009a80
        /*07e8*/ 	.word	0x00000067
        /*07ec*/ 	.word	0x00000080
        /*07f0*/ 	.short	0x010a
        /*07f2*/ 	.byte	0xff
	.zero		1


	//   ....[110]....
        /*07f4*/ 	.word	0x00009b50
        /*07f8*/ 	.word	0x00000067
        /*07fc*/ 	.word	0x00000080
        /*0800*/ 	.short	0x010a
        /*0802*/ 	.byte	0xff
	.zero		1


	//   ....[111]....
        /*0804*/ 	.word	0x0000aea0
        /*0808*/ 	.word	0x00000000
        /*080c*/ 	.word	0x00000000
        /*0810*/ 	.short	0x0101
        /*0812*/ 	.byte	0xff
	.zero		1


	//   ....[112]....
        /*0814*/ 	.word	0x0000aec0
        /*0818*/ 	.word	0x00000010
        /*081c*/ 	.word	0x00000080
        /*0820*/ 	.short	0x010a
        /*0822*/ 	.byte	0xff
	.zero		1


	//   ....[113]....
        /*0824*/ 	.word	0x0000af90
        /*0828*/ 	.word	0x00000010
        /*082c*/ 	.word	0x00000080
        /*0830*/ 	.short	0x010a
        /*0832*/ 	.byte	0xff
	.zero		1


	//   ....[114]....
        /*0834*/ 	.word	0x0000c2d0
        /*0838*/ 	.word	0x00000000
        /*083c*/ 	.word	0x00000000
        /*0840*/ 	.short	0x0101
        /*0842*/ 	.byte	0xff
	.zero		1


	//   ....[115]....
        /*0844*/ 	.word	0x0000c430
        /*0848*/ 	.word	0x000000ff
        /*084c*/ 	.word	0x00000000
        /*0850*/ 	.short	0x0101
        /*0852*/ 	.byte	0x08
	.zero		1


	//   ....[116]....
        /*0854*/ 	.word	0x0000c460
        /*0858*/ 	.word	0x000000ff
        /*085c*/ 	.word	0x00000120
        /*0860*/ 	.short	0x0101
        /*0862*/ 	.byte	0x2e
	.zero		1


	//   ....[117]....
        /*0864*/ 	.word	0x0000c5b0
        /*0868*/ 	.word	0x000000ff
        /*086c*/ 	.word	0x00000000
        /*0870*/ 	.short	0x0101
        /*0872*/ 	.byte	0x06
	.zero		1


	//   ....[118]....
        /*0874*/ 	.word	0x0000c5d0
        /*0878*/ 	.word	0x00000000
        /*087c*/ 	.word	0x00000110
        /*0880*/ 	.short	0x010a
        /*0882*/ 	.byte	0xff
	.zero		1


	//   ....[119]....
        /*0884*/ 	.word	0x0000c630
        /*0888*/ 	.word	0x00000000
        /*088c*/ 	.word	0x00000040
        /*0890*/ 	.short	0x010a
        /*0892*/ 	.byte	0xff
	.zero		1


	//   ....[120]....
        /*0894*/ 	.word	0x0000c690
        /*0898*/ 	.word	0x00000000
        /*089c*/ 	.word	0x00000040
        /*08a0*/ 	.short	0x010a
        /*08a2*/ 	.byte	0xff
	.zero		1


	//   ....[121]....
        /*08a4*/ 	.word	0x0000c6e0
        /*08a8*/ 	.word	0x00000003
        /*08ac*/ 	.word	0x000000d0
        /*08b0*/ 	.short	0x010a
        /*08b2*/ 	.byte	0xff
	.zero		1


	//   ....[122]....
        /*08b4*/ 	.word	0x0000c740
        /*08b8*/ 	.word	0x00000000
        /*08bc*/ 	.word	0x00000000
        /*08c0*/ 	.short	0x010a
        /*08c2*/ 	.byte	0xff
	.zero		1


	//   ....[123]....
        /*08c4*/ 	.word	0x0000c7a0
        /*08c8*/ 	.word	0x00000000
        /*08cc*/ 	.word	0x00000000
        /*08d0*/ 	.short	0x010a
        /*08d2*/ 	.byte	0xff
	.zero		1


	//   ....[124]....
        /*08d4*/ 	.word	0x0000c800
        /*08d8*/ 	.word	0x00000000
        /*08dc*/ 	.word	0x00000000
        /*08e0*/ 	.short	0x010a
        /*08e2*/ 	.byte	0xff
	.zero		1


	//   ....[125]....
        /*08e4*/ 	.word	0x0000c860
        /*08e8*/ 	.word	0x00000000
        /*08ec*/ 	.word	0x00000000
        /*08f0*/ 	.short	0x010a
        /*08f2*/ 	.byte	0xff
	.zero		1


	//   ....[126]....
        /*08f4*/ 	.word	0x0000c8c0
        /*08f8*/ 	.word	0x00000000
        /*08fc*/ 	.word	0x00000000
        /*0900*/ 	.short	0x010a
        /*0902*/ 	.byte	0xff
	.zero		1


	//   ....[127]....
        /*0904*/ 	.word	0x0000c920
        /*0908*/ 	.word	0x00000000
        /*090c*/ 	.word	0x00000000
        /*0910*/ 	.short	0x010a
        /*0912*/ 	.byte	0xff
	.zero		1


	//   ....[128]....
        /*0914*/ 	.word	0x0000c980
        /*0918*/ 	.word	0x00000000
        /*091c*/ 	.word	0x00000000
        /*0920*/ 	.short	0x010a
        /*0922*/ 	.byte	0xff
	.zero		1


	//   ....[129]....
        /*0924*/ 	.word	0x0000c9d0
        /*0928*/ 	.word	0x00000002
        /*092c*/ 	.word	0x00000100
        /*0930*/ 	.short	0x010a
        /*0932*/ 	.byte	0xff
	.zero		1


	//   ....[130]....
        /*0934*/ 	.word	0x0000ca30
        /*0938*/ 	.word	0x00000002
        /*093c*/ 	.word	0x000000e0
        /*0940*/ 	.short	0x010a
        /*0942*/ 	.byte	0xff
	.zero		1


	//   ....[131]....
        /*0944*/ 	.word	0x0000ca80
        /*0948*/ 	.word	0x00000002
        /*094c*/ 	.word	0x000000d0
        /*0950*/ 	.short	0x010a
        /*0952*/ 	.byte	0xff
	.zero		1


	//   ....[132]....
        /*0954*/ 	.word	0x0000cae0
        /*0958*/ 	.word	0x00000000
        /*095c*/ 	.word	0x000000e0
        /*0960*/ 	.short	0x010a
        /*0962*/ 	.byte	0xff
	.zero		1


	//   ....[133]....
        /*0964*/ 	.word	0x0000cb40
        /*0968*/ 	.word	0x00000000
        /*096c*/ 	.word	0x00000008
        /*0970*/ 	.short	0x010a
        /*0972*/ 	.byte	0xff
	.zero		1


	//   ....[134]....
        /*0974*/ 	.word	0x0000cc20
        /*0978*/ 	.word	0x00000000
        /*097c*/ 	.word	0x00000008
        /*0980*/ 	.short	0x010a
        /*0982*/ 	.byte	0xff
	.zero		1


	//   ....[135]....
        /*0984*/ 	.word	0x0000cc70
        /*0988*/ 	.word	0x00000000
        /*098c*/ 	.word	0x000000d0
        /*0990*/ 	.short	0x010a
        /*0992*/ 	.byte	0xff
	.zero		1


	//   ....[136]....
        /*0994*/ 	.word	0x0000ccd0
        /*0998*/ 	.word	0x00000000
        /*099c*/ 	.word	0x00000000
        /*09a0*/ 	.short	0x010a
        /*09a2*/ 	.byte	0xff
	.zero		1


	//   ....[137]....
        /*09a4*/ 	.word	0x0000cd30
        /*09a8*/ 	.word	0x00000000
        /*09ac*/ 	.word	0x000000f8
        /*09b0*/ 	.short	0x010a
        /*09b2*/ 	.byte	0xff
	.zero		1


	//   ....[138]....
        /*09b4*/ 	.word	0x0000cd90
        /*09b8*/ 	.word	0x00000000
        /*09bc*/ 	.word	0x00000000
        /*09c0*/ 	.short	0x010a
        /*09c2*/ 	.byte	0xff
	.zero		1


	//   ....[139]....
        /*09c4*/ 	.word	0x0000cdf0
        /*09c8*/ 	.word	0x00000000
        /*09cc*/ 	.word	0x00000120
        /*09d0*/ 	.short	0x010a
        /*09d2*/ 	.byte	0xff
	.zero		1


	//   ....[140]....
        /*09d4*/ 	.word	0x0000ce40
        /*09d8*/ 	.word	0x0000000c
        /*09dc*/ 	.word	0x000000d0
        /*09e0*/ 	.short	0x010a
        /*09e2*/ 	.byte	0xff
	.zero		1


	//   ....[141]....
        /*09e4*/ 	.word	0x0000cea0
        /*09e8*/ 	.word	0x00000000
        /*09ec*/ 	.word	0x000000c8
        /*09f0*/ 	.short	0x010a
        /*09f2*/ 	.byte	0xff
	.zero		1


	//   ....[142]....
        /*09f4*/ 	.word	0x0000cf00
        /*09f8*/ 	.word	0x00000000
        /*09fc*/ 	.word	0x000000a0
        /*0a00*/ 	.short	0x010a
        /*0a02*/ 	.byte	0xff
	.zero		1


	//   ....[143]....
        /*0a04*/ 	.word	0x0000cf60
        /*0a08*/ 	.word	0x00000000
        /*0a0c*/ 	.word	0x000000a8
        /*0a10*/ 	.short	0x010a
        /*0a12*/ 	.byte	0xff
	.zero		1


	//   ....[144]....
        /*0a14*/ 	.word	0x0000cfc0
        /*0a18*/ 	.word	0x00000000
        /*0a1c*/ 	.word	0x000000b0
        /*0a20*/ 	.short	0x010a
        /*0a22*/ 	.byte	0xff
	.zero		1


	//   ....[145]....
        /*0a24*/ 	.word	0x0000d020
        /*0a28*/ 	.word	0x00000000
        /*0a2c*/ 	.word	0x000000b8
        /*0a30*/ 	.short	0x010a
        /*0a32*/ 	.byte	0xff
	.zero		1


	//   ....[146]....
        /*0a34*/ 	.word	0x0000d080
        /*0a38*/ 	.word	0x00000000
        /*0a3c*/ 	.word	0x000000a0
        /*0a40*/ 	.short	0x010a
        /*0a42*/ 	.byte	0xff
	.zero		1


	//   ....[147]....
        /*0a44*/ 	.word	0x0000d0e0
        /*0a48*/ 	.word	0x00000000
        /*0a4c*/ 	.word	0x000000a8
        /*0a50*/ 	.short	0x010a
        /*0a52*/ 	.byte	0xff
	.zero		1


	//   ....[148]....
        /*0a54*/ 	.word	0x0000d140
        /*0a58*/ 	.word	0x00000000
        /*0a5c*/ 	.word	0x000000b0
        /*0a60*/ 	.short	0x010a
        /*0a62*/ 	.byte	0xff
	.zero		1


	//   ....[149]....
        /*0a64*/ 	.word	0x0000d190
        /*0a68*/ 	.word	0x00000000
        /*0a6c*/ 	.word	0x000000d0
        /*0a70*/ 	.short	0x010a
        /*0a72*/ 	.byte	0xff
	.zero		1


	//   ....[150]....
        /*0a74*/ 	.word	0x0000d1f0
        /*0a78*/ 	.word	0x00000003
        /*0a7c*/ 	.word	0x00000080
        /*0a80*/ 	.short	0x010a
        /*0a82*/ 	.byte	0xff
	.zero		1


	//   ....[151]....
        /*0a84*/ 	.word	0x0000d250
        /*0a88*/ 	.word	0x00000003
        /*0a8c*/ 	.word	0x000000f0
        /*0a90*/ 	.short	0x010a
        /*0a92*/ 	.byte	0xff
	.zero		1


	//   ....[152]....
        /*0a94*/ 	.word	0x0000d2a0
        /*0a98*/ 	.word	0x00000003
        /*0a9c*/ 	.word	0x00000080
        /*0aa0*/ 	.short	0x010a
        /*0aa2*/ 	.byte	0xff
	.zero		1


	//   ....[153]....
        /*0aa4*/ 	.word	0x0000d2f0
        /*0aa8*/ 	.word	0x00000067
        /*0aac*/ 	.word	0x00000080
        /*0ab0*/ 	.short	0x010a
        /*0ab2*/ 	.byte	0xff
	.zero		1


	//   ....[154]....
        /*0ab4*/ 	.word	0x0000d340
        /*0ab8*/ 	.word	0x00000010
        /*0abc*/ 	.word	0x00000080
        /*0ac0*/ 	.short	0x010a
        /*0ac2*/ 	.byte	0xff
	.zero		1


	//----- nvinfo : EIATTR_NUM_MBARRIERS
	.align		4
.L_47:
        /*0ac4*/ 	.byte	0x03, 0x38
        /*0ac6*/ 	.short	0x0025


	//----- nvinfo : EIATTR_EXIT_INSTR_OFFSETS
	.align		4
        /*0ac8*/ 	.byte	0x04, 0x1c
        /*0aca*/ 	.short	(.L_49 - .L_48)


	//   ....[0]....
.L_48:
        /*0acc*/ 	.word	0x00003210


	//   ....[1]....
        /*0ad0*/ 	.word	0x00003700


	//   ....[2]....
        /*0ad4*/ 	.word	0x00003760


	//   ....[3]....
        /*0ad8*/ 	.word	0x00004cf0


	//   ....[4]....
        /*0adc*/ 	.word	0x00005f30


	//   ....[5]....
        /*0ae0*/ 	.word	0x00005f70


	//   ....[6]....
        /*0ae4*/ 	.word	0x0000c4b0


	//   ....[7]....
        /*0ae8*/ 	.word	0x0000c520


	//   ....[8]....
        /*0aec*/ 	.word	0x0000c550


	//   ....[9]....
        /*0af0*/ 	.word	0x0000c5c0


	//----- nvinfo : EIATTR_MAX_THREADS
	.align		4
.L_49:
        /*0af4*/ 	.byte	0x04, 0x05
        /*0af6*/ 	.short	(.L_51 - .L_50)
.L_50:
        /*0af8*/ 	.word	0x00000100
        /*0afc*/ 	.word	0x00000001
        /*0b00*/ 	.word	0x00000001


	//----- nvinfo : EIATTR_CRS_STACK_SIZE
	.align		4
.L_51:
        /*0b04*/ 	.byte	0x04, 0x1e
        /*0b06*/ 	.short	(.L_53 - .L_52)
.L_52:
        /*0b08*/ 	.word	0x00000000


	//----- nvinfo : EIATTR_CBANK_PARAM_SIZE
	.align		4
.L_53:
        /*0b0c*/ 	.byte	0x03, 0x19
        /*0b0e*/ 	.short	0x0c00


	//----- nvinfo : EIATTR_PARAM_CBANK
	.align		4
        /*0b10*/ 	.byte	0x04, 0x0a
        /*0b12*/ 	.short	(.L_55 - .L_54)
	.align		4
.L_54:
        /*0b14*/ 	.word	index@(.nv.constant0._ZN7cutlass13device_kernelINS_4gemm6kernel13GemmUniversalIN4cute5tupleIJiiiiEEENS1_10collective13CollectiveMmaINS1_46MainloopSm100TmaUmmaWarpSpecializedBlockScaledILi8ELi2ELi1ENS5_IJNS4_1CILi2EEENSA_ILi4EEENSA_ILi1EEEEEEEENS5_IJNSA_ILi256EEESG_NSA_ILi128EEEEEENS5_IJNS_12float_e2m1_tENS_13float_ue4m3_tEEEENS5_IJNS5_IJlSD_lEEENS4_6LayoutINS5_IJNS5_IJNS5_IJNSA_ILi32EEESC_EEEiEEENS5_IJNS5_IJNSA_ILi16EEESC_EEEiEEENS5_IJSD_iEEEEEENS5_IJST_NS5_IJNS5_IJNSA_ILi0EEESD_EEENSA_ILi512EEEEEENS5_IJSW_iEEEEEEEEEEESL_S13_NS4_8TiledMMAINS4_8MMA_AtomIJNS4_23SM100_MMA_MXF4_2x1SM_SSISJ_SJ_fSK_Li256ELi256ELi16ELNS4_4UMMA5MajorE0ELS18_0ELNS17_7ScaleInE0ELS19_0EEEEEENSN_INS5_IJSD_SD_SD_EEENS5_IJSW_SW_SW_EEEEENS5_IJNS4_10UnderscoreES1F_S1F_EEEEENS5_IJNS4_28SM100_TMA_2SM_LOAD_MULTICASTES1I_EEENS5_IJNS4_14ComposedLayoutINS4_7SwizzleILi2ELi4ELi3EEENS4_18smem_ptr_flag_bitsILi4EEENSN_INS5_IJNSA_ILi8EEESH_EEENS5_IJSH_SD_EEEEEEENSN_INS5_IJNS5_IJNS5_IJSP_SD_EEESS_EEESD_NS5_IJSD_SB_EEEEEENS5_IJNS5_IJNS5_IJSS_SY_EEESX_EEESW_NS5_IJSC_SY_EEEEEEEEEEEvNS4_8identityENS5_IJNS4_18SM100_TMA_2SM_LOADES1I_EEENS5_IJS1T_NSN_INS5_IJNS5_IJNS5_IJSP_SB_EEESS_EEESD_S1W_EEENS5_IJS1Z_SW_NS5_IJSC_NSA_ILi1024EEEEEEEEEEEEEEvS24_EENS_8epilogue10collective18CollectiveEpilogueINS2G_23Sm100TmaWarpSpecializedILi4ELi2ELi64ELb1ELb0EEEJNS5_IJSH_SG_SH_EEENS5_IJNSN_ISH_SD_EENSN_INSA_ILi64EEESD_EEEEENS_10bfloat16_tESM_S2Q_SM_NS2G_6fusion15FusionCallbacksIS2K_NS2R_17LinearCombinationIS2Q_fS2Q_fLNS_15FloatRoundStyleE2EEES2L_S2P_JEEENS4_5SM1004TMEM4LOAD26SM100_TMEM_LOAD_32dp32b64xENS4_13SM90_TMA_LOADENS1K_INS1L_ILi3ELi4ELi3EEENS1N_ILi16EEENSN_INS5_IJS1P_S2N_EEENS5_IJS2N_SD_EEEEEEENS4_39AutoVectorizingCopyWithAssumedAlignmentILi128EEENS4_14SM90_TMA_STOREES37_S39_S39_EEEvvEEEEvNT_6ParamsE)
        /*0b18*/ 	.short	0x0380
        /*0b1a*/ 	.short	0x0c00


	//----- nvinfo : EIATTR_SW_WAR
	.align		4
.L_55:
        /*0b1c*/ 	.byte	0x04, 0x36
        /*0b1e*/ 	.short	(.L_57 - .L_56)
.L_56:
        /*0b20*/ 	.word	0x00000008
.L_57:


//--------------------- .nv.callgraph             --------------------------
	.section	.nv.callgraph,"",@"SHT_CUDA_CALLGRAPH"
	.align	4
	.sectionentsize	8
	.align		4
        /*0000*/ 	.word	0x00000000
	.align		4
        /*0004*/ 	.word	0xffffffff
	.align		4
        /*0008*/ 	.word	index@(_ZN7cutlass13device_kernelINS_4gemm6kernel13GemmUniversalIN4cute5tupleIJiiiiEEENS1_10collective13CollectiveMmaINS1_46MainloopSm100TmaUmmaWarpSpecializedBlockScaledILi8ELi2ELi1ENS5_IJNS4_1CILi2EEENSA_ILi4EEENSA_ILi1EEEEEEEENS5_IJNSA_ILi256EEESG_NSA_ILi128EEEEEENS5_IJNS_12float_e2m1_tENS_13float_ue4m3_tEEEENS5_IJNS5_IJlSD_lEEENS4_6LayoutINS5_IJNS5_IJNS5_IJNSA_ILi32EEESC_EEEiEEENS5_IJNS5_IJNSA_ILi16EEESC_EEEiEEENS5_IJSD_iEEEEEENS5_IJST_NS5_IJNS5_IJNSA_ILi0EEESD_EEENSA_ILi512EEEEEENS5_IJSW_iEEEEEEEEEEESL_S13_NS4_8TiledMMAINS4_8MMA_AtomIJNS4_23SM100_MMA_MXF4_2x1SM_SSISJ_SJ_fSK_Li256ELi256ELi16ELNS4_4UMMA5MajorE0ELS18_0ELNS17_7ScaleInE0ELS19_0EEEEEENSN_INS5_IJSD_SD_SD_EEENS5_IJSW_SW_SW_EEEEENS5_IJNS4_10UnderscoreES1F_S1F_EEEEENS5_IJNS4_28SM100_TMA_2SM_LOAD_MULTICASTES1I_EEENS5_IJNS4_14ComposedLayoutINS4_7SwizzleILi2ELi4ELi3EEENS4_18smem_ptr_flag_bitsILi4EEENSN_INS5_IJNSA_ILi8EEESH_EEENS5_IJSH_SD_EEEEEEENSN_INS5_IJNS5_IJNS5_IJSP_SD_EEESS_EEESD_NS5_IJSD_SB_EEEEEENS5_IJNS5_IJNS5_IJSS_SY_EEESX_EEESW_NS5_IJSC_SY_EEEEEEEEEEEvNS4_8identityENS5_IJNS4_18SM100_TMA_2SM_LOADES1I_EEENS5_IJS1T_NSN_INS5_IJNS5_IJNS5_IJSP_SB_EEESS_EEESD_S1W_EEENS5_IJS1Z_SW_NS5_IJSC_NSA_ILi1024EEEEEEEEEEEEEEvS24_EENS_8epilogue10collective18CollectiveEpilogueINS2G_23Sm100TmaWarpSpecializedILi4ELi2ELi64ELb1ELb0EEEJNS5_IJSH_SG_SH_EEENS5_IJNSN_ISH_SD_EENSN_INSA_ILi64EEESD_EEEEENS_10bfloat16_tESM_S2Q_SM_NS2G_6fusion15FusionCallbacksIS2K_NS2R_17LinearCombinationIS2Q_fS2Q_fLNS_15FloatRoundStyleE2EEES2L_S2P_JEEENS4_5SM1004TMEM4LOAD26SM100_TMEM_LOAD_32dp32b64xENS4_13SM90_TMA_LOADENS1K_INS1L_ILi3ELi4ELi3EEENS1N_ILi16EEENSN_INS5_IJS1P_S2N_EEENS5_IJS2N_SD_EEEEEEENS4_39AutoVectorizingCopyWithAssumedAlignmentILi128EEENS4_14SM90_TMA_STOREES37_S39_S39_EEEvvEEEEvNT_6ParamsE)
	.align		4
        /*000c*/ 	.word	index@(__assertfail)
	.align		4
        /*0010*/ 	.word	0x00000000
	.align		4
        /*0014*/ 	.word	0xfffffffe
	.align		4
        /*0018*/ 	.word	0x00000000
	.align		4
        /*001c*/ 	.word	0xfffffffd
	.align		4
        /*0020*/ 	.word	0x00000000
	.align		4
        /*0024*/ 	.word	0xfffffffc


//--------------------- .nv.constant4             --------------------------
	.section	.nv.constant4,"a",@progbits
	.align	8
	.align		8
.nv.constant4:
        /*0000*/ 	.dword	__assertfail
	.align		8
        /*0008*/ 	.dword	__unnamed_1
	.align		8
        /*0010*/ 	.dword	__unnamed_2
	.align		8
        /*0018*/ 	.dword	_ZN40_INTERNAL_04b6c507_4_k_cu_1ea47b86_363034cuda3std3__45__cpo5beginE
	.align		8
        /*0020*/ 	.dword	_ZN40_INTERNAL_04b6c507_4_k_cu_1ea47b86_363034cuda3std3__45__cpo3endE
	.align		8
        /*0028*/ 	.dword	_ZN40_INTERNAL_04b6c507_4_k_cu_1ea47b86_363034cuda3std3__45__cpo6cbeginE
	.align		8
        /*0030*/ 	.dword	_ZN40_INTERNAL_04b6c507_4_k_cu_1ea47b86_363034cuda3std3__45__cpo4cendE
	.align		8
        /*0038*/ 	.dword	_ZN40_INTERNAL_04b6c507_4_k_cu_1ea47b86_363034cuda3std3__442_GLOBAL__N__04b6c507_4_k_cu_1ea47b86_363036ignoreE
	.align		8
        /*0040*/ 	.dword	_ZN40_INTERNAL_04b6c507_4_k_cu_1ea47b86_363034cuda3std3__419piecewise_constructE
	.align		8
        /*0048*/ 	.dword	_ZN40_INTERNAL_04b6c507_4_k_cu_1ea47b86_363034cuda3std3__48in_placeE
	.align		8
        /*0050*/ 	.dword	_ZN40_INTERNAL_04b6c507_4_k_cu_1ea47b86_363034cuda3std6ranges3__45__cpo4swapE
	.align		8
        /*0058*/ 	.dword	_ZN40_INTERNAL_04b6c507_4_k_cu_1ea47b86_363034cuda3std6ranges3__45__cpo9iter_moveE
	.align		8
        /*0060*/ 	.dword	_ZN40_INTERNAL_04b6c507_4_k_cu_1ea47b86_363034cute7productE
	.align		8
        /*0068*/ 	.dword	_ZN40_INTERNAL_04b6c507_4_k_cu_1ea47b86_363034cute1_E
	.align		8
        /*0070*/ 	.dword	$str$25
	.align		8
        /*0078*/ 	.dword	$str$26
	.align		8
        /*0080*/ 	.dword	$str$29
	.align		8
        /*0088*/ 	.dword	$str$30


//--------------------- .text._ZN7cutlass13device_kernelINS_4gemm6kernel13GemmUniversalIN4cute5tupleIJiiiiEEENS1_10collective13CollectiveMmaINS1_46MainloopSm100TmaUmmaWarpSpecializedBlockScaledILi8ELi2ELi1ENS5_IJNS4_1CILi2EEENSA_ILi4EEENSA_ILi1EEEEEEEENS5_IJNSA_ILi256EEESG_NSA_ILi128EEEEEENS5_IJNS_12float_e2m1_tENS_13float_ue4m3_tEEEENS5_IJNS5_IJlSD_lEEENS4_6LayoutINS5_IJNS5_IJNS5_IJNSA_ILi32EEESC_EEEiEEENS5_IJNS5_IJNSA_ILi16EEESC_EEEiEEENS5_IJSD_iEEEEEENS5_IJST_NS5_IJNS5_IJNSA_ILi0EEESD_EEENSA_ILi512EEEEEENS5_IJSW_iEEEEEEEEEEESL_S13_NS4_8TiledMMAINS4_8MMA_AtomIJNS4_23SM100_MMA_MXF4_2x1SM_SSISJ_SJ_fSK_Li256ELi256ELi16ELNS4_4UMMA5MajorE0ELS18_0ELNS17_7ScaleInE0ELS19_0EEEEEENSN_INS5_IJSD_SD_SD_EEENS5_IJSW_SW_SW_EEEEENS5_IJNS4_10UnderscoreES1F_S1F_EEEEENS5_IJNS4_28SM100_TMA_2SM_LOAD_MULTICASTES1I_EEENS5_IJNS4_14ComposedLayoutINS4_7SwizzleILi2ELi4ELi3EEENS4_18smem_ptr_flag_bitsILi4EEENSN_INS5_IJNSA_ILi8EEESH_EEENS5_IJSH_SD_EEEEEEENSN_INS5_IJNS5_IJNS5_IJSP_SD_EEESS_EEESD_NS5_IJSD_SB_EEEEEENS5_IJNS5_IJNS5_IJSS_SY_EEESX_EEESW_NS5_IJSC_SY_EEEEEEEEEEEvNS4_8identityENS5_IJNS4_18SM100_TMA_2SM_LOADES1I_EEENS5_IJS1T_NSN_INS5_IJNS5_IJNS5_IJSP_SB_EEESS_EEESD_S1W_EEENS5_IJS1Z_SW_NS5_IJSC_NSA_ILi1024EEEEEEEEEEEEEEvS24_EENS_8epilogue10collective18CollectiveEpilogueINS2G_23Sm100TmaWarpSpecializedILi4ELi2ELi64ELb1ELb0EEEJNS5_IJSH_SG_SH_EEENS5_IJNSN_ISH_SD_EENSN_INSA_ILi64EEESD_EEEEENS_10bfloat16_tESM_S2Q_SM_NS2G_6fusion15FusionCallbacksIS2K_NS2R_17LinearCombinationIS2Q_fS2Q_fLNS_15FloatRoundStyleE2EEES2L_S2P_JEEENS4_5SM1004TMEM4LOAD26SM100_TMEM_LOAD_32dp32b64xENS4_13SM90_TMA_LOADENS1K_INS1L_ILi3ELi4ELi3EEENS1N_ILi16EEENSN_INS5_IJS1P_S2N_EEENS5_IJS2N_SD_EEEEEEENS4_39AutoVectorizingCopyWithAssumedAlignmentILi128EEENS4_14SM90_TMA_STOREES37_S39_S39_EEEvvEEEEvNT_6ParamsE --------------------------
	.section	.text._ZN7cutlass13device_kernelINS_4gemm6kernel13GemmUniversalIN4cute5tupleIJiiiiEEENS1_10collective13CollectiveMmaINS1_46MainloopSm100TmaUmmaWarpSpecializedBlockScaledILi8ELi2ELi1ENS5_IJNS4_1CILi2EEENSA_ILi4EEENSA_ILi1EEEEEEEENS5_IJNSA_ILi256EEESG_NSA_ILi128EEEEEENS5_IJNS_12float_e2m1_tENS_13float_ue4m3_tEEEENS5_IJNS5_IJlSD_lEEENS4_6LayoutINS5_IJNS5_IJNS5_IJNSA_ILi32EEESC_EEEiEEENS5_IJNS5_IJNSA_ILi16EEESC_EEEiEEENS5_IJSD_iEEEEEENS5_IJST_NS5_IJNS5_IJNSA_ILi0EEESD_EEENSA_ILi512EEEEEENS5_IJSW_iEEEEEEEEEEESL_S13_NS4_8TiledMMAINS4_8MMA_AtomIJNS4_23SM100_MMA_MXF4_2x1SM_SSISJ_SJ_fSK_Li256ELi256ELi16ELNS4_4UMMA5MajorE0ELS18_0ELNS17_7ScaleInE0ELS19_0EEEEEENSN_INS5_IJSD_SD_SD_EEENS5_IJSW_SW_SW_EEEEENS5_IJNS4_10UnderscoreES1F_S1F_EEEEENS5_IJNS4_28SM100_TMA_2SM_LOAD_MULTICASTES1I_EEENS5_IJNS4_14ComposedLayoutINS4_7SwizzleILi2ELi4ELi3EEENS4_18smem_ptr_flag_bitsILi4EEENSN_INS5_IJNSA_ILi8EEESH_EEENS5_IJSH_SD_EEEEEEENSN_INS5_IJNS5_IJNS5_IJSP_SD_EEESS_EEESD_NS5_IJSD_SB_EEEEEENS5_IJNS5_IJNS5_IJSS_SY_EEESX_EEESW_NS5_IJSC_SY_EEEEEEEEEEEvNS4_8identityENS5_IJNS4_18SM100_TMA_2SM_LOADES1I_EEENS5_IJS1T_NSN_INS5_IJNS5_IJNS5_IJSP_SB_EEESS_EEESD_S1W_EEENS5_IJS1Z_SW_NS5_IJSC_NSA_ILi1024EEEEEEEEEEEEEEvS24_EENS_8epilogue10collective18CollectiveEpilogueINS2G_23Sm100TmaWarpSpecializedILi4ELi2ELi64ELb1ELb0EEEJNS5_IJSH_SG_SH_EEENS5_IJNSN_ISH_SD_EENSN_INSA_ILi64EEESD_EEEEENS_10bfloat16_tESM_S2Q_SM_NS2G_6fusion15FusionCallbacksIS2K_NS2R_17LinearCombinationIS2Q_fS2Q_fLNS_15FloatRoundStyleE2EEES2L_S2P_JEEENS4_5SM1004TMEM4LOAD26SM100_TMEM_LOAD_32dp32b64xENS4_13SM90_TMA_LOADENS1K_INS1L_ILi3ELi4ELi3EEENS1N_ILi16EEENSN_INS5_IJS1P_S2N_EEENS5_IJS2N_SD_EEEEEEENS4_39AutoVectorizingCopyWithAssumedAlignmentILi128EEENS4_14SM90_TMA_STOREES37_S39_S39_EEEvvEEEEvNT_6ParamsE,"ax",@progbits
	.align	128
.text._ZN7cutlass13device_kernelINS_4gemm6kernel13GemmUniversalIN4cute5tupleIJiiiiEEENS1_10collective13CollectiveMmaINS1_46MainloopSm100TmaUmmaWarpSpecializedBlockScaledILi8ELi2ELi1ENS5_IJNS4_1CILi2EEENSA_ILi4EEENSA_ILi1EEEEEEEENS5_IJNSA_ILi256EEESG_NSA_ILi128EEEEEENS5_IJNS_12float_e2m1_tENS_13float_ue4m3_tEEEENS5_IJNS5_IJlSD_lEEENS4_6LayoutINS5_IJNS5_IJNS5_IJNSA_ILi32EEESC_EEEiEEENS5_IJNS5_IJNSA_ILi16EEESC_EEEiEEENS5_IJSD_iEEEEEENS5_IJST_NS5_IJNS5_IJNSA_ILi0EEESD_EEENSA_ILi512EEEEEENS5_IJSW_iEEEEEEEEEEESL_S13_NS4_8TiledMMAINS4_8MMA_AtomIJNS4_23SM100_MMA_MXF4_2x1SM_SSISJ_SJ_fSK_Li256ELi256ELi16ELNS4_4UMMA5MajorE0ELS18_0ELNS17_7ScaleInE0ELS19_0EEEEEENSN_INS5_IJSD_SD_SD_EEENS5_IJSW_SW_SW_EEEEENS5_IJNS4_10UnderscoreES1F_S1F_EEEEENS5_IJNS4_28SM100_TMA_2SM_LOAD_MULTICASTES1I_EEENS5_IJNS4_14ComposedLayoutINS4_7SwizzleILi2ELi4ELi3EEENS4_18smem_ptr_flag_bitsILi4EEENSN_INS5_IJNSA_ILi8EEESH_EEENS5_IJSH_SD_EEEEEEENSN_INS5_IJNS5_IJNS5_IJSP_SD_EEESS_EEESD_NS5_IJSD_SB_EEEEEENS5_IJNS5_IJNS5_IJSS_SY_EEESX_EEESW_NS5_IJSC_SY_EEEEEEEEEEEvNS4_8identityENS5_IJNS4_18SM100_TMA_2SM_LOADES1I_EEENS5_IJS1T_NSN_INS5_IJNS5_IJNS5_IJSP_SB_EEESS_EEESD_S1W_EEENS5_IJS1Z_SW_NS5_IJSC_NSA_ILi1024EEEEEEEEEEEEEEvS24_EENS_8epilogue10collective18CollectiveEpilogueINS2G_23Sm100TmaWarpSpecializedILi4ELi2ELi64ELb1ELb0EEEJNS5_IJSH_SG_SH_EEENS5_IJNSN_ISH_SD_EENSN_INSA_ILi64EEESD_EEEEENS_10bfloat16_tESM_S2Q_SM_NS2G_6fusion15FusionCallbacksIS2K_NS2R_17LinearCombinationIS2Q_fS2Q_fLNS_15FloatRoundStyleE2EEES2L_S2P_JEEENS4_5SM1004TMEM4LOAD26SM100_TMEM_LOAD_32dp32b64xENS4_13SM90_TMA_LOADENS1K_INS1L_ILi3ELi4ELi3EEENS1N_ILi16EEENSN_INS5_IJS1P_S2N_EEENS5_IJS2N_SD_EEEEEEENS4_39AutoVectorizingCopyWithAssumedAlignmentILi128EEENS4_14SM90_TMA_STOREES37_S39_S39_EEEvvEEEEvNT_6ParamsE:
        .type           _ZN7cutlass13device_kernelINS_4gemm6kernel13GemmUniversalIN4cute5tupleIJiiiiEEENS1_10collective13CollectiveMmaINS1_46MainloopSm100TmaUmmaWarpSpecializedBlockScaledILi8ELi2ELi1ENS5_IJNS4_1CILi2EEENSA_ILi4EEENSA_ILi1EEEEEEEENS5_IJNSA_ILi256EEESG_NSA_ILi128EEEEEENS5_IJNS_12float_e2m1_tENS_13float_ue4m3_tEEEENS5_IJNS5_IJlSD_lEEENS4_6LayoutINS5_IJNS5_IJNS5_IJNSA_ILi32EEESC_EEEiEEENS5_IJNS5_IJNSA_ILi16EEESC_EEEiEEENS5_IJSD_iEEEEEENS5_IJST_NS5_IJNS5_IJNSA_ILi0EEESD_EEENSA_ILi512EEEEEENS5_IJSW_iEEEEEEEEEEESL_S13_NS4_8TiledMMAINS4_8MMA_AtomIJNS4_23SM100_MMA_MXF4_2x1SM_SSISJ_SJ_fSK_Li256ELi256ELi16ELNS4_4UMMA5MajorE0ELS18_0ELNS17_7ScaleInE0ELS19_0EEEEEENSN_INS5_IJSD_SD_SD_EEENS5_IJSW_SW_SW_EEEEENS5_IJNS4_10UnderscoreES1F_S1F_EEEEENS5_IJNS4_28SM100_TMA_2SM_LOAD_MULTICASTES1I_EEENS5_IJNS4_14ComposedLayoutINS4_7SwizzleILi2ELi4ELi3EEENS4_18smem_ptr_flag_bitsILi4EEENSN_INS5_IJNSA_ILi8EEESH_EEENS5_IJSH_SD_EEEEEEENSN_INS5_IJNS5_IJNS5_IJSP_SD_EEESS_EEESD_NS5_IJSD_SB_EEEEEENS5_IJNS5_IJNS5_IJSS_SY_EEESX_EEESW_NS5_IJSC_SY_EEEEEEEEEEEvNS4_8identityENS5_IJNS4_18SM100_TMA_2SM_LOADES1I_EEENS5_IJS1T_NSN_INS5_IJNS5_IJNS5_IJSP_SB_EEESS_EEESD_S1W_EEENS5_IJS1Z_SW_NS5_IJSC_NSA_ILi1024EEEEEEEEEEEEEEvS24_EENS_8epilogue10collective18CollectiveEpilogueINS2G_23Sm100TmaWarpSpecializedILi4ELi2ELi64ELb1ELb0EEEJNS5_IJSH_SG_SH_EEENS5_IJNSN_ISH_SD_EENSN_INSA_ILi64EEESD_EEEEENS_10bfloat16_tESM_S2Q_SM_NS2G_6fusion15FusionCallbacksIS2K_NS2R_17LinearCombinationIS2Q_fS2Q_fLNS_15FloatRoundStyleE2EEES2L_S2P_JEEENS4_5SM1004TMEM4LOAD26SM100_TMEM_LOAD_32dp32b64xENS4_13SM90_TMA_LOADENS1K_INS1L_ILi3ELi4ELi3EEENS1N_ILi16EEENSN_INS5_IJS1P_S2N_EEENS5_IJS2N_SD_EEEEEEENS4_39AutoVectorizingCopyWithAssumedAlignmentILi128EEENS4_14SM90_TMA_STOREES37_S39_S39_EEEvvEEEEvNT_6ParamsE,@function
        .size           _ZN7cutlass13device_kernelINS_4gemm6kernel13GemmUniversalIN4cute5tupleIJiiiiEEENS1_10collective13CollectiveMmaINS1_46MainloopSm100TmaUmmaWarpSpecializedBlockScaledILi8ELi2ELi1ENS5_IJNS4_1CILi2EEENSA_ILi4EEENSA_ILi1EEEEEEEENS5_IJNSA_ILi256EEESG_NSA_ILi128EEEEEENS5_IJNS_12float_e2m1_tENS_13float_ue4m3_tEEEENS5_IJNS5_IJlSD_lEEENS4_6LayoutINS5_IJNS5_IJNS5_IJNSA_ILi32EEESC_EEEiEEENS5_IJNS5_IJNSA_ILi16EEESC_EEEiEEENS5_IJSD_iEEEEEENS5_IJST_NS5_IJNS5_IJNSA_ILi0EEESD_EEENSA_ILi512EEEEEENS5_IJSW_iEEEEEEEEEEESL_S13_NS4_8TiledMMAINS4_8MMA_AtomIJNS4_23SM100_MMA_MXF4_2x1SM_SSISJ_SJ_fSK_Li256ELi256ELi16ELNS4_4UMMA5MajorE0ELS18_0ELNS17_7ScaleInE0ELS19_0EEEEEENSN_INS5_IJSD_SD_SD_EEENS5_IJSW_SW_SW_EEEEENS5_IJNS4_10UnderscoreES1F_S1F_EEEEENS5_IJNS4_28SM100_TMA_2SM_LOAD_MULTICASTES1I_EEENS5_IJNS4_14ComposedLayoutINS4_7SwizzleILi2ELi4ELi3EEENS4_18smem_ptr_flag_bitsILi4EEENSN_INS5_IJNSA_ILi8EEESH_EEENS5_IJSH_SD_EEEEEEENSN_INS5_IJNS5_IJNS5_IJSP_SD_EEESS_EEESD_NS5_IJSD_SB_EEEEEENS5_IJNS5_IJNS5_IJSS_SY_EEESX_EEESW_NS5_IJSC_SY_EEEEEEEEEEEvNS4_8identityENS5_IJNS4_18SM100_TMA_2SM_LOADES1I_EEENS5_IJS1T_NSN_INS5_IJNS5_IJNS5_IJSP_SB_EEESS_EEESD_S1W_EEENS5_IJS1Z_SW_NS5_IJSC_NSA_ILi1024EEEEEEEEEEEEEEvS24_EENS_8epilogue10collective18CollectiveEpilogueINS2G_23Sm100TmaWarpSpecializedILi4ELi2ELi64ELb1ELb0EEEJNS5_IJSH_SG_SH_EEENS5_IJNSN_ISH_SD_EENSN_INSA_ILi64EEESD_EEEEENS_10bfloat16_tESM_S2Q_SM_NS2G_6fusion15FusionCallbacksIS2K_NS2R_17LinearCombinationIS2Q_fS2Q_fLNS_15FloatRoundStyleE2EEES2L_S2P_JEEENS4_5SM1004TMEM4LOAD26SM100_TMEM_LOAD_32dp32b64xENS4_13SM90_TMA_LOADENS1K_INS1L_ILi3ELi4ELi3EEENS1N_ILi16EEENSN_INS5_IJS1P_S2N_EEENS5_IJS2N_SD_EEEEEEENS4_39AutoVectorizingCopyWithAssumedAlignmentILi128EEENS4_14SM90_TMA_STOREES37_S39_S39_EEEvvEEEEvNT_6ParamsE,(.L_x_206 - _ZN7cutlass13device_kernelINS_4gemm6kernel13GemmUniversalIN4cute5tupleIJiiiiEEENS1_10collective13CollectiveMmaINS1_46MainloopSm100TmaUmmaWarpSpecializedBlockScaledILi8ELi2ELi1ENS5_IJNS4_1CILi2EEENSA_ILi4EEENSA_ILi1EEEEEEEENS5_IJNSA_ILi256EEESG_NSA_ILi128EEEEEENS5_IJNS_12float_e2m1_tENS_13float_ue4m3_tEEEENS5_IJNS5_IJlSD_lEEENS4_6LayoutINS5_IJNS5_IJNS5_IJNSA_ILi32EEESC_EEEiEEENS5_IJNS5_IJNSA_ILi16EEESC_EEEiEEENS5_IJSD_iEEEEEENS5_IJST_NS5_IJNS5_IJNSA_ILi0EEESD_EEENSA_ILi512EEEEEENS5_IJSW_iEEEEEEEEEEESL_S13_NS4_8TiledMMAINS4_8MMA_AtomIJNS4_23SM100_MMA_MXF4_2x1SM_SSISJ_SJ_fSK_Li256ELi256ELi16ELNS4_4UMMA5MajorE0ELS18_0ELNS17_7ScaleInE0ELS19_0EEEEEENSN_INS5_IJSD_SD_SD_EEENS5_IJSW_SW_SW_EEEEENS5_IJNS4_10UnderscoreES1F_S1F_EEEEENS5_IJNS4_28SM100_TMA_2SM_LOAD_MULTICASTES1I_EEENS5_IJNS4_14ComposedLayoutINS4_7SwizzleILi2ELi4ELi3EEENS4_18smem_ptr_flag_bitsILi4EEENSN_INS5_IJNSA_ILi8EEESH_EEENS5_IJSH_SD_EEEEEEENSN_INS5_IJNS5_IJNS5_IJSP_SD_EEESS_EEESD_NS5_IJSD_SB_EEEEEENS5_IJNS5_IJNS5_IJSS_SY_EEESX_EEESW_NS5_IJSC_SY_EEEEEEEEEEEvNS4_8identityENS5_IJNS4_18SM100_TMA_2SM_LOADES1I_EEENS5_IJS1T_NSN_INS5_IJNS5_IJNS5_IJSP_SB_EEESS_EEESD_S1W_EEENS5_IJS1Z_SW_NS5_IJSC_NSA_ILi1024EEEEEEEEEEEEEEvS24_EENS_8epilogue10collective18CollectiveEpilogueINS2G_23Sm100TmaWarpSpecializedILi4ELi2ELi64ELb1ELb0EEEJNS5_IJSH_SG_SH_EEENS5_IJNSN_ISH_SD_EENSN_INSA_ILi64EEESD_EEEEENS_10bfloat16_tESM_S2Q_SM_NS2G_6fusion15FusionCallbacksIS2K_NS2R_17LinearCombinationIS2Q_fS2Q_fLNS_15FloatRoundStyleE2EEES2L_S2P_JEEENS4_5SM1004TMEM4LOAD26SM100_TMEM_LOAD_32dp32b64xENS4_13SM90_TMA_LOADENS1K_INS1L_ILi3ELi4ELi3EEENS1N_ILi16EEENSN_INS5_IJS1P_S2N_EEENS5_IJS2N_SD_EEEEEEENS4_39AutoVectorizingCopyWithAssumedAlignmentILi128EEENS4_14SM90_TMA_STOREES37_S39_S39_EEEvvEEEEvNT_6ParamsE)
        .other          _ZN7cutlass13device_kernelINS_4gemm6kernel13GemmUniversalIN4cute5tupleIJiiiiEEENS1_10collective13CollectiveMmaINS1_46MainloopSm100TmaUmmaWarpSpecializedBlockScaledILi8ELi2ELi1ENS5_IJNS4_1CILi2EEENSA_ILi4EEENSA_ILi1EEEEEEEENS5_IJNSA_ILi256EEESG_NSA_ILi128EEEEEENS5_IJNS_12float_e2m1_tENS_13float_ue4m3_tEEEENS5_IJNS5_IJlSD_lEEENS4_6LayoutINS5_IJNS5_IJNS5_IJNSA_ILi32EEESC_EEEiEEENS5_IJNS5_IJNSA_ILi16EEESC_EEEiEEENS5_IJSD_iEEEEEENS5_IJST_NS5_IJNS5_IJNSA_ILi0EEESD_EEENSA_ILi512EEEEEENS5_IJSW_iEEEEEEEEEEESL_S13_NS4_8TiledMMAINS4_8MMA_AtomIJNS4_23SM100_MMA_MXF4_2x1SM_SSISJ_SJ_fSK_Li256ELi256ELi16ELNS4_4UMMA5MajorE0ELS18_0ELNS17_7ScaleInE0ELS19_0EEEEEENSN_INS5_IJSD_SD_SD_EEENS5_IJSW_SW_SW_EEEEENS5_IJNS4_10UnderscoreES1F_S1F_EEEEENS5_IJNS4_28SM100_TMA_2SM_LOAD_MULTICASTES1I_EEENS5_IJNS4_14ComposedLayoutINS4_7SwizzleILi2ELi4ELi3EEENS4_18smem_ptr_flag_bitsILi4EEENSN_INS5_IJNSA_ILi8EEESH_EEENS5_IJSH_SD_EEEEEEENSN_INS5_IJNS5_IJNS5_IJSP_SD_EEESS_EEESD_NS5_IJSD_SB_EEEEEENS5_IJNS5_IJNS5_IJSS_SY_EEESX_EEESW_NS5_IJSC_SY_EEEEEEEEEEEvNS4_8identityENS5_IJNS4_18SM100_TMA_2SM_LOADES1I_EEENS5_IJS1T_NSN_INS5_IJNS5_IJNS5_IJSP_SB_EEESS_EEESD_S1W_EEENS5_IJS1Z_SW_NS5_IJSC_NSA_ILi1024EEEEEEEEEEEEEEvS24_EENS_8epilogue10collective18CollectiveEpilogueINS2G_23Sm100TmaWarpSpecializedILi4ELi2ELi64ELb1ELb0EEEJNS5_IJSH_SG_SH_EEENS5_IJNSN_ISH_SD_EENSN_INSA_ILi64EEESD_EEEEENS_10bfloat16_tESM_S2Q_SM_NS2G_6fusion15FusionCallbacksIS2K_NS2R_17LinearCombinationIS2Q_fS2Q_fLNS_15FloatRoundStyleE2EEES2L_S2P_JEEENS4_5SM1004TMEM4LOAD26SM100_TMEM_LOAD_32dp32b64xENS4_13SM90_TMA_LOADENS1K_INS1L_ILi3ELi4ELi3EEENS1N_ILi16EEENSN_INS5_IJS1P_S2N_EEENS5_IJS2N_SD_EEEEEEENS4_39AutoVectorizingCopyWithAssumedAlignmentILi128EEENS4_14SM90_TMA_STOREES37_S39_S39_EEEvvEEEEvNT_6ParamsE,@"STO_CUDA_ENTRY STV_DEFAULT"
_ZN7cutlass13device_kernelINS_4gemm6kernel13GemmUniversalIN4cute5tupleIJiiiiEEENS1_10collective13CollectiveMmaINS1_46MainloopSm100TmaUmmaWarpSpecializedBlockScaledILi8ELi2ELi1ENS5_IJNS4_1CILi2EEENSA_ILi4EEENSA_ILi1EEEEEEEENS5_IJNSA_ILi256EEESG_NSA_ILi128EEEEEENS5_IJNS_12float_e2m1_tENS_13float_ue4m3_tEEEENS5_IJNS5_IJlSD_lEEENS4_6LayoutINS5_IJNS5_IJNS5_IJNSA_ILi32EEESC_EEEiEEENS5_IJNS5_IJNSA_ILi16EEESC_EEEiEEENS5_IJSD_iEEEEEENS5_IJST_NS5_IJNS5_IJNSA_ILi0EEESD_EEENSA_ILi512EEEEEENS5_IJSW_iEEEEEEEEEEESL_S13_NS4_8TiledMMAINS4_8MMA_AtomIJNS4_23SM100_MMA_MXF4_2x1SM_SSISJ_SJ_fSK_Li256ELi256ELi16ELNS4_4UMMA5MajorE0ELS18_0ELNS17_7ScaleInE0ELS19_0EEEEEENSN_INS5_IJSD_SD_SD_EEENS5_IJSW_SW_SW_EEEEENS5_IJNS4_10UnderscoreES1F_S1F_EEEEENS5_IJNS4_28SM100_TMA_2SM_LOAD_MULTICASTES1I_EEENS5_IJNS4_14ComposedLayoutINS4_7SwizzleILi2ELi4ELi3EEENS4_18smem_ptr_flag_bitsILi4EEENSN_INS5_IJNSA_ILi8EEESH_EEENS5_IJSH_SD_EEEEEEENSN_INS5_IJNS5_IJNS5_IJSP_SD_EEESS_EEESD_NS5_IJSD_SB_EEEEEENS5_IJNS5_IJNS5_IJSS_SY_EEESX_EEESW_NS5_IJSC_SY_EEEEEEEEEEEvNS4_8identityENS5_IJNS4_18SM100_TMA_2SM_LOADES1I_EEENS5_IJS1T_NSN_INS5_IJNS5_IJNS5_IJSP_SB_EEESS_EEESD_S1W_EEENS5_IJS1Z_SW_NS5_IJSC_NSA_ILi1024EEEEEEEEEEEEEEvS24_EENS_8epilogue10collective18CollectiveEpilogueINS2G_23Sm100TmaWarpSpecializedILi4ELi2ELi64ELb1ELb0EEEJNS5_IJSH_SG_SH_EEENS5_IJNSN_ISH_SD_EENSN_INSA_ILi64EEESD_EEEEENS_10bfloat16_tESM_S2Q_SM_NS2G_6fusion15FusionCallbacksIS2K_NS2R_17LinearCombinationIS2Q_fS2Q_fLNS_15FloatRoundStyleE2EEES2L_S2P_JEEENS4_5SM1004TMEM4LOAD26SM100_TMEM_LOAD_32dp32b64xENS4_13SM90_TMA_LOADENS1K_INS1L_ILi3ELi4ELi3EEENS1N_ILi16EEENSN_INS5_IJS1P_S2N_EEENS5_IJS2N_SD_EEEEEEENS4_39AutoVectorizingCopyWithAssumedAlignmentILi128EEENS4_14SM90_TMA_STOREES37_S39_S39_EEEvvEEEEvNT_6ParamsE:
[----:B------:R-:W1:Y:S01]  /*0000*/  LDC R1, c[0x0][0x37c] ;  /* 0x0000df00ff017b82 */ /* 0x000e620000000800 */
[----:B------:R-:W2:Y:S01]  /*0010*/  S2R R155, SR_TID.X ;  /* 0x00000000009b7919 */ /* 0x000ea20000002100 */
[----:B------:R-:W3:Y:S06]  /*0020*/  LDCU.64 UR12, c[0x0][0xc90] ;  /* 0x00019200ff0c77ac */ /* 0x000eec0008000a00 */
[----:B------:R-:W4:Y:S01]  /*0030*/  S2UR UR59, SR_CgaCtaId ;  /* 0x00000000003b79c3 */ /* 0x000f220000008800 */
[----:B------:R-:W-:Y:S02]  /*0040*/  PRMT R143, RZ, 0x7610, R143 ;  /* 0x00007610ff8f7816 */ /* 0x000fe4000000008f */
[----:B------:R-:W-:-:S02]  /*0050*/  ELECT P0, URZ, PT ;  /* 0x0000000000ff782f */ /* 0x000fc40003800000 */
[----:B---3--:R-:W-:-:S04]  /*0060*/  ISETP.NE.U32.AND P1, PT, RZ, UR12, PT ;  /* 0x0000000cff007c0c */ /* 0x008fc8000bf25070 */
[----:B------:R-:W-:Y:S01]  /*0070*/  ISETP.NE.AND.EX P2, PT, RZ, UR13, PT, P1 ;  /* 0x0000000dff007c0c */ /* 0x000fe2000bf45310 */
[----:B----4-:R-:W-:Y:S01]  /*0080*/  ULOP3.LUT UR28, UR59, 0x1, URZ, 0xc0, !UPT ;  /* 0x000000013b1c7892 */ /* 0x010fe2000f8ec0ff */
[----:B--2---:R-:W-:-:S05]  /*0090*/  SHF.R.U32.HI R144, RZ, 0x5, R155 ;  /* 0x00000005ff907819 */ /* 0x004fca000001169b */
[----:B------:R-:W2:Y:S02]  /*00a0*/  SHFL.IDX PT, R0, R144, RZ, 0x1f ;  /* 0x00001fff90007589 */ /* 0x000ea400000e0000 */
[----:B--2---:R-:W-:-:S04]  /*00b0*/  R2UR UR17, R0 ;  /* 0x00000000001172ca */ /* 0x004fc800000e0000 */
[----:B-1----:R-:W-:Y:S05]  /*00c0*/  @P2 BRA `(.L_x_0) ;  /* 0x0000000000302947 */ /* 0x002fea0003800000 */
[----:B------:R-:W1:Y:S02]  /*00d0*/  LDCU.64 UR4, c[0x0][0xc88] ;  /* 0x00019100ff0477ac */ /* 0x000e640008000a00 */
[----:B-1----:R-:W-:-:S04]  /*00e0*/  UISETP.NE.U32.AND UP0, UPT, UR4, URZ, UPT ;  /* 0x000000ff0400728c */ /* 0x002fc8000bf05070 */
[----:B------:R-:W-:-:S09]  /*00f0*/  UISETP.NE.AND.EX UP0, UPT, UR5, URZ, UPT, UP0 ;  /* 0x000000ff0500728c */ /* 0x000fd2000bf05300 */
[----:B------:R-:W-:Y:S05]  /*0100*/  BRA.U !UP0, `(.L_x_1) ;  /* 0x0000000108147547 */ /* 0x000fea000b800000 */
[----:B------:R-:W1:Y:S01]  /*0110*/  LDC.64 R2, c[0x0][0xc88] ;  /* 0x00032200ff027b82 */ /* 0x000e620000000a00 */
[----:B------:R-:W1:Y:S02]  /*0120*/  LDCU.64 UR4, c[0x0][0x358] ;  /* 0x00006b00ff0477ac */ /* 0x000e640008000a00 */
[----:B-1----:R1:W5:Y:S01]  /*0130*/  LDG.E R71, desc[UR4][R2.64] ;  /* 0x0000000402477981 */ /* 0x002362000c1e1900 */
[----:B------:R-:W-:Y:S01]  /*0140*/  HFMA2 R143, -RZ, RZ, 0, 5.9604644775390625e-08 ;  /* 0x00000001ff8f7431 */ /* 0x000fe200000001ff */
[----:B------:R-:W-:Y:S05]  /*0150*/  BRA `(.L_x_0) ;  /* 0x00000000000c7947 */ /* 0x000fea0003800000 */
.L_x_1:
[----:B------:R-:W1:Y:S01]  /*0160*/  LDCU UR4, c[0x0][0xc80] ;  /* 0x00019000ff0477ac */ /* 0x000e620008000800 */
[----:B------:R-:W-:Y:S01]  /*0170*/  HFMA2 R143, -RZ, RZ, 0, 5.9604644775390625e-08 ;  /* 0x00000001ff8f7431 */ /* 0x000fe200000001ff */
[----:B-1----:R-:W-:-:S07]  /*0180*/  MOV R71, UR4 ;  /* 0x0000000400477c02 */ /* 0x002fce0008000f00 */
.L_x_0:
[----:B------:R-:W2:Y:S02]  /*0190*/  LDCU.64 UR4, c[0x0][0xcb0] ;  /* 0x00019600ff0477ac */ /* 0x000ea40008000a00 */
[----:B--2---:R-:W-:-:S04]  /*01a0*/  UISETP.NE.U32.AND UP0, UPT, UR4, URZ, UPT ;  /* 0x000000ff0400728c */ /* 0x004fc8000bf05070 */
[----:B------:R-:W-:-:S09]  /*01b0*/  UISETP.NE.AND.EX UP0, UPT, UR5, URZ, UPT, UP0 ;  /* 0x000000ff0500728c */ /* 0x000fd2000bf05300 */
[----:B------:R-:W-:Y:S05]  /*01c0*/  BRA.U UP0, `(.L_x_2) ;  /* 0x0000000100287547 */ /* 0x000fea000b800000 */
[----:B------:R-:W2:Y:S02]  /*01d0*/  LDCU.64 UR4, c[0x0][0xca8] ;  /* 0x00019500ff0477ac */ /* 0x000ea40008000a00 */
[----:B--2---:R-:W-:-:S04]  /*01e0*/  UISETP.NE.U32.AND UP0, UPT, UR4, URZ, UPT ;  /* 0x000000ff0400728c */ /* 0x004fc8000bf05070 */
[----:B------:R-:W-:-:S09]  /*01f0*/  UISETP.NE.AND.EX UP0, UPT, UR5, URZ, UPT, UP0 ;  /* 0x000000ff0500728c */ /* 0x000fd2000bf05300 */
[----:B------:R-:W-:Y:S05]  /*0200*/  BRA.U !UP0, `(.L_x_3) ;  /* 0x0000000108107547 */ /* 0x000fea000b800000 */
[----:B------:R-:W2:Y:S01]  /*0210*/  LDC.64 R68, c[0x0][0xca8] ;  /* 0x00032a00ff447b82 */ /* 0x000ea20000000a00 */
[----:B------:R-:W2:Y:S02]  /*0220*/  LDCU.64 UR4, c[0x0][0x358] ;  /* 0x00006b00ff0477ac */ /* 0x000ea40008000a00 */
[----:B--2---:R2:W5:Y:S01]  /*0230*/  LDG.E R68, desc[UR4][R68.64] ;  /* 0x0000000444447981 */ /* 0x004562000c1e1900 */
[----:B------:R-:W-:Y:S05]  /*0240*/  BRA `(.L_x_2) ;  /* 0x0000000000087947 */ /* 0x000fea0003800000 */
.L_x_3:
[----:B------:R-:W2:Y:S02]  /*0250*/  LDCU UR4, c[0x0][0xca0] ;  /* 0x00019400ff0477ac */ /* 0x000ea40008000800 */
[----:B--2---:R-:W-:Y:S02]  /*0260*/  MOV R68, UR4 ;  /* 0x0000000400447c02 */ /* 0x004fe40008000f00 */
.L_x_2:
[----:B------:R-:W-:Y:S01]  /*0270*/  IMAD.U32 R0, RZ, RZ, UR17 ;  /* 0x00000011ff007e24 */ /* 0x000fe2000f8e00ff */
[----:B------:R-:W-:Y:S04]  /*0280*/  BSSY.RECONVERGENT B0, `(.L_x_4) ;  /* 0x0000012000007945 */ /* 0x000fe80003800200 */
[C---:B------:R-:W-:Y:S02]  /*0290*/  ISETP.NE.OR P3, PT, R0.reuse, 0x1, !P0 ;  /* 0x000000010000780c */ /* 0x040fe40004765670 */
[----:B------:R-:W-:-:S11]  /*02a0*/  ISETP.NE.OR P2, PT, R0, 0x3, !P0 ;  /* 0x000000030000780c */ /* 0x000fd60004745670 */
[----:B------:R-:W-:Y:S05]  /*02b0*/  @P3 BRA `(.L_x_5) ;  /* 0x0000000000383947 */ /* 0x000fea0003800000 */
[----:B------:R-:W3:Y:S02]  /*02c0*/  LDCU.64 UR4, c[0x0][0x348] ;  /* 0x00006900ff0477ac */ /* 0x000ee40008000a00 */
[----:B---3--:R-:W-:Y:S02]  /*02d0*/  UIADD3 UR10, UP3, UPT, UR4, 0x80, URZ ;  /* 0x00000080040a7890 */ /* 0x008fe4000ff7e0ff */
[----:B------:R-:W-:Y:S02]  /*02e0*/  UIADD3 UR8, UP2, UPT, UR4, 0x180, URZ ;  /* 0x0000018004087890 */ /* 0x000fe4000ff5e0ff */
[----:B------:R-:W-:Y:S02]  /*02f0*/  UIADD3 UR6, UP1, UPT, UR4, 0x280, URZ ;  /* 0x0000028004067890 */ /* 0x000fe4000ff3e0ff */
[----:B------:R-:W-:Y:S02]  /*0300*/  UIADD3 UR4, UP0, UPT, UR4, 0x380, URZ ;  /* 0x0000038004047890 */ /* 0x000fe4000ff1e0ff */
[----:B------:R-:W-:-:S02]  /*0310*/  UIADD3.X UR11, UPT, UPT, URZ, UR5, URZ, UP3, !UPT ;  /* 0x00000005ff0b7290 */ /* 0x000fc40009ffe4ff */
[----:B------:R-:W-:Y:S02]  /*0320*/  UIADD3.X UR9, UPT, UPT, URZ, UR5, URZ, UP2, !UPT ;  /* 0x00000005ff097290 */ /* 0x000fe400097fe4ff */
[----:B------:R-:W-:Y:S02]  /*0330*/  UIADD3.X UR7, UPT, UPT, URZ, UR5, URZ, UP1, !UPT ;  /* 0x00000005ff077290 */ /* 0x000fe40008ffe4ff */
[----:B------:R-:W-:-:S03]  /*0340*/  UIADD3.X UR5, UPT, UPT, URZ, UR5, URZ, UP0, !UPT ;  /* 0x00000005ff057290 */ /* 0x000fc600087fe4ff */
[----:B------:R3:W-:Y:S02]  /*0350*/  UTMACCTL.PF [UR10] ;  /* 0x000000000a0079b9 */ /* 0x0007e40008040000 */
[----:B------:R3:W-:Y:S02]  /*0360*/  UTMACCTL.PF [UR8] ;  /* 0x00000000080079b9 */ /* 0x0007e40008040000 */
[----:B------:R3:W-:Y:S02]  /*0370*/  UTMACCTL.PF [UR6] ;  /* 0x00000000060079b9 */ /* 0x0007e40008040000 */
[----:B------:R3:W-:Y:S02]  /*0380*/  UTMACCTL.PF [UR4] ;  /* 0x00000000040079b9 */ /* 0x0007e40008040000 */
[----:B---3--:R-:W-:Y:S01]  /*0390*/  NOP ;  /* 0x0000000000007918 */ /* 0x008fe20000000000 */
.L_x_5:
[----:B------:R-:W-:Y:S05]  /*03a0*/  BSYNC.RECONVERGENT B0 ;  /* 0x0000000000007941 */ /* 0x000fea0003800200 */
.L_x_4:
[----:B------:R-:W-:Y:S04]  /*03b0*/  BSSY.RECONVERGENT B0, `(.L_x_6) ;  /* 0x000000a000007945 */ /* 0x000fe80003800200 */
[----:B------:R-:W-:Y:S05]  /*03c0*/  @P2 BRA `(.L_x_7) ;  /* 0x0000000000202947 */ /* 0x000fea0003800000 */
[----:B------:R-:W3:Y:S02]  /*03d0*/  LDCU.64 UR4, c[0x0][0x348] ;  /* 0x00006900ff0477ac */ /* 0x000ee40008000a00 */
[----:B---3--:R-:W-:Y:S02]  /*03e0*/  UIADD3 UR6, UP1, UPT, UR4, 0x980, URZ ;  /* 0x0000098004067890 */ /* 0x008fe4000ff3e0ff */
[----:B------:R-:W-:Y:S02]  /*03f0*/  UIADD3 UR4, UP0, UPT, UR4, 0xa80, URZ ;  /* 0x00000a8004047890 */ /* 0x000fe4000ff1e0ff */
[----:B------:R-:W-:Y:S02]  /*0400*/  UIADD3.X UR7, UPT, UPT, URZ, UR5, URZ, UP1, !UPT ;  /* 0x00000005ff077290 */ /* 0x000fe40008ffe4ff */
[----:B------:R-:W-:-:S07]  /*0410*/  UIADD3.X UR5, UPT, UPT, URZ, UR5, URZ, UP0, !UPT ;  /* 0x00000005ff057290 */ /* 0x000fce00087fe4ff */
[----:B------:R3:W-:Y:S02]  /*0420*/  UTMACCTL.PF [UR6] ;  /* 0x00000000060079b9 */ /* 0x0007e40008040000 */
[----:B------:R3:W-:Y:S02]  /*0430*/  UTMACCTL.PF [UR4] ;  /* 0x00000000040079b9 */ /* 0x0007e40008040000 */
[----:B---3--:R-:W-:Y:S01]  /*0440*/  NOP ;  /* 0x0000000000007918 */ /* 0x008fe20000000000 */
.L_x_7:
[----:B------:R-:W-:Y:S05]  /*0450*/  BSYNC.RECONVERGENT B0 ;  /* 0x0000000000007941 */ /* 0x000fea0003800200 */
.L_x_6:
[----:B------:R-:W3:Y:S01]  /*0460*/  LDCU.64 UR4, c[0x0][0xc88] ;  /* 0x00019100ff0477ac */ /* 0x000ee20008000a00 */
[----:B------:R-:W-:Y:S01]  /*0470*/  ISETP.NE.AND.EX P1, PT, RZ, UR13, PT, P1 ;  /* 0x0000000dff007c0c */ /* 0x000fe2000bf25310 */
[----:B------:R-:W-:Y:S01]  /*0480*/  UPLOP3.LUT UP4, UPT, UPT, UPT, UPT, 0x80, 0x8 ;  /* 0x000000000008789c */ /* 0x000fe20003f8f070 */
[----:B---3--:R-:W-:-:S04]  /*0490*/  ISETP.NE.U32.AND P2, PT, RZ, UR4, PT ;  /* 0x00000004ff007c0c */ /* 0x008fc8000bf45070 */
[----:B------:R-:W-:-:S13]  /*04a0*/  ISETP.NE.AND.EX P2, PT, RZ, UR5, PT, P2 ;  /* 0x00000005ff007c0c */ /* 0x000fda000bf45320 */
[----:B------:R-:W-:Y:S05]  /*04b0*/  @P2 BRA P1, `(.L_x_8) ;  /* 0x0000000000282947 */ /* 0x000fea0000800000 */
[----:B------:R-:W-:Y:S01]  /*04c0*/  UISETP.NE.U32.AND UP0, UPT, UR12, URZ, UPT ;  /* 0x000000ff0c00728c */ /* 0x000fe2000bf05070 */
[----:B-----5:R-:W-:Y:S01]  /*04d0*/  FSETP.NEU.AND P1, PT, R71, RZ, PT ;  /* 0x000000ff4700720b */ /* 0x020fe20003f2d000 */
[----:B------:R-:W-:Y:S02]  /*04e0*/  UISETP.NE.U32.AND UP2, UPT, UR4, URZ, UPT ;  /* 0x000000ff0400728c */ /* 0x000fe4000bf45070 */
[----:B------:R-:W-:Y:S02]  /*04f0*/  UISETP.NE.AND.EX UP1, UPT, UR13, URZ, UPT, UP0 ;  /* 0x000000ff0d00728c */ /* 0x000fe4000bf25300 */
[----:B------:R-:W-:-:S04]  /*0500*/  UISETP.NE.AND.EX UP0, UPT, UR5, URZ, UPT, UP2 ;  /* 0x000000ff0500728c */ /* 0x000fc8000bf05320 */
[----:B------:R-:W-:-:S04]  /*0510*/  USEL UR4, URZ, 0xffffffff, UP0 ;  /* 0xffffffffff047887 */ /* 0x000fc80008000000 */
[----:B------:R-:W-:Y:S01]  /*0520*/  VOTEU.ANY UP0, P1 ;  /* 0x0000000000ff7886 */ /* 0x000fe20000800100 */
[----:B------:R-:W-:-:S04]  /*0530*/  @!UP1 USEL UR4, URZ, 0xffffffff, UP0 ;  /* 0xffffffffff049887 */ /* 0x000fc80008000000 */
[----:B------:R-:W-:-:S04]  /*0540*/  ULOP3.LUT UR4, UR4, 0x1, URZ, 0xc0, !UPT ;  /* 0x0000000104047892 */ /* 0x000fc8000f8ec0ff */
[----:B------:R-:W-:-:S11]  /*0550*/  UISETP.NE.U32.AND UP4, UPT, UR4, 0x1, UPT ;  /* 0x000000010400788c */ /* 0x000fd6000bf85070 */
.L_x_8:
[----:B------:R-:W3:Y:S01]  /*0560*/  SHFL.IDX PT, R0, R144, RZ, 0x1f ;  /* 0x00001fff90007589 */ /* 0x000ee200000e0000 */
[----:B------:R-:W-:-:S04]  /*0570*/  UISETP.NE.AND UP0, UPT, UR17, 0x2, UPT ;  /* 0x000000021100788c */ /* 0x000fc8000bf05270 */
[----:B------:R-:W-:Y:S02]  /*0580*/  UISETP.EQ.AND UP1, UPT, UR28, URZ, !UP0 ;  /* 0x000000ff1c00728c */ /* 0x000fe4000c722270 */
[----:B------:R-:W-:-:S04]  /*0590*/  USEL UR48, URZ, 0x1, UP0 ;  /* 0x00000001ff307887 */ /* 0x000fc80008000000 */
[----:B------:R-:W-:Y:S02]  /*05a0*/  PLOP3.LUT P4, PT, P0, PT, UP1, 0x80, 0x8 ;  /* 0x000000000008781c */ /* 0x000fe4000078f018 */
[----:B---3--:R-:W-:-:S13]  /*05b0*/  ISETP.NE.AND P1, PT, R0, RZ, PT ;  /* 0x000000ff0000720c */ /* 0x008fda0003f25270 */
[----:B------:R-:W-:Y:S05]  /*05c0*/  @P1 BRA `(.L_x_9) ;  /* 0x0000000000741947 */ /* 0x000fea0003800000 */
[----:B------:R-:W-:Y:S01]  /*05d0*/  UMOV UR4, 0x400 ;  /* 0x0000040000047882 */ /* 0x000fe20000000000 */
[----:B------:R-:W-:Y:S01]  /*05e0*/  UMOV UR8, 0x1 ;  /* 0x0000000100087882 */ /* 0x000fe20000000000 */
[----:B------:R-:W-:Y:S01]  /*05f0*/  UMOV UR6, 0x4 ;  /* 0x0000000400067882 */ /* 0x000fe20000000000 */
[----:B------:R-:W-:Y:S02]  /*0600*/  ULEA UR4, UR59, UR4, 0x18 ;  /* 0x000000043b047291 */ /* 0x000fe4000f8ec0ff */
[----:B------:R-:W-:-:S04]  /*0610*/  UIADD3 UR8, UPT, UPT, -UR8, 0x100000, URZ ;  /* 0x0010000008087890 */ /* 0x000fc8000fffe1ff */
[----:B------:R-:W-:Y:S02]  /*0620*/  USHF.L.U32 UR9, UR8, 0xb, URZ ;  /* 0x0000000b08097899 */ /* 0x000fe400080006ff */
[----:B------:R-:W-:Y:S02]  /*0630*/  USHF.L.U32 UR8, UR8, 0x1, URZ ;  /* 0x0000000108087899 */ /* 0x000fe400080006ff */
[----:B------:R-:W-:-:S04]  /*0640*/  UIADD3 UR6, UPT, UPT, -UR6, 0x100000, URZ ;  /* 0x0010000006067890 */ /* 0x000fc8000fffe1ff */
[----:B------:R-:W-:Y:S02]  /*0650*/  USHF.L.U32 UR7, UR6, 0xb, URZ ;  /* 0x0000000b06077899 */ /* 0x000fe400080006ff */
[----:B------:R-:W-:Y:S01]  /*0660*/  USHF.L.U32 UR6, UR6, 0x1, URZ ;  /* 0x0000000106067899 */ /* 0x000fe200080006ff */
[----:B------:R-:W-:Y:S01]  /*0670*/  ELECT P1, URZ, PT ;  /* 0x0000000000ff782f */ /* 0x000fe20003820000 */
[----:B------:R-:W3:Y:S02]  /*0680*/  FENCE.VIEW.ASYNC.S ;  /* 0x00000000000073c6 */ /* 0x000ee40000000000 */
[----:B---3--:R3:W4:Y:S08]  /*0690*/  SYNCS.EXCH.64 URZ, [UR4], UR8 ;  /* 0x0000000804ff75b2 */ /* 0x0087300008000100 */
[----:B------:R3:W1:Y:S01]  /*06a0*/  SYNCS.EXCH.64 URZ, [UR4+0x40], UR6 ;  /* 0x0000400604ff75b2 */ /* 0x0006620008000100 */
        /* <DEDUP_REMOVED lines=13> */
[----:B------:R3:W1:Y:S02]  /*0780*/  SYNCS.EXCH.64 URZ, [UR4+0x78], UR6 ;  /* 0x0000780604ff75b2 */ /* 0x0006640008000100 */
[----:B---3--:R-:W-:Y:S01]  /*0790*/  NOP ;  /* 0x0000000000007918 */ /* 0x008fe20000000000 */
.L_x_9:
[----:B------:R-:W3:Y:S01]  /*07a0*/  SHFL.IDX PT, R0, R144, RZ, 0x1f ;  /* 0x00001fff90007589 */ /* 0x000ee200000e0000 */
[----:B------:R-:W-:Y:S01]  /*07b0*/  NOP ;  /* 0x0000000000007918 */ /* 0x000fe20000000000 */
[----:B---3--:R-:W-:-:S13]  /*07c0*/  ISETP.NE.AND P1, PT, R0, 0x1, PT ;  /* 0x000000010000780c */ /* 0x008fda0003f25270 */
        /* <DEDUP_REMOVED lines=13> */
[----:B---3--:R3:W1:Y:S08]  /*08a0*/  SYNCS.EXCH.64 URZ, [UR4+0x80], UR8 ;  /* 0x0000800804ff75b2 */ /* 0x0086700008000100 */
[----:B------:R3:W1:Y:S01]  /*08b0*/  SYNCS.EXCH.64 URZ, [UR4+0xa0], UR6 ;  /* 0x0000a00604ff75b2 */ /* 0x0006620008000100 */
[----:B------:R3:W1:Y:S01]  /*08c0*/  SYNCS.EXCH.64 URZ, [UR4+0x88], UR8 ;  /* 0x0000880804ff75b2 */ /* 0x0006620008000100 */
[----:B------:R3:W1:Y:S01]  /*08d0*/  SYNCS.EXCH.64 URZ, [UR4+0xa8], UR6 ;  /* 0x0000a80604ff75b2 */ /* 0x0006620008000100 */
[----:B------:R3:W1:Y:S01]  /*08e0*/  SYNCS.EXCH.64 URZ, [UR4+0x90], UR8 ;  /* 0x0000900804ff75b2 */ /* 0x0006620008000100 */
[----:B------:R3:W1:Y:S01]  /*08f0*/  SYNCS.EXCH.64 URZ, [UR4+0xb0], UR6 ;  /* 0x0000b00604ff75b2 */ /* 0x0006620008000100 */
[----:B------:R3:W1:Y:S01]  /*0900*/  SYNCS.EXCH.64 URZ, [UR4+0x98], UR8 ;  /* 0x0000980804ff75b2 */ /* 0x0006620008000100 */
[----:B------:R3:W1:Y:S01]  /*0910*/  SYNCS.EXCH.64 URZ, [UR4+0xb8], UR6 ;  /* 0x0000b80604ff75b2 */ /* 0x0006620008000100 */
[----:B------:R-:W-:Y:S01]  /*0920*/  NOP ;  /* 0x0000000000007918 */ /* 0x000fe20000000000 */
.L_x_10:
[----:B------:R-:W2:Y:S01]  /*0930*/  SHFL.IDX PT, R0, R144, RZ, 0x1f ;  /* 0x00001fff90007589 */ /* 0x000ea200000e0000 */
[----:B------:R-:W-:Y:S01]  /*0940*/  NOP ;  /* 0x0000000000007918 */ /* 0x000fe20000000000 */
[----:B--2---:R-:W-:-:S13]  /*0950*/  ISETP.NE.AND P1, PT, R0, 0x3, PT ;  /* 0x000000030000780c */ /* 0x004fda0003f25270 */
[----:B------:R-:W-:Y:S05]  /*0960*/  @P1 BRA `(.L_x_11) ;  /* 0x00000000002c1947 */ /* 0x000fea0003800000 */
[----:B---3--:R-:W-:Y:S01]  /*0970*/  UMOV UR6, 0x400 ;  /* 0x0000040000067882 */ /* 0x008fe20000000000 */
[----:B------:R-:W-:Y:S01]  /*0980*/  UMOV UR4, 0x20 ;  /* 0x0000002000047882 */ /* 0x000fe20000000000 */
[----:B------:R-:W-:Y:S02]  /*0990*/  ULEA UR6, UR59, UR6, 0x18 ;  /* 0x000000063b067291 */ /* 0x000fe4000f8ec0ff */
[----:B------:R-:W-:-:S04]  /*09a0*/  UIADD3 UR4, UPT, UPT, -UR4, 0x100000, URZ ;  /* 0x0010000004047890 */ /* 0x000fc8000fffe1ff */
[----:B------:R-:W-:Y:S02]  /*09b0*/  USHF.L.U32 UR5, UR4, 0xb, URZ ;  /* 0x0000000b04057899 */ /* 0x000fe400080006ff */
[----:B------:R-:W-:Y:S01]  /*09c0*/  USHF.L.U32 UR4, UR4, 0x1, URZ ;  /* 0x0000000104047899 */ /* 0x000fe200080006ff */
[----:B------:R-:W-:Y:S01]  /*09d0*/  ELECT P1, URZ, PT ;  /* 0x0000000000ff782f */ /* 0x000fe20003820000 */
[----:B------:R-:W2:Y:S10]  /*09e0*/  FENCE.VIEW.ASYNC.S ;  /* 0x00000000000073c6 */ /* 0x000eb40000000000 */
[----:B--2---:R2:W3:Y:S01]  /*09f0*/  SYNCS.EXCH.64 URZ, [UR6+0xc0], UR4 ;  /* 0x0000c00406ff75b2 */ /* 0x0044e20008000100 */
[----:B------:R2:W1:Y:S01]  /*0a00*/  SYNCS.EXCH.64 URZ, [UR6+0xc8], UR4 ;  /* 0x0000c80406ff75b2 */ /* 0x0004620008000100 */
[----:B------:R-:W-:Y:S01]  /*0a10*/  NOP ;  /* 0x0000000000007918 */ /* 0x000fe20000000000 */
.L_x_11:
[----:B------:R-:W4:Y:S01]  /*0a20*/  SHFL.IDX PT, R0, R144, RZ, 0x1f ;  /* 0x00001fff90007589 */ /* 0x000f2200000e0000 */
[----:B------:R-:W-:Y:S01]  /*0a30*/  NOP ;  /* 0x0000000000007918 */ /* 0x000fe20000000000 */
[----:B----4-:R-:W-:-:S13]  /*0a40*/  ISETP.NE.AND P1, PT, R0, 0x4, PT ;  /* 0x000000040000780c */ /* 0x010fda0003f25270 */
[----:B------:R-:W-:Y:S05]  /*0a50*/  @P1 BRA `(.L_x_12) ;  /* 0x0000000000481947 */ /* 0x000fea0003800000 */
[----:B--23--:R-:W-:Y:S01]  /*0a60*/  UMOV UR4, 0x720 ;  /* 0x0000072000047882 */ /* 0x00cfe20000000000 */
[----:B------:R-:W-:Y:S01]  /*0a70*/  UMOV UR6, 0x400 ;  /* 0x0000040000067882 */ /* 0x000fe20000000000 */
[----:B------:R-:W-:Y:S01]  /*0a80*/  USEL UR4, UR4, 0x620, UP4 ;  /* 0x0000062004047887 */ /* 0x000fe2000a000000 */
        /* <DEDUP_REMOVED lines=9> */
[----:B------:R-:W2:Y:S02]  /*0b20*/  FENCE.VIEW.ASYNC.S ;  /* 0x00000000000073c6 */ /* 0x000ea40000000000 */
[----:B--2---:R4:W2:Y:S08]  /*0b30*/  SYNCS.EXCH.64 URZ, [UR6+0xd0], UR8 ;  /* 0x0000d00806ff75b2 */ /* 0x0048b00008000100 */
[----:B------:R4:W3:Y:S01]  /*0b40*/  SYNCS.EXCH.64 URZ, [UR6+0xe0], UR4 ;  /* 0x0000e00406ff75b2 */ /* 0x0008e20008000100 */
[----:B------:R4:W1:Y:S01]  /*0b50*/  SYNCS.EXCH.64 URZ, [UR6+0xd8], UR8 ;  /* 0x0000d80806ff75b2 */ /* 0x0008620008000100 */
[----:B------:R4:W1:Y:S02]  /*0b60*/  SYNCS.EXCH.64 URZ, [UR6+0xe8], UR4 ;  /* 0x0000e80406ff75b2 */ /* 0x0008640008000100 */
[----:B----4-:R-:W-:Y:S01]  /*0b70*/  NOP ;  /* 0x0000000000007918 */ /* 0x010fe20000000000 */
.L_x_12:
[----:B------:R-:W4:Y:S01]  /*0b80*/  SHFL.IDX PT, R0, R144, RZ, 0x1f ;  /* 0x00001fff90007589 */ /* 0x000f2200000e0000 */
[----:B------:R-:W-:Y:S01]  /*0b90*/  NOP ;  /* 0x0000000000007918 */ /* 0x000fe20000000000 */
[----:B----4-:R-:W-:-:S13]  /*0ba0*/  ISETP.NE.AND P1, PT, R0, 0x5, PT ;  /* 0x000000050000780c */ /* 0x010fda0003f25270 */
[----:B------:R-:W-:Y:S05]  /*0bb0*/  @P1 BRA `(.L_x_13) ;  /* 0x00000000003c1947 */ /* 0x000fea0003800000 */
[----:B--23--:R-:W-:Y:S01]  /*0bc0*/  UMOV UR4, 0x400 ;  /* 0x0000040000047882 */ /* 0x00cfe20000000000 */
        /* <DEDUP_REMOVED lines=12> */
[----:B------:R4:W3:Y:S02]  /*0c90*/  SYNCS.EXCH.64 URZ, [UR4+0xf8], UR8 ;  /* 0x0000f80804ff75b2 */ /* 0x0008e40008000100 */
[----:B----4-:R-:W-:Y:S01]  /*0ca0*/  NOP ;  /* 0x0000000000007918 */ /* 0x010fe20000000000 */
.L_x_13:
[----:B------:R-:W4:Y:S01]  /*0cb0*/  SHFL.IDX PT, R0, R144, RZ, 0x1f ;  /* 0x00001fff90007589 */ /* 0x000f2200000e0000 */
[----:B------:R-:W-:Y:S01]  /*0cc0*/  ISETP.NE.OR P0, PT, RZ, UR17, !P0 ;  /* 0x00000011ff007c0c */ /* 0x000fe2000c705670 */
[----:B------:R-:W-:Y:S01]  /*0cd0*/  NOP ;  /* 0x0000000000007918 */ /* 0x000fe20000000000 */
[----:B----4-:R-:W-:-:S13]  /*0ce0*/  ISETP.NE.AND P1, PT, R0, 0x3, PT ;  /* 0x000000030000780c */ /* 0x010fda0003f25270 */
[----:B------:R-:W-:Y:S05]  /*0cf0*/  @P1 BRA `(.L_x_14) ;  /* 0x0000000000341947 */ /* 0x000fea0003800000 */
[----:B--23--:R-:W-:Y:S01]  /*0d00*/  UMOV UR4, 0x400 ;  /* 0x0000040000047882 */ /* 0x00cfe20000000000 */
[----:B------:R-:W-:Y:S01]  /*0d10*/  UMOV UR6, 0x20 ;  /* 0x0000002000067882 */ /* 0x000fe20000000000 */
[----:B------:R-:W-:Y:S02]  /*0d20*/  ULEA UR4, UR59, UR4, 0x18 ;  /* 0x000000043b047291 */ /* 0x000fe4000f8ec0ff */
[----:B------:R-:W-:-:S04]  /*0d30*/  UIADD3 UR6, UPT, UPT, -UR6, 0x100000, URZ ;  /* 0x0010000006067890 */ /* 0x000fc8000fffe1ff */
[----:B------:R-:W-:Y:S02]  /*0d40*/  USHF.L.U32 UR7, UR6, 0xb, URZ ;  /* 0x0000000b06077899 */ /* 0x000fe400080006ff */
[----:B------:R-:W-:Y:S01]  /*0d50*/  USHF.L.U32 UR6, UR6, 0x1, URZ ;  /* 0x0000000106067899 */ /* 0x000fe200080006ff */
[----:B------:R-:W-:Y:S01]  /*0d60*/  ELECT P1, URZ, PT ;  /* 0x0000000000ff782f */ /* 0x000fe20003820000 */
[----:B------:R-:W2:Y:S10]  /*0d70*/  FENCE.VIEW.ASYNC.S ;  /* 0x00000000000073c6 */ /* 0x000eb40000000000 */
[----:B--2---:R4:W2:Y:S01]  /*0d80*/  SYNCS.EXCH.64 URZ, [UR4+0x100], UR6 ;  /* 0x0001000604ff75b2 */ /* 0x0048a20008000100 */
[----:B------:R4:W3:Y:S01]  /*0d90*/  SYNCS.EXCH.64 URZ, [UR4+0x110], UR6 ;  /* 0x0001100604ff75b2 */ /* 0x0008e20008000100 */
[----:B------:R4:W1:Y:S01]  /*0da0*/  SYNCS.EXCH.64 URZ, [UR4+0x108], UR6 ;  /* 0x0001080604ff75b2 */ /* 0x0008620008000100 */
[----:B------:R4:W1:Y:S02]  /*0db0*/  SYNCS.EXCH.64 URZ, [UR4+0x118], UR6 ;  /* 0x0001180604ff75b2 */ /* 0x0008640008000100 */
[----:B----4-:R-:W-:Y:S01]  /*0dc0*/  NOP ;  /* 0x0000000000007918 */ /* 0x010fe20000000000 */
.L_x_14:
[----:B------:R-:W-:Y:S01]  /*0dd0*/  VOTEU.ALL UP0, P0 ;  /* 0x0000000000ff7886 */ /* 0x000fe20000000000 */
[----:B--23--:R-:W-:Y:S01]  /*0de0*/  UMOV UR4, 0x100 ;  /* 0x0000010000047882 */ /* 0x00cfe20000000000 */
[----:B------:R-:W2:Y:S01]  /*0df0*/  LDCU UR7, c[0x0][0x36c] ;  /* 0x00006d80ff0777ac */ /* 0x000ea20008000800 */
[----:B------:R-:W-:Y:S01]  /*0e00*/  NOP ;  /* 0x0000000000007918 */ /* 0x000fe20000000000 */
[----:B------:R-:W-:Y:S01]  /*0e10*/  LOP3.LUT R0, R155, 0x1f, RZ, 0xc0, !PT ;  /* 0x0000001f9b007812 */ /* 0x000fe200078ec0ff */
[----:B------:R-:W-:Y:S01]  /*0e20*/  @!UP0 UMOV UR6, 0x400 ;  /* 0x0000040000068882 */ /* 0x000fe20000000000 */
[----:B------:R-:W-:-:S04]  /*0e30*/  @!UP0 UIADD3 UR4, UPT, UPT, -UR4, 0x100000, URZ ;  /* 0x0010000004048890 */ /* 0x000fc8000fffe1ff */
[----:B------:R-:W-:Y:S02]  /*0e40*/  @!UP0 USHF.L.U32 UR5, UR4, 0xb, URZ ;  /* 0x0000000b04058899 */ /* 0x000fe400080006ff */
[----:B------:R-:W-:Y:S02]  /*0e50*/  @!UP0 USHF.L.U32 UR4, UR4, 0x1, URZ ;  /* 0x0000000104048899 */ /* 0x000fe400080006ff */
[----:B------:R-:W-:Y:S01]  /*0e60*/  @!UP0 ULEA UR6, UR59, UR6, 0x18 ;  /* 0x000000063b068291 */ /* 0x000fe2000f8ec0ff */
[----:B------:R-:W-:Y:S01]  /*0e70*/  VOTEU.ALL UP0, P0 ;  /* 0x0000000000ff7886 */ /* 0x000fe20000000000 */
[----:B------:R-:W-:Y:S02]  /*0e80*/  UISETP.NE.AND UP5, UPT, UR17, URZ, UPT ;  /* 0x000000ff1100728c */ /* 0x000fe4000bfa5270 */
[----:B--2---:R-:W-:Y:S01]  /*0e90*/  UISETP.EQ.U32.AND UP6, UPT, UR7, 0x1, UPT ;  /* 0x000000010700788c */ /* 0x004fe2000bfc2070 */
[----:B------:R-:W2:Y:S07]  /*0ea0*/  FENCE.VIEW.ASYNC.S ;  /* 0x00000000000073c6 */ /* 0x000eae0000000000 */
[----:B--2---:R2:W3:Y:S01]  /*0eb0*/  @!UP0 SYNCS.EXCH.64 URZ, [UR6+0x120], UR4 ;  /* 0x0001200406ff85b2 */ /* 0x0044e20008000100 */
[----:B------:R-:W-:Y:S05]  /*0ec0*/  BRA.U !UP6, `(.L_x_15) ;  /* 0x000000010e087547 */ /* 0x000fea000b800000 */
[----:B-1-3--:R-:W-:Y:S01]  /*0ed0*/  UCGABAR_ARV ;  /* 0x00000000000079c7 */ /* 0x00afe20008000000 */
[----:B------:R-:W-:Y:S05]  /*0ee0*/  BRA `(.L_x_16) ;  /* 0x0000000000047947 */ /* 0x000fea0003800000 */
.L_x_15:
[----:B-1-3--:R-:W-:Y:S01]  /*0ef0*/  NOP ;  /* 0x0000000000007918 */ /* 0x00afe20000000000 */
.L_x_16:
[----:B------:R-:W1:Y:S01]  /*0f00*/  S2UR UR69, SR_CTAID.X ;  /* 0x00000000004579c3 */ /* 0x000e620000002500 */
[----:B------:R-:W-:-:S05]  /*0f10*/  CS2R.32 R146, SR_CgaSize ;  /* 0x0000000000927805 */ /* 0x000fca0000008a00 */
[----:B------:R-:W-:-:S05]  /*0f20*/  IMAD R146, R146, -0xa0, RZ ;  /* 0xffffff6092927824 */ /* 0x000fca00078e02ff */
[----:B--2---:R-:W-:-:S14]  /*0f30*/  R2UR UR5, R146 ;  /* 0x00000000920572ca */ /* 0x004fdc00000e0000 */
[----:B------:R-:W2:Y:S01]  /*0f40*/  LDCU UR5, c[0x0][UR5+0x2b0] ;  /* 0x00005600050577ac */ /* 0x000ea20008000800 */
[----:B------:R-:W-:-:S05]  /*0f50*/  CS2R.32 R146, SR_CgaSize ;  /* 0x0000000000927805 */ /* 0x000fca0000008a00 */
[----:B------:R-:W-:-:S05]  /*0f60*/  IMAD R146, R146, -0xa0, RZ ;  /* 0xffffff6092927824 */ /* 0x000fca00078e02ff */
[----:B------:R-:W-:-:S14]  /*0f70*/  R2UR UR4, R146 ;  /* 0x00000000920472ca */ /* 0x000fdc00000e0000 */
[----:B------:R-:W3:Y:S01]  /*0f80*/  LDCU UR4, c[0x0][UR4+0x2b4] ;  /* 0x00005680040477ac */ /* 0x000ee20008000800 */
[----:B------:R-:W4:Y:S01]  /*0f90*/  S2UR UR16, SR_CTAID.Y ;  /* 0x00000000001079c3 */ /* 0x000f220000002600 */
[----:B------:R-:W-:-:S05]  /*0fa0*/  CS2R.32 R146, SR_CgaSize ;  /* 0x0000000000927805 */ /* 0x000fca0000008a00 */
[----:B------:R-:W-:-:S05]  /*0fb0*/  IMAD R146, R146, -0xa0, RZ ;  /* 0xffffff6092927824 */ /* 0x000fca00078e02ff */
[----:B------:R-:W-:-:S14]  /*0fc0*/  R2UR UR7, R146 ;  /* 0x00000000920772ca */ /* 0x000fdc00000e0000 */
[----:B------:R-:W3:Y:S01]  /*0fd0*/  LDCU UR7, c[0x0][UR7+0x2a0] ;  /* 0x00005400070777ac */ /* 0x000ee20008000800 */
[----:B------:R-:W-:-:S05]  /*0fe0*/  CS2R.32 R146, SR_CgaSize ;  /* 0x0000000000927805 */ /* 0x000fca0000008a00 */
[----:B------:R-:W-:-:S05]  /*0ff0*/  IMAD R146, R146, -0xa0, RZ ;  /* 0xffffff6092927824 */ /* 0x000fca00078e02ff */
[----:B------:R-:W-:-:S14]  /*1000*/  R2UR UR8, R146 ;  /* 0x00000000920872ca */ /* 0x000fdc00000e0000 */
[----:B------:R-:W3:Y:S01]  /*1010*/  LDCU UR8, c[0x0][UR8+0x2a4] ;  /* 0x00005480080877ac */ /* 0x000ee20008000800 */
[----:B------:R-:W-:Y:S02]  /*1020*/  UISETP.GT.U32.AND UP1, UPT, UR28, 0xffff, UPT ;  /* 0x0000ffff1c00788c */ /* 0x000fe4000bf24070 */
[----:B------:R-:W-:Y:S02]  /*1030*/  USHF.L.U32 UR11, UR59, 0x4, URZ ;  /* 0x000000043b0b7899 */ /* 0x000fe400080006ff */
[----:B------:R-:W-:Y:S02]  /*1040*/  USHF.L.U32 UR58, UR59, 0xa, URZ ;  /* 0x0000000a3b3a7899 */ /* 0x000fe400080006ff */
[----:B------:R-:W-:Y:S01]  /*1050*/  USHF.L.U32 UR52, UR59, 0x7, URZ ;  /* 0x000000073b347899 */ /* 0x000fe200080006ff */
[----:B-1----:R-:W-:Y:S01]  /*1060*/  I2FP.F32.U32 R3, UR69 ;  /* 0x0000004500037c45 */ /* 0x002fe20008201000 */
[----:B------:R-:W-:Y:S02]  /*1070*/  USHF.R.U32.HI UR50, URZ, 0x2, UR59 ;  /* 0x00000002ff327899 */ /* 0x000fe4000801163b */
[----:B------:R-:W-:-:S02]  /*1080*/  USHF.L.U32 UR18, UR59, 0x6, URZ ;  /* 0x000000063b127899 */ /* 0x000fc400080006ff */
[----:B--2---:R-:W-:Y:S01]  /*1090*/  FMUL R3, R3, UR5 ;  /* 0x0000000503037c20 */ /* 0x004fe20008400000 */
[----:B------:R-:W-:Y:S01]  /*10a0*/  ULOP3.LUT UR5, UR59, 0x6, URZ, 0xc0, !UPT ;  /* 0x000000063b057892 */ /* 0x000fe2000f8ec0ff */
[----:B----4-:R-:W-:Y:S01]  /*10b0*/  I2FP.F32.U32 R2, UR16 ;  /* 0x0000001000027c45 */ /* 0x010fe20008201000 */
[----:B------:R-:W-:Y:S02]  /*10c0*/  UMOV UR13, 0x55 ;  /* 0x00000055000d7882 */ /* 0x000fe40000000000 */
[----:B------:R-:W-:Y:S01]  /*10d0*/  UISETP.GT.U32.AND UP0, UPT, UR5, 0xffff, UPT ;  /* 0x0000ffff0500788c */ /* 0x000fe2000bf04070 */
[----:B------:R-:W1:Y:S01]  /*10e0*/  F2I.U32.TRUNC.NTZ R3, R3 ;  /* 0x0000000300037305 */ /* 0x000e62000020f000 */
[----:B------:R-:W-:Y:S01]  /*10f0*/  UMOV UR12, 0x3 ;  /* 0x00000003000c7882 */ /* 0x000fe20000000000 */
[----:B---3--:R-:W-:Y:S01]  /*1100*/  FMUL R2, R2, UR4 ;  /* 0x0000000402027c20 */ /* 0x008fe20008400000 */
[----:B------:R-:W-:Y:S01]  /*1110*/  USEL UR45, UR5, 0xffff, !UP0 ;  /* 0x0000ffff052d7887 */ /* 0x000fe2000c000000 */
[----:B------:R-:W2:Y:S04]  /*1120*/  LDCU UR19, c[0x0][0xf24] ;  /* 0x0001e480ff1377ac */ /* 0x000ea80008000800 */
[----:B------:R-:W3:Y:S01]  /*1130*/  F2I.U32.TRUNC.NTZ R2, R2 ;  /* 0x0000000200027305 */ /* 0x000ee2000020f000 */
[----:B------:R-:W4:Y:S01]  /*1140*/  LDCU UR44, c[0x0][0xf24] ;  /* 0x0001e480ff2c77ac */ /* 0x000f220008000800 */
[----:B------:R-:W2:Y:S01]  /*1150*/  LDCU UR29, c[0x0][0xf30] ;  /* 0x0001e600ff1d77ac */ /* 0x000ea20008000800 */
[----:B-1----:R-:W-:-:S02]  /*1160*/  R2UR UR4, R3 ;  /* 0x00000000030472ca */ /* 0x002fc400000e0000 */
[----:B------:R-:W-:Y:S01]  /*1170*/  PRMT R3, RZ, 0x7610, R3 ;  /* 0x00007610ff037816 */ /* 0x000fe20000000003 */
[----:B------:R-:W-:Y:S01]  /*1180*/  USEL UR46, UR28, 0xffff, !UP1 ;  /* 0x0000ffff1c2e7887 */ /* 0x000fe2000c800000 */
[----:B------:R-:W-:Y:S01]  /*1190*/  UMOV UR20, UR69 ;  /* 0x0000004500147c82 */ /* 0x000fe20008000000 */
[----:B---3--:R-:W-:Y:S02]  /*11a0*/  R2UR UR6, R2 ;  /* 0x00000000020672ca */ /* 0x008fe400000e0000 */
[----:B------:R-:W-:-:S06]  /*11b0*/  PRMT R2, RZ, 0x7610, R2 ;  /* 0x00007610ff027816 */ /* 0x000fcc0000000002 */
[----:B------:R-:W-:-:S04]  /*11c0*/  UIADD3 UR5, UPT, UPT, -UR4, URZ, URZ ;  /* 0x000000ff04057290 */ /* 0x000fc8000fffe1ff */
[----:B------:R-:W-:Y:S02]  /*11d0*/  UIMAD UR5, UR7, UR5, UR69 ;  /* 0x00000005070572a4 */ /* 0x000fe4000f8e0245 */
[----:B------:R-:W-:-:S04]  /*11e0*/  UIADD3 UR4, UPT, UPT, -UR6, URZ, URZ ;  /* 0x000000ff06047290 */ /* 0x000fc8000fffe1ff */
[----:B------:R-:W-:Y:S01]  /*11f0*/  IMAD.U32 R146, RZ, RZ, UR5 ;  /* 0x00000005ff927e24 */ /* 0x000fe2000f8e00ff */
[----:B------:R-:W-:-:S06]  /*1200*/  UIMAD UR4, UR8, UR4, UR16 ;  /* 0x00000004080472a4 */ /* 0x000fcc000f8e0210 */
[----:B------:R-:W-:Y:S01]  /*1210*/  IMAD.U32 R145, RZ, RZ, UR4 ;  /* 0x00000004ff917e24 */ /* 0x000fe2000f8e00ff */
[----:B--2-4-:R-:W-:Y:S06]  /*1220*/  BRA.U UP5, `(.L_x_17) ;  /* 0x0000000105607547 */ /* 0x014fec000b800000 */
[----:B------:R-:W-:Y:S02]  /*1230*/  R2UR UR4, R146 ;  /* 0x00000000920472ca */ /* 0x000fe400000e0000 */
[----:B------:R-:W-:-:S11]  /*1240*/  R2UR UR14, R145 ;  /* 0x00000000910e72ca */ /* 0x000fd600000e0000 */
[----:B------:R-:W-:Y:S02]  /*1250*/  UISETP.GT.U32.AND UP0, UPT, UR4, 0x1, UPT ;  /* 0x000000010400788c */ /* 0x000fe4000bf04070 */
[----:B------:R-:W-:Y:S02]  /*1260*/  ULOP3.LUT UR10, UR4, 0xfffffffe, URZ, 0xc0, !UPT ;  /* 0xfffffffe040a7892 */ /* 0x000fe4000f8ec0ff */
[----:B------:R-:W-:Y:S02]  /*1270*/  UISETP.NE.AND UP3, UPT, UR14, URZ, UP0 ;  /* 0x000000ff0e00728c */ /* 0x000fe40008765270 */
[----:B------:R-:W-:Y:S02]  /*1280*/  UISETP.NE.AND UP2, UPT, UR14, 0x1, UP0 ;  /* 0x000000010e00788c */ /* 0x000fe40008745270 */
[----:B------:R-:W-:Y:S02]  /*1290*/  UISETP.NE.AND UP1, UPT, UR14, 0x2, UP0 ;  /* 0x000000020e00788c */ /* 0x000fe40008725270 */
[----:B------:R-:W-:-:S02]  /*12a0*/  UISETP.NE.AND UP0, UPT, UR14, 0x3, UP0 ;  /* 0x000000030e00788c */ /* 0x000fc40008705270 */
[----:B------:R-:W-:Y:S02]  /*12b0*/  USEL UR6, URZ, 0x1, UP3 ;  /* 0x00000001ff067887 */ /* 0x000fe40009800000 */
[----:B------:R-:W-:Y:S02]  /*12c0*/  USEL UR5, URZ, 0x4, UP2 ;  /* 0x00000004ff057887 */ /* 0x000fe40009000000 */
[----:B------:R-:W-:Y:S02]  /*12d0*/  USEL UR4, URZ, 0x10, UP1 ;  /* 0x00000010ff047887 */ /* 0x000fe40008800000 */
[----:B------:R-:W-:Y:S02]  /*12e0*/  USEL UR9, URZ, 0x40, UP0 ;  /* 0x00000040ff097887 */ /* 0x000fe40008000000 */
[----:B------:R-:W-:Y:S02]  /*12f0*/  USEL UR8, URZ, 0x2, UP3 ;  /* 0x00000002ff087887 */ /* 0x000fe40009800000 */
[----:B------:R-:W-:-:S02]  /*1300*/  UIADD3 UR4, UPT, UPT, UR4, UR5, UR6 ;  /* 0x0000000504047290 */ /* 0x000fc4000fffe006 */
[----:B------:R-:W-:Y:S02]  /*1310*/  USEL UR7, URZ, 0x8, UP2 ;  /* 0x00000008ff077887 */ /* 0x000fe40009000000 */
[----:B------:R-:W-:Y:S02]  /*1320*/  USEL UR6, URZ, 0x20, UP1 ;  /* 0x00000020ff067887 */ /* 0x000fe40008800000 */
[----:B------:R-:W-:Y:S02]  /*1330*/  UIADD3 UR5, UPT, UPT, UR8, UR9, UR4 ;  /* 0x0000000908057290 */ /* 0x000fe4000fffe004 */
[----:B------:R-:W-:Y:S02]  /*1340*/  ULEA UR4, UR14, UR10, 0x1 ;  /* 0x0000000a0e047291 */ /* 0x000fe4000f8e08ff */
[----:B------:R-:W-:Y:S02]  /*1350*/  USEL UR8, URZ, 0x80, UP0 ;  /* 0x00000080ff087887 */ /* 0x000fe40008000000 */
[----:B------:R-:W-:-:S02]  /*1360*/  UIADD3 UR5, UPT, UPT, UR6, UR7, UR5 ;  /* 0x0000000706057290 */ /* 0x000fc4000fffe005 */
[----:B------:R-:W-:Y:S02]  /*1370*/  USHF.L.U32 UR4, UR12, UR4, URZ ;  /* 0x000000040c047299 */ /* 0x000fe400080006ff */
[----:B------:R-:W-:-:S04]  /*1380*/  UIADD3 UR5, UPT, UPT, UR5, UR8, URZ ;  /* 0x0000000805057290 */ /* 0x000fc8000fffe0ff */
[----:B------:R-:W-:Y:S02]  /*1390*/  IMAD.U32 R2, RZ, RZ, UR4 ;  /* 0x00000004ff027e24 */ /* 0x000fe4000f8e00ff */
[----:B------:R-:W-:-:S07]  /*13a0*/  IMAD.U32 R3, RZ, RZ, UR5 ;  /* 0x00000005ff037e24 */ /* 0x000fce000f8e00ff */
.L_x_17:
[----:B------:R-:W1:Y:S01]  /*13b0*/  S2UR UR36, SR_CTAID.Z ;  /* 0x00000000002479c3 */ /* 0x000e620000002700 */
[----:B------:R-:W-:Y:S02]  /*13c0*/  UISETP.GE.AND UP0, UPT, UR19, 0x1, UPT ;  /* 0x000000011300788c */ /* 0x000fe4000bf06270 */
[----:B------:R-:W-:Y:S02]  /*13d0*/  USHF.L.U32 UR4, UR69, 0x7, URZ ;  /* 0x0000000745047899 */ /* 0x000fe400080006ff */
[----:B------:R-:W-:Y:S02]  /*13e0*/  ULOP3.LUT UR51, UR58, 0x400, URZ, 0xc0, !UPT ;  /* 0x000004003a337892 */ /* 0x000fe4000f8ec0ff */
[----:B------:R-:W-:Y:S02]  /*13f0*/  ULOP3.LUT UR46, UR46, 0xffff, URZ, 0xc0, !UPT ;  /* 0x0000ffff2e2e7892 */ /* 0x000fe4000f8ec0ff */
[----:B------:R-:W-:Y:S02]  /*1400*/  ULOP3.LUT UR45, UR45, 0xffff, URZ, 0xc0, !UPT ;  /* 0x0000ffff2d2d7892 */ /* 0x000fe4000f8ec0ff */
[----:B------:R-:W-:-:S02]  /*1410*/  UISETP.NE.AND UP3, UPT, UR17, 0x2, UPT ;  /* 0x000000021100788c */ /* 0x000fc4000bf65270 */
[----:B------:R-:W-:Y:S02]  /*1420*/  ULOP3.LUT UR66, UR11, 0x60, URZ, 0xc0, !UPT ;  /* 0x000000600b427892 */ /* 0x000fe4000f8ec0ff */
[----:B------:R-:W-:Y:S02]  /*1430*/  ULOP3.LUT UR52, UR52, 0x300, URZ, 0xc0, !UPT ;  /* 0x0000030034347892 */ /* 0x000fe4000f8ec0ff */
[----:B------:R-:W-:Y:S02]  /*1440*/  ULOP3.LUT UR50, UR50, 0x1, URZ, 0xc0, !UPT ;  /* 0x0000000132327892 */ /* 0x000fe4000f8ec0ff */
[----:B------:R-:W-:Y:S02]  /*1450*/  ULOP3.LUT UR18, UR18, 0x80, URZ, 0xc0, !UPT ;  /* 0x0000008012127892 */ /* 0x000fe4000f8ec0ff */
[----:B------:R-:W-:Y:S02]  /*1460*/  ULOP3.LUT UR67, UR4, 0x80, URZ, 0xc0, !UPT ;  /* 0x0000008004437892 */ /* 0x000fe4000f8ec0ff */
[----:B------:R-:W-:-:S02]  /*1470*/  USHF.R.U32.HI UR47, URZ, 0xa, UR51 ;  /* 0x0000000aff2f7899 */ /* 0x000fc40008011633 */
[----:B------:R-:W-:Y:S02]  /*1480*/  USHF.L.U32 UR46, UR13, UR46, URZ ;  /* 0x0000002e0d2e7299 */ /* 0x000fe400080006ff */
[----:B------:R-:W-:Y:S01]  /*1490*/  USHF.L.U32 UR45, UR12, UR45, URZ ;  /* 0x0000002d0c2d7299 */ /* 0x000fe200080006ff */
[----:B-1----:R-:W-:Y:S11]  /*14a0*/  BRA.U !UP0, `(.L_x_18) ;  /* 0x0000000108d47547 */ /* 0x002ff6000b800000 */
[----:B------:R-:W1:Y:S01]  /*14b0*/  LDCU.128 UR12, c[0x0][0xf10] ;  /* 0x0001e200ff0c77ac */ /* 0x000e620008000c00 */
[----:B------:R-:W2:Y:S01]  /*14c0*/  LDCU UR6, c[0x0][0x370] ;  /* 0x00006e00ff0677ac */ /* 0x000ea20008000800 */
[----:B------:R-:W3:Y:S01]  /*14d0*/  LDCU UR5, c[0x0][0x374] ;  /* 0x00006e80ff0577ac */ /* 0x000ee20008000800 */
[----:B------:R-:W4:Y:S01]  /*14e0*/  LDCU UR21, c[0x0][0xf0c] ;  /* 0x0001e180ff1577ac */ /* 0x000f220008000800 */
[----:B------:R-:W4:Y:S01]  /*14f0*/  LDCU UR7, c[0x0][0xf20] ;  /* 0x0001e400ff0777ac */ /* 0x000f220008000800 */
[----:B------:R-:W4:Y:S01]  /*1500*/  LDCU.64 UR8, c[0x0][0xf28] ;  /* 0x0001e500ff0877ac */ /* 0x000f220008000a00 */
[----:B-1----:R-:W-:Y:S02]  /*1510*/  UISETP.NE.AND UP0, UPT, UR14, 0x1, UPT ;  /* 0x000000010e00788c */ /* 0x002fe4000bf05270 */
[----:B---3--:R-:W-:Y:S02]  /*1520*/  UIMAD.WIDE.U32 UR10, UR5, UR15, URZ ;  /* 0x0000000f050a72a5 */ /* 0x008fe4000f8e00ff */
[----:B--2---:R-:W-:-:S02]  /*1530*/  UIMAD.WIDE.U32 UR24, UR6, UR12, URZ ;  /* 0x0000000c061872a5 */ /* 0x004fc4000f8e00ff */
[----:B----4-:R-:W-:Y:S02]  /*1540*/  UISETP.NE.AND UP1, UPT, UR21, 0x1, UPT ;  /* 0x000000011500788c */ /* 0x010fe4000bf25270 */
[----:B------:R-:W-:Y:S01]  /*1550*/  UISETP.NE.AND UP2, UPT, UR19, 0x1, UPT ;  /* 0x000000011300788c */ /* 0x000fe2000bf45270 */
[----:B------:R-:W-:Y:S02]  /*1560*/  UMOV UR10, UR11 ;  /* 0x0000000b000a7c82 */ /* 0x000fe40008000000 */
[----:B------:R-:W-:Y:S01]  /*1570*/  UMOV UR24, UR25 ;  /* 0x0000001900187c82 */ /* 0x000fe20008000000 */
[----:B------:R-:W-:Y:S02]  /*1580*/  @UP0 USHF.R.U32.HI UR5, URZ, UR7, UR10 ;  /* 0x00000007ff050299 */ /* 0x000fe4000801160a */
[----:B------:R-:W-:Y:S02]  /*1590*/  UIMAD.WIDE.U32 UR26, UR16, UR15, URZ ;  /* 0x0000000f101a72a5 */ /* 0x000fe4000f8e00ff */
[----:B------:R-:W-:-:S02]  /*15a0*/  UIMAD.WIDE.U32 UR10, UR5, UR8, URZ ;  /* 0x00000008050a72a5 */ /* 0x000fc4000f8e00ff */
[----:B------:R-:W-:Y:S02]  /*15b0*/  @UP1 USHF.R.U32.HI UR6, URZ, UR13, UR24 ;  /* 0x0000000dff061299 */ /* 0x000fe40008011618 */
[----:B------:R-:W-:Y:S02]  /*15c0*/  UIMAD.WIDE.U32 UR22, UR20, UR12, URZ ;  /* 0x0000000c141672a5 */ /* 0x000fe4000f8e00ff */
[----:B------:R-:W-:Y:S01]  /*15d0*/  UIMAD.WIDE.U32 UR24, UR6, UR8, URZ ;  /* 0x00000008061872a5 */ /* 0x000fe2000f8e00ff */
[----:B------:R-:W-:Y:S01]  /*15e0*/  UMOV UR4, UR27 ;  /* 0x0000001b00047c82 */ /* 0x000fe20008000000 */
[----:B------:R-:W-:Y:S01]  /*15f0*/  UMOV UR10, UR11 ;  /* 0x0000000b000a7c82 */ /* 0x000fe20008000000 */
[----:B------:R-:W-:Y:S02]  /*1600*/  USHF.R.U32.HI UR4, URZ, UR7, UR4 ;  /* 0x00000007ff047299 */ /* 0x000fe40008011604 */
[----:B------:R-:W-:Y:S01]  /*1610*/  @UP2 USHF.R.U32.HI UR5, URZ, UR9, UR10 ;  /* 0x00000009ff052299 */ /* 0x000fe2000801160a */
[----:B------:R-:W-:Y:S01]  /*1620*/  UMOV UR22, UR23 ;  /* 0x0000001700167c82 */ /* 0x000fe20008000000 */
[----:B------:R-:W-:Y:S01]  /*1630*/  UMOV UR24, UR25 ;  /* 0x0000001900187c82 */ /* 0x000fe20008000000 */
[----:B------:R-:W-:-:S02]  /*1640*/  USHF.R.U32.HI UR13, URZ, UR13, UR22 ;  /* 0x0000000dff0d7299 */ /* 0x000fc40008011616 */
[----:B------:R-:W-:Y:S02]  /*1650*/  USEL UR4, UR16, UR4, !UP0 ;  /* 0x0000000410047287 */ /* 0x000fe4000c000000 */
[----:B------:R-:W-:Y:S02]  /*1660*/  @UP2 USHF.R.U32.HI UR6, URZ, UR9, UR24 ;  /* 0x00000009ff062299 */ /* 0x000fe40008011618 */
[----:B------:R-:W-:Y:S02]  /*1670*/  UIMAD UR7, UR5, UR19, URZ ;  /* 0x00000013050772a4 */ /* 0x000fe4000f8e02ff */
[----:B------:R-:W-:Y:S02]  /*1680*/  USEL UR5, UR20, UR13, !UP1 ;  /* 0x0000000d14057287 */ /* 0x000fe4000c800000 */
[----:B------:R-:W-:Y:S02]  /*1690*/  UIMAD UR12, UR6, UR19, URZ ;  /* 0x00000013060c72a4 */ /* 0x000fe4000f8e02ff */
[----:B------:R-:W-:-:S02]  /*16a0*/  UISETP.GE.AND UP0, UPT, UR4, UR7, UPT ;  /* 0x000000070400728c */ /* 0x000fc4000bf06270 */
[----:B------:R-:W-:Y:S02]  /*16b0*/  UIMAD.WIDE.U32 UR10, UR4, UR8, URZ ;  /* 0x00000008040a72a5 */ /* 0x000fe4000f8e00ff */
[----:B------:R-:W-:Y:S02]  /*16c0*/  UISETP.GE.OR UP0, UPT, UR5, UR12, UP0 ;  /* 0x0000000c0500728c */ /* 0x000fe40008706670 */
[----:B------:R-:W-:Y:S02]  /*16d0*/  UIMAD.WIDE.U32 UR12, UR5, UR8, URZ ;  /* 0x00000008050c72a5 */ /* 0x000fe4000f8e00ff */
[----:B------:R-:W-:Y:S01]  /*16e0*/  UIADD3 UR10, UPT, UPT, -UR4, URZ, URZ ;  /* 0x000000ff040a7290 */ /* 0x000fe2000fffe1ff */
[----:B------:R-:W-:Y:S01]  /*16f0*/  UMOV UR8, UR11 ;  /* 0x0000000b00087c82 */ /* 0x000fe20008000000 */
[----:B------:R-:W-:Y:S02]  /*1700*/  UIADD3 UR11, UPT, UPT, -UR5, URZ, URZ ;  /* 0x000000ff050b7290 */ /* 0x000fe4000fffe1ff */
[----:B------:R-:W-:-:S03]  /*1710*/  USHF.R.U32.HI UR8, URZ, UR9, UR8 ;  /* 0x00000009ff087299 */ /* 0x000fc60008011608 */
[----:B------:R-:W-:Y:S01]  /*1720*/  @!UP0 UMOV UR7, UR13 ;  /* 0x0000000d00078c82 */ /* 0x000fe20008000000 */
[----:B------:R-:W-:Y:S02]  /*1730*/  UIMAD UR16, UR14, UR10, UR16 ;  /* 0x0000000a0e1072a4 */ /* 0x000fe4000f8e0210 */
[----:B------:R-:W-:Y:S02]  /*1740*/  USEL UR8, UR4, UR8, !UP2 ;  /* 0x0000000804087287 */ /* 0x000fe4000d000000 */
[----:B------:R-:W-:Y:S02]  /*1750*/  @!UP0 USHF.R.U32.HI UR7, URZ, UR9, UR7 ;  /* 0x00000009ff078299 */ /* 0x000fe40008011607 */
[----:B------:R-:W-:Y:S02]  /*1760*/  UIADD3 UR9, UPT, UPT, -UR8, URZ, URZ ;  /* 0x000000ff08097290 */ /* 0x000fe4000fffe1ff */
[----:B------:R-:W-:Y:S02]  /*1770*/  @!UP0 USEL UR7, UR5, UR7, !UP2 ;  /* 0x0000000705078287 */ /* 0x000fe4000d000000 */
[----:B------:R-:W-:-:S02]  /*1780*/  UIMAD UR9, UR19, UR9, UR4 ;  /* 0x00000009130972a4 */ /* 0x000fc4000f8e0204 */
[----:B------:R-:W-:Y:S02]  /*1790*/  @!UP0 UIADD3 UR8, UPT, UPT, UR8, -UR7, URZ ;  /* 0x8000000708088290 */ /* 0x000fe4000fffe0ff */
[----:B------:R-:W-:Y:S02]  /*17a0*/  @!UP0 UIMAD UR6, UR9, UR6, UR7 ;  /* 0x00000006090682a4 */ /* 0x000fe4000f8e0207 */
[----:B------:R-:W-:Y:S02]  /*17b0*/  @!UP0 UIMAD UR4, UR8, UR19, UR5 ;  /* 0x00000013080482a4 */ /* 0x000fe4000f8e0205 */
[----:B------:R-:W-:Y:S02]  /*17c0*/  UIMAD UR20, UR21, UR11, UR20 ;  /* 0x0000000b151472a4 */ /* 0x000fe4000f8e0214 */
[----:B------:R-:W-:Y:S01]  /*17d0*/  UIMAD UR16, UR4, UR14, UR16 ;  /* 0x0000000e041072a4 */ /* 0x000fe2000f8e0210 */
[----:B------:R-:W-:Y:S02]  /*17e0*/  @!UP0 UMOV UR5, UR6 ;  /* 0x0000000600058c82 */ /* 0x000fe40008000000 */
[----:B------:R-:W-:-:S12]  /*17f0*/  UIMAD UR20, UR5, UR21, UR20 ;  /* 0x00000015051472a4 */ /* 0x000fd8000f8e0214 */
.L_x_18:
[----:B------:R-:W-:-:S09]  /*1800*/  UISETP.NE.AND UP0, UPT, UR29, 0x1, UPT ;  /* 0x000000011d00788c */ /* 0x000fd2000bf05270 */
[----:B------:R-:W-:Y:S05]  /*1810*/  BRA.U UP0, `(.L_x_19) ;  /* 0x0000000100447547 */ /* 0x000fea000b800000 */
[----:B------:R-:W1:Y:S01]  /*1820*/  LDCU.128 UR8, c[0x0][0xf10] ;  /* 0x0001e200ff0877ac */ /* 0x000e620008000c00 */
[----:B------:R-:W2:Y:S01]  /*1830*/  LDCU UR12, c[0x0][0xf0c] ;  /* 0x0001e180ff0c77ac */ /* 0x000ea20008000800 */
[----:B------:R-:W3:Y:S01]  /*1840*/  LDCU UR13, c[0x0][0xf20] ;  /* 0x0001e400ff0d77ac */ /* 0x000ee20008000800 */
[----:B-1----:R-:W-:Y:S02]  /*1850*/  UIMAD.WIDE.U32 UR6, UR20, UR8, URZ ;  /* 0x00000008140672a5 */ /* 0x002fe4000f8e00ff */
[----:B------:R-:W-:Y:S02]  /*1860*/  UIMAD.WIDE.U32 UR4, UR16, UR11, URZ ;  /* 0x0000000b100472a5 */ /* 0x000fe4000f8e00ff */
[----:B--2---:R-:W-:Y:S02]  /*1870*/  UISETP.NE.AND UP1, UPT, UR12, 0x1, UPT ;  /* 0x000000010c00788c */ /* 0x004fe4000bf25270 */
[----:B------:R-:W-:Y:S01]  /*1880*/  UISETP.NE.AND UP0, UPT, UR10, 0x1, UPT ;  /* 0x000000010a00788c */ /* 0x000fe2000bf05270 */
[----:B------:R-:W-:-:S02]  /*1890*/  UMOV UR6, UR7 ;  /* 0x0000000700067c82 */ /* 0x000fc40008000000 */
[----:B------:R-:W-:Y:S01]  /*18a0*/  UMOV UR4, UR5 ;  /* 0x0000000500047c82 */ /* 0x000fe20008000000 */
[----:B------:R-:W-:Y:S02]  /*18b0*/  USHF.R.U32.HI UR9, URZ, UR9, UR6 ;  /* 0x00000009ff097299 */ /* 0x000fe40008011606 */
[----:B---3--:R-:W-:Y:S02]  /*18c0*/  USHF.R.U32.HI UR4, URZ, UR13, UR4 ;  /* 0x0000000dff047299 */ /* 0x008fe40008011604 */
[----:B------:R-:W-:Y:S02]  /*18d0*/  USEL UR5, UR20, UR9, !UP1 ;  /* 0x0000000914057287 */ /* 0x000fe4000c800000 */
[----:B------:R-:W-:-:S04]  /*18e0*/  USEL UR4, UR16, UR4, !UP0 ;  /* 0x0000000410047287 */ /* 0x000fc8000c000000 */
[----:B------:R-:W-:Y:S02]  /*18f0*/  UIADD3 UR6, UPT, UPT, UR5, -UR4, URZ ;  /* 0x8000000405067290 */ /* 0x000fe4000fffe0ff */
[----:B------:R-:W-:Y:S02]  /*1900*/  UIADD3 UR4, UPT, UPT, -UR5, UR4, URZ ;  /* 0x0000000405047290 */ /* 0x000fe4000fffe1ff */
[----:B------:R-:W-:Y:S02]  /*1910*/  UIMAD UR16, UR6, UR10, UR16 ;  /* 0x0000000a061072a4 */ /* 0x000fe4000f8e0210 */
[----:B------:R-:W-:-:S12]  /*1920*/  UIMAD UR20, UR4, UR12, UR20 ;  /* 0x0000000c041472a4 */ /* 0x000fd8000f8e0214 */
.L_x_19:
[----:B------:R-:W-:Y:S05]  /*1930*/  BRA.U !UP6, `(.L_x_20) ;  /* 0x000000010e0c7547 */ /* 0x000fea000b800000 */
[----:B------:R-:W-:Y:S01]  /*1940*/  UCGABAR_WAIT ;  /* 0x0000000000007dc7 */ /* 0x000fe20008000000 */
[----:B------:R-:W-:Y:S01]  /*1950*/  CCTL.IVALL ;  /* 0x00000000ff00798f */ /* 0x000fe20002000000 */
[----:B------:R-:W-:Y:S05]  /*1960*/  BRA `(.L_x_21) ;  /* 0x0000000000047947 */ /* 0x000fea0003800000 */
.L_x_20:
[----:B------:R-:W-:Y:S06]  /*1970*/  BAR.SYNC.DEFER_BLOCKING 0x0 ;  /* 0x0000000000007b1d */ /* 0x000fec0000010000 */
.L_x_21:
[----:B------:R-:W-:Y:S05]  /*1980*/  BRA.U UP3, `(.L_x_22) ;  /* 0x0000001903287547 */ /* 0x000fea000b800000 */
[----:B------:R-:W1:Y:S01]  /*1990*/  LDCU UR6, c[0x0][0x38c] ;  /* 0x00007180ff0677ac */ /* 0x000e620008000800 */
[----:B------:R-:W-:Y:S01]  /*19a0*/  PLOP3.LUT P2, PT, PT, PT, UP4, 0x80, 0x8 ;  /* 0x000000000008781c */ /* 0x000fe20003f4f048 */
[----:B------:R-:W-:Y:S01]  /*19b0*/  IMAD.MOV.U32 R12, RZ, RZ, 0x1 ;  /* 0x00000001ff0c7424 */ /* 0x000fe200078e00ff */
[----:B------:R-:W-:Y:S01]  /*19c0*/  ISETP.NE.AND P3, PT, R0, RZ, P4 ;  /* 0x000000ff0000720c */ /* 0x000fe20002765270 */
[----:B------:R-:W-:Y:S01]  /*19d0*/  UMOV UR7, 0x400 ;  /* 0x0000040000077882 */ /* 0x000fe20000000000 */
[----:B------:R-:W-:Y:S01]  /*19e0*/  UISETP.NE.AND UP1, UPT, UR17, URZ, UPT ;  /* 0x000000ff1100728c */ /* 0x000fe2000bf25270 */
[----:B------:R-:W-:Y:S01]  /*19f0*/  PLOP3.LUT P2, PT, P2, PT, PT, 0x8, 0x80 ;  /* 0x000000000080781c */ /* 0x000fe2000174e170 */
[----:B------:R-:W-:Y:S01]  /*1a00*/  ULEA UR7, UR59, UR7, 0x18 ;  /* 0x000000073b077291 */ /* 0x000fe2000f8ec0ff */
[----:B------:R-:W-:Y:S01]  /*1a10*/  CS2R R10, SRZ ;  /* 0x00000000000a7805 */ /* 0x000fe2000001ff00 */
[----:B------:R-:W-:Y:S01]  /*1a20*/  IMAD.MOV.U32 R9, RZ, RZ, RZ ;  /* 0x000000ffff097224 */ /* 0x000fe200078e00ff */
[----:B------:R-:W2:Y:S01]  /*1a30*/  LDCU UR61, c[0x0][0x370] ;  /* 0x00006e00ff3d77ac */ /* 0x000ea20008000800 */
[----:B------:R-:W-:Y:S01]  /*1a40*/  IMAD.MOV.U32 R8, RZ, RZ, 0x1 ;  /* 0x00000001ff087424 */ /* 0x000fe200078e00ff */
[----:B------:R-:W3:Y:S01]  /*1a50*/  LDCU.64 UR42, c[0x0][0x348] ;  /* 0x00006900ff2a77ac */ /* 0x000ee20008000a00 */
[----:B-1----:R-:W-:-:S02]  /*1a60*/  UIADD3 UR5, UPT, UPT, UR6, 0x7f, URZ ;  /* 0x0000007f06057890 */ /* 0x002fc4000fffe0ff */
[----:B------:R-:W-:Y:S02]  /*1a70*/  UIADD3 UR66, UPT, UPT, UR67, UR66, URZ ;  /* 0x0000004243427290 */ /* 0x000fe4000fffe0ff */
[----:B------:R-:W-:Y:S02]  /*1a80*/  USHF.R.S32.HI UR4, URZ, 0x1f, UR5 ;  /* 0x0000001fff047899 */ /* 0x000fe40008011405 */
[----:B------:R-:W-:Y:S02]  /*1a90*/  UIADD3 UR68, UPT, UPT, UR6, 0xfe, URZ ;  /* 0x000000fe06447890 */ /* 0x000fe4000fffe0ff */
[----:B------:R-:W-:Y:S01]  /*1aa0*/  ULEA.HI UR4, UR4, UR5, URZ, 0x7 ;  /* 0x0000000504047291 */ /* 0x000fe2000f8f38ff */
[----:B------:R-:W1:Y:S03]  /*1ab0*/  LDCU UR60, c[0x0][0x374] ;  /* 0x00006e80ff3c77ac */ /* 0x000e660008000800 */
[----:B------:R-:W-:-:S02]  /*1ac0*/  USHF.R.S32.HI UR63, URZ, 0x7, UR4 ;  /* 0x00000007ff3f7899 */ /* 0x000fc40008011404 */
[----:B------:R-:W-:Y:S02]  /*1ad0*/  UIADD3 UR4, UPT, UPT, UR6, -0x1, URZ ;  /* 0xffffffff06047890 */ /* 0x000fe4000fffe0ff */
[----:B------:R-:W-:Y:S02]  /*1ae0*/  UISETP.LT.U32.AND UP0, UPT, UR63, 0x8, UPT ;  /* 0x000000083f00788c */ /* 0x000fe4000bf01070 */
[----:B------:R-:W-:Y:S02]  /*1af0*/  UISETP.GE.U32.AND UP2, UPT, UR4, -0xff, UPT ;  /* 0xffffff010400788c */ /* 0x000fe4000bf46070 */
[----:B------:R-:W-:Y:S02]  /*1b00*/  USEL UR62, UR63, 0x8, UP0 ;  /* 0x000000083f3e7887 */ /* 0x000fe40008000000 */
[----:B------:R-:W-:Y:S02]  /*1b10*/  USEL UR37, UR48, 0x2, UP1 ;  /* 0x0000000230257887 */ /* 0x000fe40008800000 */
[----:B------:R-:W-:-:S02]  /*1b20*/  UIADD3 UR4, UPT, UPT, UR62, -0x1, URZ ;  /* 0xffffffff3e047890 */ /* 0x000fc4000fffe0ff */
[----:B------:R-:W-:Y:S02]  /*1b30*/  UIADD3 UR55, UPT, UPT, UR7, 0x30800, UR52 ;  /* 0x0003080007377890 */ /* 0x000fe4000fffe034 */
[----:B------:R-:W-:Y:S02]  /*1b40*/  UIADD3 UR54, UPT, UPT, UR7, 0x32800, UR51 ;  /* 0x0003280007367890 */ /* 0x000fe4000fffe033 */
[----:B------:R-:W-:Y:S02]  /*1b50*/  @UP2 UIADD3 UR4, UPT, UPT, UR62, URZ, URZ ;  /* 0x000000ff3e042290 */ /* 0x000fe4000fffe0ff */
[----:B------:R-:W-:Y:S02]  /*1b60*/  UIADD3 UR65, UPT, UPT, UR63, -UR62, URZ ;  /* 0x8000003e3f417290 */ /* 0x000fe4000fffe0ff */
[----:B------:R-:W-:Y:S02]  /*1b70*/  UIADD3 UR53, UPT, UPT, UR4, 0x1, URZ ;  /* 0x0000000104357890 */ /* 0x000fe4000fffe0ff */
[----:B------:R-:W-:Y:S01]  /*1b80*/  UIADD3 UR64, UPT, UPT, -UR4, URZ, URZ ;  /* 0x000000ff04407290 */ /* 0x000fe2000fffe1ff */
[----:B-123--:R-:W-:-:S11]  /*1b90*/  UMOV UR15, URZ ;  /* 0x000000ff000f7c82 */ /* 0x00efd60008000000 */
.L_x_46:
[----:B------:R-:W-:-:S09]  /*1ba0*/  UISETP.NE.AND UP0, UPT, UR59, URZ, UPT ;  /* 0x000000ff3b00728c */ /* 0x000fd2000bf05270 */
[----:B-1-3--:R-:W-:Y:S05]  /*1bb0*/  BRA.U UP0, `(.L_x_23) ;  /* 0x0000000100287547 */ /* 0x00afea000b800000 */
[----:B------:R-:W-:Y:S02]  /*1bc0*/  LEA R0, R9, UR7, 0x3 ;  /* 0x0000000709007c11 */ /* 0x000fe4000f8e18ff */
[----:B------:R-:W-:-:S04]  /*1bd0*/  SHF.L.U32 R3, R8, 0x1f, RZ ;  /* 0x0000001f08037819 */ /* 0x000fc800000006ff */
[----:B------:R-:W1:Y:S02]  /*1be0*/  SYNCS.PHASECHK.TRANS64.TRYWAIT P0, [R0+URZ+0x110], R3 ;  /* 0x00011003000075a7 */ /* 0x000e6400080011ff */
[----:B-1----:R-:W-:Y:S05]  /*1bf0*/  @!P0 BRA `(.L_x_24) ;  /* 0x000000a800748947 */ /* 0x002fea0003800000 */
.L_x_155:
[----:B------:R2:W-:Y:S01]  /*1c00*/  SYNCS.ARRIVE.TRANS64.A1T0 RZ, [R0+URZ+0x100], RZ ;  /* 0x000100ff00ff79a7 */ /* 0x0005e200081000ff */
[----:B------:R-:W-:-:S05]  /*1c10*/  VIADD R9, R9, 0x1 ;  /* 0x0000000109097836 */ /* 0x000fca0000000000 */
[----:B------:R-:W-:-:S04]  /*1c20*/  ISETP.NE.AND P0, PT, R9, 0x2, PT ;  /* 0x000000020900780c */ /* 0x000fc80003f05270 */
[----:B-1----:R-:W-:Y:S02]  /*1c30*/  SEL R3, RZ, 0x1, P0 ;  /* 0x00000001ff037807 */ /* 0x002fe40000000000 */
[----:B------:R-:W-:Y:S02]  /*1c40*/  SEL R9, R9, RZ, P0 ;  /* 0x000000ff09097207 */ /* 0x000fe40000000000 */
[----:B------:R-:W-:Y:S02]  /*1c50*/  LOP3.LUT R8, R8, R3, RZ, 0x3c, !PT ;  /* 0x0000000308087212 */ /* 0x000fe400078e3cff */
.L_x_23:
[----:B------:R-:W-:Y:S01]  /*1c60*/  ULEA UR4, UR15, UR7, 0x3 ;  /* 0x000000070f047291 */ /* 0x000fe2000f8e18ff */
[----:B--2---:R-:W-:Y:S01]  /*1c70*/  SHF.L.U32 R0, R12, 0x1f, RZ ;  /* 0x0000001f0c007819 */ /* 0x004fe200000006ff */
[----:B------:R-:W-:Y:S02]  /*1c80*/  UISETP.GE.U32.AND UP0, UPT, UR68, 0xff, UPT ;  /* 0x000000ff4400788c */ /* 0x000fe4000bf06070 */
[----:B------:R-:W-:Y:S02]  /*1c90*/  USHF.L.U32 UR11, UR16, 0x1, URZ ;  /* 0x00000001100b7899 */ /* 0x000fe400080006ff */
[----:B------:R-:W-:Y:S01]  /*1ca0*/  ULEA UR27, UR16, UR67, 0x8 ;  /* 0x00000043101b7291 */ /* 0x000fe2000f8e40ff */
[----:B------:R-:W-:Y:S02]  /*1cb0*/  UMOV UR14, URZ ;  /* 0x000000ff000e7c82 */ /* 0x000fe40008000000 */
[----:B------:R1:W2:Y:S01]  /*1cc0*/  SYNCS.PHASECHK.TRANS64.TRYWAIT P1, [UR4+0x40], R0 ;  /* 0x00004000ff0075a7 */ /* 0x0002a20008021104 */
[----:B------:R-:W-:-:S04]  /*1cd0*/  ULEA.HI UR4, UR20, UR20, URZ, 0x1 ;  /* 0x0000001414047291 */ /* 0x000fc8000f8f08ff */
[----:B------:R-:W-:Y:S02]  /*1ce0*/  USHF.L.U32 UR5, UR4, 0x7, URZ ;  /* 0x0000000704057899 */ /* 0x000fe400080006ff */
[----:B------:R-:W-:Y:S02]  /*1cf0*/  ULOP3.LUT UR20, UR4, 0xfffffffe, URZ, 0xc0, !UPT ;  /* 0xfffffffe04147892 */ /* 0x000fe4000f8ec0ff */
[----:B------:R-:W-:Y:S02]  /*1d00*/  ULOP3.LUT UR5, UR5, 0xffffff00, URZ, 0xc0, !UPT ;  /* 0xffffff0005057892 */ /* 0x000fe4000f8ec0ff */
[----:B------:R-:W-:Y:S02]  /*1d10*/  ULOP3.LUT UR20, UR20, 0x1, UR69, 0xf8, !UPT ;  /* 0x0000000114147892 */ /* 0x000fe4000f8ef845 */
[----:B------:R-:W-:Y:S01]  /*1d20*/  UIADD3 UR35, UPT, UPT, UR66, UR5, URZ ;  /* 0x0000000542237290 */ /* 0x000fe2000fffe0ff */
[----:B------:R-:W-:Y:S11]  /*1d30*/  BRA.U !UP0, `(.L_x_25) ;  /* 0x0000000508287547 */ /* 0x000ff6000b800000 */
[----:B------:R-:W-:Y:S01]  /*1d40*/  UMOV UR29, UR64 ;  /* 0x00000040001d7c82 */ /* 0x000fe20008000000 */
[----:B------:R-:W-:Y:S01]  /*1d50*/  UMOV UR4, UR15 ;  /* 0x0000000f00047c82 */ /* 0x000fe20008000000 */
[----:B------:R-:W-:Y:S01]  /*1d60*/  UMOV UR34, URZ ;  /* 0x000000ff00227c82 */ /* 0x000fe20008000000 */
[----:B------:R-:W-:Y:S01]  /*1d70*/  UMOV UR19, UR50 ;  /* 0x0000003200137c82 */ /* 0x000fe20008000000 */
[----:B------:R-:W-:-:S05]  /*1d80*/  UMOV UR12, UR47 ;  /* 0x0000002f000c7c82 */ /* 0x000fca0008000000 */
.L_x_33:
[----:B------:R-:W-:Y:S01]  /*1d90*/  ULEA UR5, UR4, UR7, 0x3 ;  /* 0x0000000704057291 */ /* 0x000fe2000f8e18ff */
[----:B--2---:R-:W-:Y:S01]  /*1da0*/  @P4 MOV R2, 0x9800 ;  /* 0x0000980000024802 */ /* 0x004fe20000000f00 */
[----:B--23--:R-:W-:Y:S10]  /*1db0*/  @P1 BRA `(.L_x_26) ;  /* 0x00000000000c1947 */ /* 0x00cff40003800000 */
[----:B------:R-:W-:-:S04]  /*1dc0*/  SHF.L.U32 R3, R12, 0x1f, RZ ;  /* 0x0000001f0c037819 */ /* 0x000fc800000006ff */
[----:B------:R-:W2:Y:S02]  /*1dd0*/  SYNCS.PHASECHK.TRANS64.TRYWAIT P0, [UR5+0x40], R3 ;  /* 0x00004003ff0075a7 */ /* 0x000ea40008001105 */
[----:B--2---:R-:W-:Y:S05]  /*1de0*/  @!P0 BRA `(.L_x_27) ;  /* 0x000000a8000c8947 */ /* 0x004fea0003800000 */
.L_x_26:
[----:B------:R2:W-:Y:S01]  /*1df0*/  @P4 SYNCS.ARRIVE.TRANS64 RZ, [UR5], R2 ;  /* 0x00000002ffff49a7 */ /* 0x0005e20008000005 */
[----:B------:R-:W-:Y:S02]  /*1e00*/  ULOP3.LUT UR6, UR37, 0x2, URZ, 0xfc, !UPT ;  /* 0x0000000225067892 */ /* 0x000fe4000f8efcff */
[----:B------:R-:W-:Y:S02]  /*1e10*/  UIADD3 UR29, UPT, UPT, UR29, 0x1, URZ ;  /* 0x000000011d1d7890 */ /* 0x000fe4000fffe0ff */
[----:B------:R-:W-:Y:S02]  /*1e20*/  UISETP.NE.AND UP0, UPT, UR6, 0x2, UPT ;  /* 0x000000020600788c */ /* 0x000fe4000bf05270 */
[----:B------:R-:W-:-:S07]  /*1e30*/  UISETP.NE.AND UP4, UPT, UR29, 0x1, UPT ;  /* 0x000000011d00788c */ /* 0x000fce000bf85270 */
[----:B------:R-:W-:Y:S05]  /*1e40*/  BRA.U UP0, `(.L_x_28) ;  /* 0x0000000100047547 */ /* 0x000fea000b800000 */
[----:B------:R-:W-:Y:S05]  /*1e50*/  BPT.TRAP 0x1 ;  /* 0x000000040000795c */ /* 0x000fea0000300000 */
.L_x_28:
[----:B------:R-:W-:Y:S04]  /*1e60*/  BSSY.RECONVERGENT B0, `(.L_x_29) ;  /* 0x0000003000007945 */ /* 0x000fe80003800200 */
[----:B------:R-:W-:Y:S05]  /*1e70*/  @!P3 BRA `(.L_x_30) ;  /* 0x000000000004b947 */ /* 0x000fea0003800000 */
[----:B------:R-:W-:Y:S05]  /*1e80*/  BPT.TRAP 0x1 ;  /* 0x000000040000795c */ /* 0x000fea0000300000 */
.L_x_30:
[----:B------:R-:W-:Y:S05]  /*1e90*/  BSYNC.RECONVERGENT B0 ;  /* 0x0000000000007941 */ /* 0x000fea0003800200 */
.L_x_29:
[----:B------:R-:W-:Y:S01]  /*1ea0*/  UIADD3 UR6, UPT, UPT, UR4, 0x1, URZ ;  /* 0x0000000104067890 */ /* 0x000fe2000fffe0ff */
[----:B------:R-:W-:Y:S01]  /*1eb0*/  BSSY.RECONVERGENT B0, `(.L_x_31) ;  /* 0x000002c000007945 */ /* 0x000fe20003800200 */
[----:B------:R-:W-:Y:S02]  /*1ec0*/  ELECT P0, URZ, PT ;  /* 0x0000000000ff782f */ /* 0x000fe40003800000 */
[----:B------:R-:W-:-:S04]  /*1ed0*/  UISETP.NE.AND UP0, UPT, UR6, 0x8, UPT ;  /* 0x000000080600788c */ /* 0x000fc8000bf05270 */
[----:B------:R-:W-:Y:S02]  /*1ee0*/  USEL UR8, URZ, 0x1, UP0 ;  /* 0x00000001ff087887 */ /* 0x000fe40008000000 */
[----:B------:R-:W-:-:S04]  /*1ef0*/  USEL UR15, UR6, URZ, UP0 ;  /* 0x000000ff060f7287 */ /* 0x000fc80008000000 */
[----:B------:R-:W-:Y:S01]  /*1f00*/  ULEA UR6, UR15, UR7, 0x3 ;  /* 0x000000070f067291 */ /* 0x000fe2000f8e18ff */
[----:B------:R-:W-:-:S04]  /*1f10*/  LOP3.LUT R12, R12, UR8, RZ, 0x3c, !PT ;  /* 0x000000080c0c7c12 */ /* 0x000fc8000f8e3cff */
[----:B-1----:R-:W-:-:S04]  /*1f20*/  SHF.L.U32 R0, R12, 0x1f, RZ ;  /* 0x0000001f0c007819 */ /* 0x002fc800000006ff */
[----:B------:R1:W3:Y:S01]  /*1f30*/  SYNCS.PHASECHK.TRANS64.TRYWAIT P1, [UR6+0x40], R0 ;  /* 0x00004000ff0075a7 */ /* 0x0002e20008021106 */
[----:B------:R-:W-:Y:S05]  /*1f40*/  @!P0 BRA `(.L_x_32) ;  /* 0x0000000000888947 */ /* 0x000fea0003800000 */
[----:B------:R-:W-:Y:S02]  /*1f50*/  USHF.L.U32 UR24, UR4, 0xd, URZ ;  /* 0x0000000d04187899 */ /* 0x000fe400080006ff */
[----:B------:R-:W-:Y:S02]  /*1f60*/  UIADD3 UR40, UP3, UPT, UR42, 0x80, URZ ;  /* 0x000000802a287890 */ /* 0x000fe4000ff7e0ff */
[----:B------:R-:W-:Y:S02]  /*1f70*/  ULOP3.LUT UR32, UR24, 0x1800, UR58, 0xf8, !UPT ;  /* 0x0000180018207892 */ /* 0x000fe4000f8ef83a */
[----:B------:R-:W-:Y:S02]  /*1f80*/  UIADD3 UR38, UP2, UPT, UR42, 0x180, URZ ;  /* 0x000001802a267890 */ /* 0x000fe4000ff5e0ff */
[----:B------:R-:W-:Y:S02]  /*1f90*/  ULEA UR16, UR4, UR52, 0xa ;  /* 0x0000003404107291 */ /* 0x000fe4000f8e50ff */
[----:B------:R-:W-:-:S02]  /*1fa0*/  UIADD3 UR30, UP1, UPT, UR42, 0x280, URZ ;  /* 0x000002802a1e7890 */ /* 0x000fc4000ff3e0ff */
[----:B------:R-:W-:Y:S02]  /*1fb0*/  ULEA UR8, UR4, UR51, 0xb ;  /* 0x0000003304087291 */ /* 0x000fe4000f8e58ff */
[----:B------:R-:W-:Y:S02]  /*1fc0*/  UIADD3 UR22, UP0, UPT, UR42, 0x380, URZ ;  /* 0x000003802a167890 */ /* 0x000fe4000ff1e0ff */
[----:B------:R-:W-:Y:S02]  /*1fd0*/  ULOP3.LUT UR33, UR5, 0xfefffff8, URZ, 0xc0, !UPT ;  /* 0xfefffff805217892 */ /* 0x000fe4000f8ec0ff */
[----:B------:R-:W-:Y:S02]  /*1fe0*/  UIADD3.X UR41, UPT, UPT, URZ, UR43, URZ, UP3, !UPT ;  /* 0x0000002bff297290 */ /* 0x000fe40009ffe4ff */
[----:B------:R-:W-:Y:S02]  /*1ff0*/  UPRMT UR6, URZ, 0x5410, UR46 ;  /* 0x00005410ff067896 */ /* 0x000fe4000800002e */
[----:B------:R-:W-:-:S02]  /*2000*/  UIADD3 UR32, UPT, UPT, UR7, 0x10800, UR32 ;  /* 0x0001080007207890 */ /* 0x000fc4000fffe020 */
[----:B------:R-:W-:Y:S02]  /*2010*/  UIADD3.X UR39, UPT, UPT, URZ, UR43, URZ, UP2, !UPT ;  /* 0x0000002bff277290 */ /* 0x000fe400097fe4ff */
[----:B------:R-:W-:Y:S02]  /*2020*/  UIADD3 UR24, UPT, UPT, UR7, 0x20800, UR24 ;  /* 0x0002080007187890 */ /* 0x000fe4000fffe018 */
[----:B------:R-:W-:Y:S02]  /*2030*/  UIADD3.X UR31, UPT, UPT, URZ, UR43, URZ, UP1, !UPT ;  /* 0x0000002bff1f7290 */ /* 0x000fe40008ffe4ff */
[----:B------:R-:W-:Y:S02]  /*2040*/  UIADD3 UR16, UPT, UPT, UR7, 0x30800, UR16 ;  /* 0x0003080007107890 */ /* 0x000fe4000fffe010 */
[----:B------:R-:W-:Y:S02]  /*2050*/  UIADD3.X UR23, UPT, UPT, URZ, UR43, URZ, UP0, !UPT ;  /* 0x0000002bff177290 */ /* 0x000fe400087fe4ff */
[----:B------:R-:W-:-:S02]  /*2060*/  UPRMT UR14, URZ, 0x5410, UR45 ;  /* 0x00005410ff0e7896 */ /* 0x000fc4000800002d */
[----:B------:R-:W-:Y:S01]  /*2070*/  UIADD3 UR8, UPT, UPT, UR7, 0x32800, UR8 ;  /* 0x0003280007087890 */ /* 0x000fe2000fffe008 */
[----:B------:R-:W-:Y:S01]  /*2080*/  UMOV UR48, 0x0 ;  /* 0x0000000000307882 */ /* 0x000fe20000000000 */
[----:B------:R-:W-:Y:S01]  /*2090*/  UMOV UR49, 0x10000000 ;  /* 0x1000000000317882 */ /* 0x000fe20000000000 */
[----:B------:R-:W-:Y:S01]  /*20a0*/  UMOV UR26, UR34 ;  /* 0x00000022001a7c82 */ /* 0x000fe20008000000 */
[----:B------:R-:W-:Y:S01]  /*20b0*/  UMOV UR28, UR36 ;  /* 0x00000024001c7c82 */ /* 0x000fe20008000000 */
[----:B------:R-:W-:Y:S01]  /*20c0*/  UMOV UR25, UR33 ;  /* 0x0000002100197c82 */ /* 0x000fe20008000000 */
[----:B------:R-:W-:Y:S01]  /*20d0*/  UMOV UR21, UR36 ;  /* 0x0000002400157c82 */ /* 0x000fe20008000000 */
[----:B------:R-:W-:Y:S01]  /*20e0*/  UMOV UR17, UR33 ;  /* 0x0000002100117c82 */ /* 0x000fe20008000000 */
[----:B------:R4:W-:Y:S01]  /*20f0*/  UTMALDG.3D.MULTICAST.2CTA [UR32], [UR40], UR6, desc[UR48] ;  /* 0x00003020280073b4 */ /* 0x0009e20008211806 */
[----:B------:R-:W-:Y:S01]  /*2100*/  UMOV UR10, URZ ;  /* 0x000000ff000a7c82 */ /* 0x000fe20008000000 */
[----:B------:R-:W-:Y:S01]  /*2110*/  UMOV UR13, UR36 ;  /* 0x00000024000d7c82 */ /* 0x000fe20008000000 */
[----:B------:R-:W-:Y:S01]  /*2120*/  UMOV UR9, UR33 ;  /* 0x0000002100097c82 */ /* 0x000fe20008000000 */
[----:B------:R4:W-:Y:S01]  /*2130*/  UTMALDG.3D.2CTA [UR24], [UR38], desc[UR48] ;  /* 0x00003018260075b4 */ /* 0x0009e20008211000 */
[----:B------:R4:W-:Y:S01]  /*2140*/  UTMALDG.4D.MULTICAST.2CTA [UR16], [UR30], UR6, desc[UR48] ;  /* 0x000030101e0073b4 */ /* 0x0009e20008219806 */
[----:B------:R4:W-:Y:S02]  /*2150*/  UTMALDG.4D.MULTICAST.2CTA [UR8], [UR22], UR14, desc[UR48] ;  /* 0x00003008160073b4 */ /* 0x0009e4000821980e */
[----:B----4-:R-:W-:Y:S01]  /*2160*/  NOP ;  /* 0x0000000000007918 */ /* 0x010fe20000000000 */
.L_x_32:
[----:B------:R-:W-:Y:S05]  /*2170*/  BSYNC.RECONVERGENT B0 ;  /* 0x0000000000007941 */ /* 0x000fea0003800200 */
.L_x_31:
[----:B------:R-:W-:Y:S02]  /*2180*/  UIADD3 UR34, UPT, UPT, UR34, 0x80, URZ ;  /* 0x0000008022227890 */ /* 0x000fe4000fffe0ff */
[----:B------:R-:W-:Y:S02]  /*2190*/  UIADD3 UR12, UPT, UPT, UR12, 0x2, URZ ;  /* 0x000000020c0c7890 */ /* 0x000fe4000fffe0ff */
[----:B------:R-:W-:Y:S01]  /*21a0*/  UIADD3 UR19, UPT, UPT, UR19, 0x2, URZ ;  /* 0x0000000213137890 */ /* 0x000fe2000fffe0ff */
[----:B------:R-:W-:Y:S01]  /*21b0*/  UMOV UR4, UR15 ;  /* 0x0000000f00047c82 */ /* 0x000fe20008000000 */
[----:B------:R-:W-:Y:S01]  /*21c0*/  UMOV UR14, UR53 ;  /* 0x00000035000e7c82 */ /* 0x000fe20008000000 */
[----:B------:R-:W-:Y:S09]  /*21d0*/  BRA.U UP4, `(.L_x_33) ;  /* 0xfffffff904ec7547 */ /* 0x000ff2000b83ffff */
.L_x_25:
[----:B------:R-:W-:Y:S01]  /*21e0*/  ULEA UR4, UR15, UR7, 0x3 ;  /* 0x000000070f047291 */ /* 0x000fe2000f8e18ff */
[----:B-1----:R-:W-:Y:S01]  /*21f0*/  SHF.L.U32 R0, R12, 0x1f, RZ ;  /* 0x0000001f0c007819 */ /* 0x002fe200000006ff */
[----:B------:R-:W-:Y:S01]  /*2200*/  @!P2 SYNCS.ARRIVE.TRANS64.A1T0 RZ, [UR7+0xc8], RZ ;  /* 0x0000c8ffffffa9a7 */ /* 0x000fe20008100007 */
[----:B------:R-:W-:-:S06]  /*2210*/  UISETP.GT.AND UP0, UPT, UR63, UR62, UPT ;  /* 0x0000003e3f00728c */ /* 0x000fcc000bf04270 */
[----:B--23--:R1:W2:Y:S03]  /*2220*/  SYNCS.PHASECHK.TRANS64.TRYWAIT P1, [UR4+0x40], R0 ;  /* 0x00004000ff0075a7 */ /* 0x00c2a60008021104 */
[----:B------:R-:W-:Y:S05]  /*2230*/  BRA.U !UP0, `(.L_x_34) ;  /* 0x0000000508147547 */ /* 0x000fea000b800000 */
[----:B------:R-:W-:Y:S01]  /*2240*/  UIADD3 UR29, UPT, UPT, UR65, UR14, URZ ;  /* 0x0000000e411d7290 */ /* 0x000fe2000fffe0ff */
[----:B------:R-:W-:-:S11]  /*2250*/  UMOV UR5, UR15 ;  /* 0x0000000f00057c82 */ /* 0x000fd60008000000 */
.L_x_42:
[----:B------:R-:W-:Y:S01]  /*2260*/  ULEA UR6, UR5, UR7, 0x3 ;  /* 0x0000000705067291 */ /* 0x000fe2000f8e18ff */
[----:B--2---:R-:W-:Y:S01]  /*2270*/  @P4 MOV R2, 0x9800 ;  /* 0x0000980000024802 */ /* 0x004fe20000000f00 */
[----:B--23--:R-:W-:Y:S10]  /*2280*/  @P1 BRA `(.L_x_35) ;  /* 0x00000000000c1947 */ /* 0x00cff40003800000 */
[----:B------:R-:W-:-:S04]  /*2290*/  SHF.L.U32 R3, R12, 0x1f, RZ ;  /* 0x0000001f0c037819 */ /* 0x000fc800000006ff */
[----:B------:R-:W2:Y:S02]  /*22a0*/  SYNCS.PHASECHK.TRANS64.TRYWAIT P0, [UR6+0x40], R3 ;  /* 0x00004003ff0075a7 */ /* 0x000ea40008001106 */
[----:B--2---:R-:W-:Y:S05]  /*22b0*/  @!P0 BRA `(.L_x_36) ;  /* 0x000000a000f08947 */ /* 0x004fea0003800000 */
.L_x_35:
[----:B------:R2:W-:Y:S01]  /*22c0*/  @P4 SYNCS.ARRIVE.TRANS64 RZ, [UR6], R2 ;  /* 0x00000002ffff49a7 */ /* 0x0005e20008000006 */
[----:B------:R-:W-:-:S04]  /*22d0*/  ULOP3.LUT UR4, UR37, 0x2, URZ, 0xfc, !UPT ;  /* 0x0000000225047892 */ /* 0x000fc8000f8efcff */
[----:B------:R-:W-:-:S09]  /*22e0*/  UISETP.NE.AND UP0, UPT, UR4, 0x2, UPT ;  /* 0x000000020400788c */ /* 0x000fd2000bf05270 */
[----:B------:R-:W-:Y:S05]  /*22f0*/  BRA.U UP0, `(.L_x_37) ;  /* 0x0000000100047547 */ /* 0x000fea000b800000 */
[----:B------:R-:W-:Y:S05]  /*2300*/  BPT.TRAP 0x1 ;  /* 0x000000040000795c */ /* 0x000fea0000300000 */
.L_x_37:
[----:B------:R-:W-:Y:S04]  /*2310*/  BSSY.RECONVERGENT B0, `(.L_x_38) ;  /* 0x0000003000007945 */ /* 0x000fe80003800200 */
[----:B------:R-:W-:Y:S05]  /*2320*/  @!P3 BRA `(.L_x_39) ;  /* 0x000000000004b947 */ /* 0x000fea0003800000 */
[----:B------:R-:W-:Y:S05]  /*2330*/  BPT.TRAP 0x1 ;  /* 0x000000040000795c */ /* 0x000fea0000300000 */
.L_x_39:
[----:B------:R-:W-:Y:S05]  /*2340*/  BSYNC.RECONVERGENT B0 ;  /* 0x0000000000007941 */ /* 0x000fea0003800200 */
.L_x_38:
        /* <DEDUP_REMOVED lines=15> */
[----:B------:R-:W-:Y:S02]  /*2440*/  USHF.L.U32 UR9, UR14, 0x1, URZ ;  /* 0x000000010e097899 */ /* 0x000fe400080006ff */
[----:B------:R-:W-:-:S02]  /*2450*/  UIADD3 UR30, UP1, UPT, UR42, 0x280, URZ ;  /* 0x000002802a1e7890 */ /* 0x000fc4000ff3e0ff */
[----:B------:R-:W-:Y:S02]  /*2460*/  USHF.L.U32 UR34, UR14, 0x7, URZ ;  /* 0x000000070e227899 */ /* 0x000fe400080006ff */
[----:B------:R-:W-:Y:S02]  /*2470*/  ULOP3.LUT UR33, UR6, 0xfefffff8, URZ, 0xc0, !UPT ;  /* 0xfefffff806217892 */ /* 0x000fe4000f8ec0ff */
[----:B------:R-:W-:Y:S02]  /*2480*/  UIADD3.X UR23, UPT, UPT, URZ, UR43, URZ, UP3, !UPT ;  /* 0x0000002bff177290 */ /* 0x000fe40009ffe4ff */
[----:B------:R-:W-:Y:S02]  /*2490*/  UIADD3 UR32, UPT, UPT, UR7, 0x10800, UR32 ;  /* 0x0001080007207890 */ /* 0x000fe4000fffe020 */
[----:B------:R-:W-:Y:S02]  /*24a0*/  UPRMT UR4, URZ, 0x5410, UR46 ;  /* 0x00005410ff047896 */ /* 0x000fe4000800002e */
[----:B------:R-:W-:-:S02]  /*24b0*/  UIADD3.X UR13, UPT, UPT, URZ, UR43, URZ, UP2, !UPT ;  /* 0x0000002bff0d7290 */ /* 0x000fc400097fe4ff */
[----:B------:R-:W-:Y:S02]  /*24c0*/  UIADD3 UR24, UPT, UPT, UR7, 0x20800, UR24 ;  /* 0x0002080007187890 */ /* 0x000fe4000fffe018 */
[----:B------:R-:W-:Y:S02]  /*24d0*/  ULEA UR16, UR5, UR55, 0xa ;  /* 0x0000003705107291 */ /* 0x000fe4000f8e50ff */
[----:B------:R-:W-:Y:S02]  /*24e0*/  UIADD3.X UR31, UPT, UPT, URZ, UR43, URZ, UP1, !UPT ;  /* 0x0000002bff1f7290 */ /* 0x000fe40008ffe4ff */
[----:B------:R-:W-:Y:S01]  /*24f0*/  ULOP3.LUT UR19, UR9, UR50, URZ, 0xfc, !UPT ;  /* 0x0000003209137292 */ /* 0x000fe2000f8efcff */
[----:B------:R-:W-:Y:S01]  /*2500*/  UMOV UR40, 0x0 ;  /* 0x0000000000287882 */ /* 0x000fe20000000000 */
[----:B------:R-:W-:Y:S01]  /*2510*/  UMOV UR41, 0x10000000 ;  /* 0x1000000000297882 */ /* 0x000fe20000000000 */
[----:B------:R-:W-:Y:S01]  /*2520*/  UIADD3 UR38, UP0, UPT, UR42, 0x380, URZ ;  /* 0x000003802a267890 */ /* 0x000fe2000ff1e0ff */
[----:B------:R-:W-:Y:S01]  /*2530*/  UTMALDG.3D.MULTICAST.2CTA [UR32], [UR22], UR4, desc[UR40] ;  /* 0x00002820160073b4 */ /* 0x000fe20008211804 */
[----:B------:R-:W-:Y:S01]  /*2540*/  UMOV UR28, UR36 ;  /* 0x00000024001c7c82 */ /* 0x000fe20008000000 */
[----:B------:R-:W-:Y:S01]  /*2550*/  UMOV UR25, UR33 ;  /* 0x0000002100197c82 */ /* 0x000fe20008000000 */
[----:B------:R-:W-:Y:S01]  /*2560*/  UMOV UR26, UR34 ;  /* 0x00000022001a7c82 */ /* 0x000fe20008000000 */
[----:B------:R-:W-:Y:S01]  /*2570*/  UMOV UR21, UR36 ;  /* 0x0000002400157c82 */ /* 0x000fe20008000000 */
[----:B------:R-:W-:Y:S01]  /*2580*/  UMOV UR17, UR33 ;  /* 0x0000002100117c82 */ /* 0x000fe20008000000 */
[----:B------:R-:W-:Y:S01]  /*2590*/  ULEA UR8, UR5, UR54, 0xb ;  /* 0x0000003605087291 */ /* 0x000fe2000f8e58ff */
[----:B------:R4:W-:Y:S01]  /*25a0*/  UTMALDG.3D.2CTA [UR24], [UR12], desc[UR40] ;  /* 0x000028180c0075b4 */ /* 0x0009e20008211000 */
[----:B------:R-:W-:Y:S01]  /*25b0*/  UIADD3.X UR39, UPT, UPT, URZ, UR43, URZ, UP0, !UPT ;  /* 0x0000002bff277290 */ /* 0x000fe200087fe4ff */
[----:B------:R-:W-:Y:S01]  /*25c0*/  UMOV UR10, URZ ;  /* 0x000000ff000a7c82 */ /* 0x000fe20008000000 */
[----:B------:R2:W-:Y:S01]  /*25d0*/  UTMALDG.4D.MULTICAST.2CTA [UR16], [UR30], UR4, desc[UR40] ;  /* 0x000028101e0073b4 */ /* 0x0005e20008219804 */
[----:B----4-:R-:W-:Y:S01]  /*25e0*/  UIADD3 UR12, UPT, UPT, UR47, UR9, URZ ;  /* 0x000000092f0c7290 */ /* 0x010fe2000fffe0ff */
[----:B------:R-:W-:-:S02]  /*25f0*/  UMOV UR13, UR36 ;  /* 0x00000024000d7c82 */ /* 0x000fc40008000000 */
[----:B------:R-:W-:Y:S01]  /*2600*/  UMOV UR9, UR33 ;  /* 0x0000002100097c82 */ /* 0x000fe20008000000 */
[----:B--2---:R-:W-:-:S09]  /*2610*/  UPRMT UR4, URZ, 0x5410, UR45 ;  /* 0x00005410ff047896 */ /* 0x004fd2000800002d */
[----:B------:R4:W-:Y:S02]  /*2620*/  UTMALDG.4D.MULTICAST.2CTA [UR8], [UR38], UR4, desc[UR40] ;  /* 0x00002808260073b4 */ /* 0x0009e40008219804 */
[----:B----4-:R-:W-:Y:S01]  /*2630*/  NOP ;  /* 0x0000000000007918 */ /* 0x010fe20000000000 */
.L_x_41:
[----:B------:R-:W-:Y:S05]  /*2640*/  BSYNC.RECONVERGENT B0 ;  /* 0x0000000000007941 */ /* 0x000fea0003800200 */
.L_x_40:
[----:B------:R-:W-:Y:S01]  /*2650*/  UIADD3 UR14, UPT, UPT, UR14, 0x1, URZ ;  /* 0x000000010e0e7890 */ /* 0x000fe2000fffe0ff */
[----:B------:R-:W-:-:S03]  /*2660*/  UMOV UR5, UR15 ;  /* 0x0000000f00057c82 */ /* 0x000fc60008000000 */
[----:B------:R-:W-:-:S09]  /*2670*/  UISETP.NE.AND UP0, UPT, UR14, UR29, UPT ;  /* 0x0000001d0e00728c */ /* 0x000fd2000bf05270 */
[----:B------:R-:W-:Y:S05]  /*2680*/  BRA.U UP0, `(.L_x_42) ;  /* 0xfffffff900f47547 */ /* 0x000fea000b83ffff */
.L_x_34:
[C---:B------:R-:W-:Y:S01]  /*2690*/  LEA R3, R11.reuse, UR7, 0x3 ;  /* 0x000000070b037c11 */ /* 0x040fe2000f8e18ff */
[----:B------:R-:W-:Y:S01]  /*26a0*/  NOP ;  /* 0x0000000000007918 */ /* 0x000fe20000000000 */
[----:B-1----:R-:W-:Y:S02]  /*26b0*/  SHF.L.U32 R0, R10, 0x1f, RZ ;  /* 0x0000001f0a007819 */ /* 0x002fe400000006ff */
[----:B------:R-:W-:Y:S02]  /*26c0*/  LEA R5, R11, UR7, 0x4 ;  /* 0x000000070b057c11 */ /* 0x000fe4000f8e20ff */
[----:B------:R-:W1:Y:S02]  /*26d0*/  SYNCS.PHASECHK.TRANS64.TRYWAIT P0, [R3+URZ+0xd0], R0 ;  /* 0x0000d000030075a7 */ /* 0x000e6400080011ff */
[----:B-1----:R-:W-:Y:S05]  /*26e0*/  @!P0 BRA `(.L_x_43) ;  /* 0x0000009c00fc8947 */ /* 0x002fea0003800000 */
.L_x_158:
[----:B------:R-:W4:Y:S01]  /*26f0*/  LDS.128 R4, [R5+0x130] ;  /* 0x0001300005047984 */ /* 0x000f220000000c00 */
[----:B------:R-:W-:Y:S01]  /*2700*/  UISETP.GE.AND UP0, UPT, UR44, 0x1, UPT ;  /* 0x000000012c00788c */ /* 0x000fe2000bf06270 */
[----:B------:R-:W-:Y:S01]  /*2710*/  @!PT LDS RZ, [RZ] ;  /* 0x00000000fffff984 */ /* 0x000fe20000000800 */
[----:B------:R-:W-:Y:S01]  /*2720*/  @!PT LDS RZ, [RZ] ;  /* 0x00000000fffff984 */ /* 0x000fe20000000800 */
[----:B------:R-:W-:Y:S01]  /*2730*/  @!PT LDS RZ, [RZ] ;  /* 0x00000000fffff984 */ /* 0x000fe20000000800 */
[----:B------:R-:W-:Y:S01]  /*2740*/  @!PT LDS RZ, [RZ] ;  /* 0x00000000fffff984 */ /* 0x000fe20000000800 */
[----:B------:R1:W-:Y:S06]  /*2750*/  MEMBAR.ALL.CTA ;  /* 0x0000000000007992 */ /* 0x0003ec0000008000 */
[----:B-1----:R-:W1:Y:S01]  /*2760*/  FENCE.VIEW.ASYNC.S ;  /* 0x00000000000073c6 */ /* 0x002e620000000000 */
[----:B----4-:R-:W-:-:S13]  /*2770*/  LOP3.LUT P0, RZ, R6, 0x1, RZ, 0xc0, !PT ;  /* 0x0000000106ff7812 */ /* 0x010fda000780c0ff */
[----:B-1----:R-:W-:Y:S01]  /*2780*/  VOTEU.ANY UP1, P0 ;  /* 0x0000000000ff7886 */ /* 0x002fe20000020100 */
[----:B------:R-:W-:-:S13]  /*2790*/  PLOP3.LUT P0, PT, PT, PT, UP1, 0x80, 0x8 ;  /* 0x000000000008781c */ /* 0x000fda0003f0f018 */
[----:B------:R-:W-:Y:S02]  /*27a0*/  @P0 LOP3.LUT R0, R5, 0xffff, RZ, 0xc0, !PT ;  /* 0x0000ffff05000812 */ /* 0x000fe400078ec0ff */
[----:B--2---:R-:W-:Y:S02]  /*27b0*/  @P0 MOV R2, R4 ;  /* 0x0000000400020202 */ /* 0x004fe40000000f00 */
[----:B------:R-:W-:Y:S01]  /*27c0*/  @P0 R2UR UR5, R0 ;  /* 0x00000000000502ca */ /* 0x000fe200000e0000 */
[----:B------:R-:W-:Y:S01]  /*27d0*/  VIADD R0, R3, 0xe0 ;  /* 0x000000e003007836 */ /* 0x000fe20000000000 */
[----:B------:R-:W-:Y:S02]  /*27e0*/  @P0 SHF.R.U32.HI R4, RZ, 0x10, R5 ;  /* 0x00000010ff040819 */ /* 0x000fe40000011605 */
[----:B------:R-:W-:Y:S02]  /*27f0*/  @P0 R2UR UR6, R2 ;  /* 0x00000000020602ca */ /* 0x000fe400000e0000 */
[----:B------:R-:W-:-:S02]  /*2800*/  PRMT R0, RZ, 0x654, R0 ;  /* 0x00000654ff007816 */ /* 0x000fc40000000000 */
[----:B------:R-:W-:Y:S02]  /*2810*/  @P0 R2UR UR4, R4 ;  /* 0x00000000040402ca */ /* 0x000fe400000e0000 */
[----:B------:R1:W-:Y:S03]  /*2820*/  SYNCS.ARRIVE.TRANS64.RED.A1T0 RZ, [R0+URZ], RZ ;  /* 0x000000ff00ff79a7 */ /* 0x0003e600081004ff */
[----:B------:R-:W-:-:S04]  /*2830*/  @UP1 UMOV UR56, UR5 ;  /* 0x0000000500381c82 */ /* 0x000fc80008000000 */
[----:B------:R-:W-:-:S04]  /*2840*/  @UP1 UMOV UR57, UR6 ;  /* 0x0000000600391c82 */ /* 0x000fc80008000000 */
[----:B------:R-:W-:Y:S01]  /*2850*/  @UP1 UMOV UR36, UR4 ;  /* 0x0000000400241c82 */ /* 0x000fe20008000000 */
[----:B------:R-:W-:Y:S05]  /*2860*/  BRA.U !UP0, `(.L_x_44) ;  /* 0x0000000108d47547 */ /* 0x000fea000b800000 */
[----:B------:R-:W2:Y:S01]  /*2870*/  LDCU.128 UR20, c[0x0][0xf10] ;  /* 0x0001e200ff1477ac */ /* 0x000ea20008000c00 */
[----:B------:R-:W4:Y:S01]  /*2880*/  LDCU UR19, c[0x0][0xf20] ;  /* 0x0001e400ff1377ac */ /* 0x000f220008000800 */
[----:B------:R-:W3:Y:S01]  /*2890*/  LDCU UR14, c[0x0][0xf0c] ;  /* 0x0001e180ff0e77ac */ /* 0x000ee20008000800 */
[----:B------:R-:W1:Y:S01]  /*28a0*/  LDCU.64 UR8, c[0x0][0xf28] ;  /* 0x0001e500ff0877ac */ /* 0x000e620008000a00 */
[----:B------:R-:W-:Y:S02]  /*28b0*/  UISETP.NE.AND UP3, UPT, UR44, 0x1, UPT ;  /* 0x000000012c00788c */ /* 0x000fe4000bf65270 */
[----:B--2---:R-:W-:Y:S02]  /*28c0*/  UIMAD.WIDE.U32 UR10, UR60, UR23, URZ ;  /* 0x000000173c0a72a5 */ /* 0x004fe4000f8e00ff */
[----:B------:R-:W-:Y:S02]  /*28d0*/  UIMAD.WIDE.U32 UR4, UR61, UR20, URZ ;  /* 0x000000143d0472a5 */ /* 0x000fe4000f8e00ff */
[----:B------:R-:W-:-:S02]  /*28e0*/  UISETP.NE.AND UP0, UPT, UR22, 0x1, UPT ;  /* 0x000000011600788c */ /* 0x000fc4000bf05270 */
[----:B------:R-:W-:Y:S01]  /*28f0*/  UIMAD.WIDE.U32 UR16, UR56, UR23, URZ ;  /* 0x00000017381072a5 */ /* 0x000fe2000f8e00ff */
[----:B------:R-:W-:Y:S02]  /*2900*/  UMOV UR10, UR11 ;  /* 0x0000000b000a7c82 */ /* 0x000fe40008000000 */
[----:B------:R-:W-:Y:S01]  /*2910*/  UMOV UR4, UR5 ;  /* 0x0000000500047c82 */ /* 0x000fe20008000000 */
[----:B----4-:R-:W-:Y:S02]  /*2920*/  USHF.R.U32.HI UR10, URZ, UR19, UR10 ;  /* 0x00000013ff0a7299 */ /* 0x010fe4000801160a */
[----:B---3--:R-:W-:Y:S02]  /*2930*/  UISETP.NE.AND UP2, UPT, UR14, 0x1, UPT ;  /* 0x000000010e00788c */ /* 0x008fe4000bf45270 */
[----:B------:R-:W-:Y:S02]  /*2940*/  USHF.R.U32.HI UR4, URZ, UR21, UR4 ;  /* 0x00000015ff047299 */ /* 0x000fe40008011604 */
[----:B------:R-:W-:-:S02]  /*2950*/  USEL UR5, UR60, UR10, !UP0 ;  /* 0x0000000a3c057287 */ /* 0x000fc4000c000000 */
[----:B------:R-:W-:Y:S02]  /*2960*/  USEL UR6, UR61, UR4, !UP2 ;  /* 0x000000043d067287 */ /* 0x000fe4000d000000 */
[----:B-1----:R-:W-:Y:S01]  /*2970*/  UIMAD.WIDE.U32 UR10, UR5, UR8, URZ ;  /* 0x00000008050a72a5 */ /* 0x002fe2000f8e00ff */
[----:B------:R-:W-:Y:S01]  /*2980*/  UMOV UR4, UR17 ;  /* 0x0000001100047c82 */ /* 0x000fe20008000000 */
[----:B------:R-:W-:Y:S02]  /*2990*/  UIMAD.WIDE.U32 UR12, UR57, UR20, URZ ;  /* 0x00000014390c72a5 */ /* 0x000fe4000f8e00ff */
[----:B------:R-:W-:-:S03]  /*29a0*/  UIMAD.WIDE.U32 UR16, UR6, UR8, URZ ;  /* 0x00000008061072a5 */ /* 0x000fc6000f8e00ff */
[----:B------:R-:W-:Y:S01]  /*29b0*/  UMOV UR10, UR11 ;  /* 0x0000000b000a7c82 */ /* 0x000fe20008000000 */
[----:B------:R-:W-:Y:S02]  /*29c0*/  USHF.R.U32.HI UR4, URZ, UR19, UR4 ;  /* 0x00000013ff047299 */ /* 0x000fe40008011604 */
[----:B------:R-:W-:Y:S01]  /*29d0*/  @UP3 USHF.R.U32.HI UR5, URZ, UR9, UR10 ;  /* 0x00000009ff053299 */ /* 0x000fe2000801160a */
[----:B------:R-:W-:Y:S01]  /*29e0*/  UMOV UR12, UR13 ;  /* 0x0000000d000c7c82 */ /* 0x000fe20008000000 */
[----:B------:R-:W-:Y:S01]  /*29f0*/  UMOV UR16, UR17 ;  /* 0x0000001100107c82 */ /* 0x000fe20008000000 */
[----:B------:R-:W-:Y:S02]  /*2a00*/  USHF.R.U32.HI UR21, URZ, UR21, UR12 ;  /* 0x00000015ff157299 */ /* 0x000fe4000801160c */
[----:B------:R-:W-:Y:S02]  /*2a10*/  USEL UR4, UR56, UR4, !UP0 ;  /* 0x0000000438047287 */ /* 0x000fe4000c000000 */
[----:B------:R-:W-:-:S02]  /*2a20*/  @UP3 USHF.R.U32.HI UR6, URZ, UR9, UR16 ;  /* 0x00000009ff063299 */ /* 0x000fc40008011610 */
[----:B------:R-:W-:Y:S02]  /*2a30*/  UIMAD UR10, UR44, UR5, URZ ;  /* 0x000000052c0a72a4 */ /* 0x000fe4000f8e02ff */
[----:B------:R-:W-:Y:S02]  /*2a40*/  USEL UR5, UR57, UR21, !UP2 ;  /* 0x0000001539057287 */ /* 0x000fe4000d000000 */
[----:B------:R-:W-:Y:S02]  /*2a50*/  UIMAD UR12, UR44, UR6, URZ ;  /* 0x000000062c0c72a4 */ /* 0x000fe4000f8e02ff */
[----:B------:R-:W-:Y:S02]  /*2a60*/  UISETP.GE.AND UP0, UPT, UR4, UR10, UPT ;  /* 0x0000000a0400728c */ /* 0x000fe4000bf06270 */
[----:B------:R-:W-:Y:S02]  /*2a70*/  UIMAD.WIDE.U32 UR10, UR4, UR8, URZ ;  /* 0x00000008040a72a5 */ /* 0x000fe4000f8e00ff */
[----:B------:R-:W-:-:S02]  /*2a80*/  UISETP.GE.OR UP0, UPT, UR5, UR12, UP0 ;  /* 0x0000000c0500728c */ /* 0x000fc40008706670 */
        /* <DEDUP_REMOVED lines=19> */
.L_x_44:
[----:B------:R-:W2:Y:S02]  /*2bc0*/  LDCU UR4, c[0x0][0xf30] ;  /* 0x0001e600ff0477ac */ /* 0x000ea40008000800 */
[----:B--2---:R-:W-:-:S09]  /*2bd0*/  UISETP.NE.AND UP0, UPT, UR4, 0x1, UPT ;  /* 0x000000010400788c */ /* 0x004fd2000bf05270 */
[----:B------:R-:W-:Y:S05]  /*2be0*/  BRA.U UP0, `(.L_x_45) ;  /* 0x0000000100447547 */ /* 0x000fea000b800000 */
[----:B------:R-:W2:Y:S01]  /*2bf0*/  LDCU.128 UR20, c[0x0][0xf10] ;  /* 0x0001e200ff1477ac */ /* 0x000ea20008000c00 */
[----:B------:R-:W4:Y:S01]  /*2c00*/  LDCU UR10, c[0x0][0xf0c] ;  /* 0x0001e180ff0a77ac */ /* 0x000f220008000800 */
[----:B------:R-:W1:Y:S01]  /*2c10*/  LDCU UR6, c[0x0][0xf20] ;  /* 0x0001e400ff0677ac */ /* 0x000e620008000800 */
[----:B--2---:R-:W-:Y:S02]  /*2c20*/  UIMAD.WIDE.U32 UR8, UR57, UR20, URZ ;  /* 0x00000014390872a5 */ /* 0x004fe4000f8e00ff */
[----:B------:R-:W-:Y:S02]  /*2c30*/  UIMAD.WIDE.U32 UR4, UR56, UR23, URZ ;  /* 0x00000017380472a5 */ /* 0x000fe4000f8e00ff */
[----:B----4-:R-:W-:Y:S02]  /*2c40*/  UISETP.NE.AND UP2, UPT, UR10, 0x1, UPT ;  /* 0x000000010a00788c */ /* 0x010fe4000bf45270 */
[----:B------:R-:W-:Y:S01]  /*2c50*/  UISETP.NE.AND UP0, UPT, UR22, 0x1, UPT ;  /* 0x000000011600788c */ /* 0x000fe2000bf05270 */
[----:B------:R-:W-:-:S02]  /*2c60*/  UMOV UR8, UR9 ;  /* 0x0000000900087c82 */ /* 0x000fc40008000000 */
[----:B------:R-:W-:Y:S01]  /*2c70*/  UMOV UR4, UR5 ;  /* 0x0000000500047c82 */ /* 0x000fe20008000000 */
[----:B------:R-:W-:Y:S02]  /*2c80*/  USHF.R.U32.HI UR21, URZ, UR21, UR8 ;  /* 0x00000015ff157299 */ /* 0x000fe40008011608 */
[----:B-1----:R-:W-:Y:S02]  /*2c90*/  USHF.R.U32.HI UR4, URZ, UR6, UR4 ;  /* 0x00000006ff047299 */ /* 0x002fe40008011604 */
[----:B------:R-:W-:Y:S02]  /*2ca0*/  USEL UR5, UR57, UR21, !UP2 ;  /* 0x0000001539057287 */ /* 0x000fe4000d000000 */
[----:B------:R-:W-:-:S04]  /*2cb0*/  USEL UR4, UR56, UR4, !UP0 ;  /* 0x0000000438047287 */ /* 0x000fc8000c000000 */
[----:B------:R-:W-:Y:S02]  /*2cc0*/  UIADD3 UR6, UPT, UPT, UR5, -UR4, URZ ;  /* 0x8000000405067290 */ /* 0x000fe4000fffe0ff */
[----:B------:R-:W-:Y:S02]  /*2cd0*/  UIADD3 UR4, UPT, UPT, -UR5, UR4, URZ ;  /* 0x0000000405047290 */ /* 0x000fe4000fffe1ff */
[----:B------:R-:W-:Y:S02]  /*2ce0*/  UIMAD UR56, UR6, UR22, UR56 ;  /* 0x00000016063872a4 */ /* 0x000fe4000f8e0238 */
[----:B------:R-:W-:-:S12]  /*2cf0*/  UIMAD UR57, UR4, UR10, UR57 ;  /* 0x0000000a043972a4 */ /* 0x000fd8000f8e0239 */
.L_x_45:
[----:B------:R-:W-:Y:S01]  /*2d00*/  VIADD R11, R11, 0x1 ;  /* 0x000000010b0b7836 */ /* 0x000fe20000000000 */
[----:B------:R-:W-:Y:S02]  /*2d10*/  R2UR UR5, R146 ;  /* 0x00000000920572ca */ /* 0x000fe400000e0000 */
[----:B------:R-:W-:Y:S02]  /*2d20*/  R2UR UR4, R145 ;  /* 0x00000000910472ca */ /* 0x000fe400000e0000 */
[C---:B------:R-:W-:Y:S02]  /*2d30*/  ISETP.NE.AND P0, PT, R11.reuse, 0x2, PT ;  /* 0x000000020b00780c */ /* 0x040fe40003f05270 */
[----:B------:R-:W-:Y:S02]  /*2d40*/  PLOP3.LUT P2, PT, PT, PT, PT, 0x80, 0x8 ;  /* 0x000000000008781c */ /* 0x000fe40003f4f070 */
[----:B------:R-:W-:Y:S02]  /*2d50*/  SEL R3, RZ, 0x1, P0 ;  /* 0x00000001ff037807 */ /* 0x000fe40000000000 */
[----:B------:R-:W-:-:S02]  /*2d60*/  SEL R11, R11, RZ, P0 ;  /* 0x000000ff0b0b7207 */ /* 0x000fc40000000000 */
[----:B------:R-:W-:Y:S01]  /*2d70*/  LOP3.LUT R10, R10, R3, RZ, 0x3c, !PT ;  /* 0x000000030a0a7212 */ /* 0x000fe200078e3cff */
[----:B------:R-:W-:Y:S02]  /*2d80*/  UIADD3 UR20, UPT, UPT, UR57, UR5, URZ ;  /* 0x0000000539147290 */ /* 0x000fe4000fffe0ff */
[----:B------:R-:W-:Y:S01]  /*2d90*/  UIADD3 UR16, UPT, UPT, UR56, UR4, URZ ;  /* 0x0000000438107290 */ /* 0x000fe2000fffe0ff */
[----:B------:R-:W-:Y:S11]  /*2da0*/  BRA.U UP1, `(.L_x_46) ;  /* 0xffffffed017c7547 */ /* 0x000ff6000b83ffff */
[----:B------:R-:W-:Y:S01]  /*2db0*/  UIADD3 UR7, UPT, UPT, UR7, 0x40, URZ ;  /* 0x0000004007077890 */ /* 0x000fe2000fffe0ff */
[----:B------:R-:W-:-:S03]  /*2dc0*/  SHF.L.U32 R3, R12, 0x1f, RZ ;  /* 0x0000001f0c037819 */ /* 0x000fc600000006ff */
[----:B------:R-:W-:-:S09]  /*2dd0*/  ULEA UR4, UR15, UR7, 0x3 ;  /* 0x000000070f047291 */ /* 0x000fd2000f8e18ff */
[----:B------:R-:W2:Y:S02]  /*2de0*/  SYNCS.PHASECHK.TRANS64.TRYWAIT P0, [UR4], R3 ;  /* 0x00000003ff0075a7 */ /* 0x000ea40008001104 */
[----:B--2---:R-:W-:Y:S05]  /*2df0*/  @!P0 BRA `(.L_x_47) ;  /* 0x00000098004c8947 */ /* 0x004fea0003800000 */
.L_x_160:
[----:B------:R-:W-:-:S04]  /*2e00*/  UIADD3 UR4, UPT, UPT, UR15, 0x1, URZ ;  /* 0x000000010f047890 */ /* 0x000fc8000fffe0ff */
[----:B------:R-:W-:-:S04]  /*2e10*/  UISETP.NE.AND UP0, UPT, UR4, 0x8, UPT ;  /* 0x000000080400788c */ /* 0x000fc8000bf05270 */
[----:B------:R-:W-:Y:S02]  /*2e20*/  USEL UR6, URZ, 0x1, UP0 ;  /* 0x00000001ff067887 */ /* 0x000fe40008000000 */
[----:B------:R-:W-:-:S04]  /*2e30*/  USEL UR4, UR4, URZ, UP0 ;  /* 0x000000ff04047287 */ /* 0x000fc80008000000 */
[----:B------:R-:W-:Y:S01]  /*2e40*/  ULEA UR5, UR4, UR7, 0x3 ;  /* 0x0000000704057291 */ /* 0x000fe2000f8e18ff */
[----:B------:R-:W-:-:S04]  /*2e50*/  LOP3.LUT R2, R12, UR6, RZ, 0x3c, !PT ;  /* 0x000000060c027c12 */ /* 0x000fc8000f8e3cff */
[----:B-1----:R-:W-:-:S04]  /*2e60*/  SHF.L.U32 R3, R2, 0x1f, RZ ;  /* 0x0000001f02037819 */ /* 0x002fc800000006ff */
[----:B------:R-:W1:Y:S02]  /*2e70*/  SYNCS.PHASECHK.TRANS64.TRYWAIT P0, [UR5], R3 ;  /* 0x00000003ff0075a7 */ /* 0x000e640008001105 */
[----:B-1----:R-:W-:Y:S05]  /*2e80*/  @!P0 BRA `(.L_x_48) ;  /* 0x0000009800408947 */ /* 0x002fea0003800000 */
.L_x_162:
        /* <DEDUP_REMOVED lines=9> */
.L_x_164:
        /* <DEDUP_REMOVED lines=9> */
.L_x_166:
        /* <DEDUP_REMOVED lines=9> */
.L_x_168:
        /* <DEDUP_REMOVED lines=9> */
.L_x_170:
        /* <DEDUP_REMOVED lines=9> */
.L_x_172:
[----:B------:R-:W-:-:S04]  /*3160*/  UIADD3 UR4, UPT, UPT, UR4, 0x1, URZ ;  /* 0x0000000104047890 */ /* 0x000fc8000fffe0ff */
[----:B------:R-:W-:-:S04]  /*3170*/  UISETP.NE.AND UP0, UPT, UR4, 0x8, UPT ;  /* 0x000000080400788c */ /* 0x000fc8000bf05270 */
[----:B------:R-:W-:Y:S02]  /*3180*/  USEL UR5, URZ, 0x1, UP0 ;  /* 0x00000001ff057887 */ /* 0x000fe40008000000 */
[----:B------:R-:W-:-:S04]  /*3190*/  USEL UR4, UR4, URZ, UP0 ;  /* 0x000000ff04047287 */ /* 0x000fc80008000000 */
[----:B------:R-:W-:Y:S01]  /*31a0*/  ULEA UR4, UR4, UR7, 0x3 ;  /* 0x0000000704047291 */ /* 0x000fe2000f8e18ff */
[----:B-1----:R-:W-:-:S04]  /*31b0*/  LOP3.LUT R3, R2, UR5, RZ, 0x3c, !PT ;  /* 0x0000000502037c12 */ /* 0x002fc8000f8e3cff */
[----:B------:R-:W-:Y:S01]  /*31c0*/  SHF.L.U32 R3, R3, 0x1f, RZ ;  /* 0x0000001f03037819 */ /* 0x000fe200000006ff */
[----:B------:R-:W-:-:S07]  /*31d0*/  IMAD.U32 R0, RZ, RZ, UR4 ;  /* 0x00000004ff007e24 */ /* 0x000fce000f8e00ff */
.L_x_54:
[----:B-1----:R1:W2:Y:S02]  /*31e0*/  SYNCS.PHASECHK.TRANS64.TRYWAIT P0, [R0+URZ], R3 ;  /* 0x00000003000075a7 */ /* 0x0022a400080011ff */
[----:B--2---:R-:W-:Y:S05]  /*31f0*/  @!P0 NANOSLEEP.SYNCS 0x989680 ;  /* 0x009896800000895d */ /* 0x004fea0003900000 */
[----:B------:R-:W2:Y:S02]  /*3200*/  @!P0 SYNCS.PHASECHK.TRANS64 P0, [R0+URZ], R3 ;  /* 0x00000003000085a7 */ /* 0x000ea400080010ff */
[----:B--2---:R-:W-:Y:S05]  /*3210*/  @P0 EXIT ;  /* 0x000000000000094d */ /* 0x004fea0003800000 */
[----:B------:R-:W-:Y:S05]  /*3220*/  BRA `(.L_x_54) ;  /* 0xfffffffc00ec7947 */ /* 0x000fea000383ffff */
.L_x_22:
[----:B------:R-:W-:-:S04]  /*3230*/  UISETP.NE.AND UP0, UPT, UR59, URZ, UPT ;  /* 0x000000ff3b00728c */ /* 0x000fc8000bf05270 */
[----:B------:R-:W-:-:S09]  /*3240*/  UISETP.NE.OR UP0, UPT, UR17, 0x1, UP0 ;  /* 0x000000011100788c */ /* 0x000fd20008705670 */
[----:B------:R-:W-:Y:S05]  /*3250*/  BRA.U UP0, `(.L_x_55) ;  /* 0x0000000500487547 */ /* 0x000fea000b800000 */
[----:B------:R-:W-:Y:S01]  /*3260*/  ISETP.GE.U32.AND P2, PT, R0, 0x8, PT ;  /* 0x000000080000780c */ /* 0x000fe20003f46070 */
[----:B------:R-:W-:Y:S01]  /*3270*/  IMAD.MOV.U32 R12, RZ, RZ, 0x1 ;  /* 0x00000001ff0c7424 */ /* 0x000fe200078e00ff */
[----:B------:R-:W-:Y:S02]  /*3280*/  CS2R R10, SRZ ;  /* 0x00000000000a7805 */ /* 0x000fe4000001ff00 */
[----:B------:R-:W-:Y:S01]  /*3290*/  CS2R R8, SRZ ;  /* 0x0000000000087805 */ /* 0x000fe2000001ff00 */
[----:B------:R-:W-:Y:S01]  /*32a0*/  UMOV UR6, 0x400 ;  /* 0x0000040000067882 */ /* 0x000fe20000000000 */
[----:B------:R-:W-:Y:S01]  /*32b0*/  UMOV UR5, URZ ;  /* 0x000000ff00057c82 */ /* 0x000fe20008000000 */
[----:B------:R-:W-:-:S12]  /*32c0*/  ULEA UR6, UR59, UR6, 0x18 ;  /* 0x000000063b067291 */ /* 0x000fd8000f8ec0ff */
.L_x_59:
[----:B------:R-:W-:Y:S02]  /*32d0*/  LEA R2, R8, UR6, 0x3 ;  /* 0x0000000608027c11 */ /* 0x000fe4000f8e18ff */
[----:B------:R-:W-:-:S03]  /*32e0*/  SHF.L.U32 R5, R9, 0x1f, RZ ;  /* 0x0000001f09057819 */ /* 0x000fc600000006ff */
[----:B------:R-:W-:Y:S01]  /*32f0*/  VIADD R4, R2, 0x110 ;  /* 0x0000011002047836 */ /* 0x000fe20000000000 */
[----:B------:R-:W1:Y:S02]  /*3300*/  SYNCS.PHASECHK.TRANS64.TRYWAIT P0, [R2+URZ+0x100], R5 ;  /* 0x00010005020075a7 */ /* 0x000e6400080011ff */
[----:B-1----:R-:W-:Y:S05]  /*3310*/  @!P0 BRA `(.L_x_56) ;  /* 0x0000009400ac8947 */ /* 0x002fea0003800000 */
.L_x_173:
[----:B------:R-:W-:Y:S01]  /*3320*/  ULEA UR4, UR5, UR6, 0x3 ;  /* 0x0000000605047291 */ /* 0x000fe2000f8e18ff */
[----:B------:R-:W-:Y:S02]  /*3330*/  PRMT R4, RZ, 0x654, R4 ;  /* 0x00000654ff047816 */ /* 0x000fe40000000004 */
[----:B-1----:R-:W-:Y:S01]  /*3340*/  SHF.L.U32 R5, R12, 0x1f, RZ ;  /* 0x0000001f0c057819 */ /* 0x002fe200000006ff */
[----:B------:R-:W-:Y:S01]  /*3350*/  UIADD3 UR7, UPT, UPT, UR4, 0xd0, URZ ;  /* 0x000000d004077890 */ /* 0x000fe2000fffe0ff */
[----:B------:R1:W-:Y:S05]  /*3360*/  SYNCS.ARRIVE.TRANS64.RED.A1T0 RZ, [R4+URZ], RZ ;  /* 0x000000ff04ff79a7 */ /* 0x0003ea00081004ff */
[----:B------:R-:W-:Y:S01]  /*3370*/  IMAD.U32 R7, RZ, RZ, UR7 ;  /* 0x00000007ff077e24 */ /* 0x000fe2000f8e00ff */
[----:B------:R-:W2:Y:S04]  /*3380*/  SYNCS.PHASECHK.TRANS64.TRYWAIT P0, [UR4+0xe0], R5 ;  /* 0x0000e005ff0075a7 */ /* 0x000ea80008001104 */
[----:B------:R-:W-:Y:S01]  /*3390*/  PRMT R6, R0, 0x654, R7 ;  /* 0x0000065400067816 */ /* 0x000fe20000000007 */
[----:B-1----:R-:W-:Y:S01]  /*33a0*/  @!P2 IMAD.MOV.U32 R4, RZ, RZ, 0x10 ;  /* 0x00000010ff04a424 */ /* 0x002fe200078e00ff */
[----:B--2---:R-:W-:Y:S06]  /*33b0*/  @!P0 BRA `(.L_x_57) ;  /* 0x0000009400988947 */ /* 0x004fec0003800000 */
.L_x_175:
[----:B------:R-:W-:Y:S01]  /*33c0*/  ULEA UR8, UR5, UR6, 0x4 ;  /* 0x0000000605087291 */ /* 0x000fe2000f8e20ff */
[----:B------:R-:W-:Y:S01]  /*33d0*/  SEL R3, R6, R3, !P2 ;  /* 0x0000000306037207 */ /* 0x000fe20005000000 */
[----:B------:R-:W-:Y:S01]  /*33e0*/  UIADD3 UR9, UPT, UPT, UR4, 0xd0, URZ ;  /* 0x000000d004097890 */ /* 0x000fe2000fffe0ff */
[----:B-1----:R-:W-:Y:S01]  /*33f0*/  LEA R2, R11, UR6, 0x3 ;  /* 0x000000060b027c11 */ /* 0x002fe2000f8e18ff */
[----:B------:R-:W-:Y:S01]  /*3400*/  UIADD3 UR8, UPT, UPT, UR8, 0x130, URZ ;  /* 0x0000013008087890 */ /* 0x000fe2000fffe0ff */
[----:B------:R-:W-:Y:S01]  /*3410*/  SHF.L.U32 R5, R10, 0x1f, RZ ;  /* 0x0000001f0a057819 */ /* 0x000fe200000006ff */
[----:B------:R1:W-:Y:S01]  /*3420*/  @!P2 SYNCS.ARRIVE.TRANS64.RED RZ, [R3+URZ], R4 ;  /* 0x0000000403ffa9a7 */ /* 0x0003e200080004ff */
[----:B------:R-:W-:Y:S01]  /*3430*/  UIADD3 UR4, UPT, UPT, UR5, 0x1, URZ ;  /* 0x0000000105047890 */ /* 0x000fe2000fffe0ff */
[----:B------:R-:W-:-:S03]  /*3440*/  VIADD R8, R8, 0x1 ;  /* 0x0000000108087836 */ /* 0x000fc60000000000 */
[----:B------:R-:W-:Y:S02]  /*3450*/  UISETP.NE.AND UP0, UPT, UR4, 0x2, UPT ;  /* 0x000000020400788c */ /* 0x000fe4000bf05270 */
[----:B------:R-:W-:Y:S06]  /*3460*/  UGETNEXTWORKID.BROADCAST [UR8], [UR9] ;  /* 0x00000000080073ca */ /* 0x000fec0008000100 */
[----:B------:R-:W-:Y:S01]  /*3470*/  USEL UR7, URZ, 0x1, UP0 ;  /* 0x00000001ff077887 */ /* 0x000fe20008000000 */
[----:B------:R-:W-:Y:S01]  /*3480*/  ISETP.NE.AND P0, PT, R8, 0x2, PT ;  /* 0x000000020800780c */ /* 0x000fe20003f05270 */
[----:B------:R-:W-:Y:S01]  /*3490*/  USEL UR5, UR4, URZ, UP0 ;  /* 0x000000ff04057287 */ /* 0x000fe20008000000 */
[----:B------:R-:W2:Y:S03]  /*34a0*/  SYNCS.PHASECHK.TRANS64.TRYWAIT P1, [R2+URZ+0xd0], R5 ;  /* 0x0000d005020075a7 */ /* 0x000ea600080211ff */
[----:B------:R-:W-:Y:S01]  /*34b0*/  LOP3.LUT R12, R12, UR7, RZ, 0x3c, !PT ;  /* 0x000000070c0c7c12 */ /* 0x000fe2000f8e3cff */
[----:B-12---:R-:W-:Y:S07]  /*34c0*/  @!P1 BRA `(.L_x_58) ;  /* 0x00000094006c9947 */ /* 0x006fee0003800000 */
.L_x_176:
[C---:B------:R-:W-:Y:S01]  /*34d0*/  LEA R4, R11.reuse, UR6, 0x4 ;  /* 0x000000060b047c11 */ /* 0x040fe2000f8e20ff */
[----:B-1----:R-:W-:Y:S01]  /*34e0*/  VIADD R2, R2, 0xe0 ;  /* 0x000000e002027836 */ /* 0x002fe20000000000 */
[----:B------:R-:W-:Y:S01]  /*34f0*/  SEL R8, R8, RZ, P0 ;  /* 0x000000ff08087207 */ /* 0x000fe20000000000 */
[----:B------:R-:W-:-:S03]  /*3500*/  VIADD R11, R11, 0x1 ;  /* 0x000000010b0b7836 */ /* 0x000fc60000000000 */
[----:B------:R-:W1:Y:S01]  /*3510*/  LDS.128 R4, [R4+0x130] ;  /* 0x0001300004047984 */ /* 0x000e620000000c00 */
[----:B------:R-:W-:Y:S02]  /*3520*/  PRMT R2, RZ, 0x654, R2 ;  /* 0x00000654ff027816 */ /* 0x000fe40000000002 */
[C---:B------:R-:W-:Y:S01]  /*3530*/  ISETP.NE.AND P1, PT, R11.reuse, 0x2, PT ;  /* 0x000000020b00780c */ /* 0x040fe20003f25270 */
[----:B------:R-:W-:Y:S01]  /*3540*/  @!PT LDS RZ, [RZ] ;  /* 0x00000000fffff984 */ /* 0x000fe20000000800 */
[----:B------:R-:W-:Y:S01]  /*3550*/  @!PT LDS RZ, [RZ] ;  /* 0x00000000fffff984 */ /* 0x000fe20000000800 */
[----:B------:R-:W-:Y:S01]  /*3560*/  @!PT LDS RZ, [RZ] ;  /* 0x00000000fffff984 */ /* 0x000fe20000000800 */
[----:B------:R-:W-:Y:S01]  /*3570*/  @!PT LDS RZ, [RZ] ;  /* 0x00000000fffff984 */ /* 0x000fe20000000800 */
[----:B------:R2:W-:Y:S06]  /*3580*/  MEMBAR.ALL.CTA ;  /* 0x0000000000007992 */ /* 0x0005ec0000008000 */
[----:B--2---:R-:W2:Y:S01]  /*3590*/  FENCE.VIEW.ASYNC.S ;  /* 0x00000000000073c6 */ /* 0x004ea20000000000 */
[----:B------:R-:W-:Y:S01]  /*35a0*/  SEL R11, R11, RZ, P1 ;  /* 0x000000ff0b0b7207 */ /* 0x000fe20000800000 */
[----:B--2---:R2:W-:Y:S01]  /*35b0*/  SYNCS.ARRIVE.TRANS64.RED.A1T0 RZ, [R2+URZ], RZ ;  /* 0x000000ff02ff79a7 */ /* 0x0045e200081004ff */
[----:B-1----:R-:W-:-:S02]  /*35c0*/  LOP3.LUT P3, RZ, R6, 0x1, RZ, 0xc0, !PT ;  /* 0x0000000106ff7812 */ /* 0x002fc4000786c0ff */
[----:B------:R-:W-:-:S04]  /*35d0*/  SEL R5, RZ, 0x1, P1 ;  /* 0x00000001ff057807 */ /* 0x000fc80000800000 */
[----:B------:R-:W-:Y:S02]  /*35e0*/  LOP3.LUT R10, R10, R5, RZ, 0x3c, !PT ;  /* 0x000000050a0a7212 */ /* 0x000fe400078e3cff */
[----:B--2---:R-:W-:-:S04]  /*35f0*/  SEL R2, RZ, 0x1, P0 ;  /* 0x00000001ff027807 */ /* 0x004fc80000000000 */
[----:B------:R-:W-:Y:S01]  /*3600*/  LOP3.LUT R9, R9, R2, RZ, 0x3c, !PT ;  /* 0x0000000209097212 */ /* 0x000fe200078e3cff */
[----:B------:R-:W-:Y:S06]  /*3610*/  @P3 BRA `(.L_x_59) ;  /* 0xfffffffc002c3947 */ /* 0x000fec000383ffff */
[----:B------:R-:W-:Y:S01]  /*3620*/  ULEA UR4, UR5, UR6, 0x3 ;  /* 0x0000000605047291 */ /* 0x000fe2000f8e18ff */
[----:B------:R-:W-:-:S08]  /*3630*/  SHF.L.U32 R3, R12, 0x1f, RZ ;  /* 0x0000001f0c037819 */ /* 0x000fd000000006ff */
[----:B------:R-:W1:Y:S02]  /*3640*/  SYNCS.PHASECHK.TRANS64 P0, [UR4+0xe0], R3 ;  /* 0x0000e003ff0075a7 */ /* 0x000e640008001004 */
[----:B-1----:R-:W-:Y:S05]  /*3650*/  @P0 BRA `(.L_x_60) ;  /* 0x0000000000080947 */ /* 0x002fea0003800000 */
[----:B------:R-:W1:Y:S02]  /*3660*/  SYNCS.PHASECHK.TRANS64.TRYWAIT P0, [UR4+0xe0], R3 ;  /* 0x0000e003ff0075a7 */ /* 0x000e640008001104 */
[----:B-1----:R-:W-:Y:S05]  /*3670*/  @!P0 BRA `(.L_x_61) ;  /* 0x0000009400148947 */ /* 0x002fea0003800000 */
.L_x_60:
[----:B------:R-:W-:-:S04]  /*3680*/  UIADD3 UR7, UPT, UPT, UR5, 0x1, URZ ;  /* 0x0000000105077890 */ /* 0x000fc8000fffe0ff */
[----:B------:R-:W-:-:S04]  /*3690*/  UISETP.NE.AND UP0, UPT, UR7, 0x2, UPT ;  /* 0x000000020700788c */ /* 0x000fc8000bf05270 */
[----:B------:R-:W-:Y:S02]  /*36a0*/  USEL UR8, URZ, 0x1, UP0 ;  /* 0x00000001ff087887 */ /* 0x000fe40008000000 */
[----:B------:R-:W-:-:S04]  /*36b0*/  USEL UR7, UR7, URZ, UP0 ;  /* 0x000000ff07077287 */ /* 0x000fc80008000000 */
[----:B------:R-:W-:Y:S01]  /*36c0*/  ULEA UR7, UR7, UR6, 0x3 ;  /* 0x0000000607077291 */ /* 0x000fe2000f8e18ff */
[----:B-1----:R-:W-:-:S04]  /*36d0*/  LOP3.LUT R3, R12, UR8, RZ, 0x3c, !PT ;  /* 0x000000080c037c12 */ /* 0x002fc8000f8e3cff */
[----:B------:R-:W-:-:S04]  /*36e0*/  SHF.L.U32 R0, R3, 0x1f, RZ ;  /* 0x0000001f03007819 */ /* 0x000fc800000006ff */
[----:B------:R-:W1:Y:S02]  /*36f0*/  SYNCS.PHASECHK.TRANS64 P0, [UR7+0xe0], R0 ;  /* 0x0000e000ff0075a7 */ /* 0x000e640008001007 */
[----:B-1----:R-:W-:Y:S05]  /*3700*/  @P0 EXIT ;  /* 0x000000000000094d */ /* 0x002fea0003800000 */
[----:B------:R-:W-:Y:S02]  /*3710*/  SHF.L.U32 R3, R3, 0x1f, RZ ;  /* 0x0000001f03037819 */ /* 0x000fe400000006ff */
[----:B------:R-:W-:-:S07]  /*3720*/  MOV R0, UR7 ;  /* 0x0000000700007c02 */ /* 0x000fce0008000f00 */
.L_x_62:
[----:B-1----:R1:W2:Y:S02]  /*3730*/  SYNCS.PHASECHK.TRANS64.TRYWAIT P0, [R0+URZ+0xe0], R3 ;  /* 0x0000e003000075a7 */ /* 0x0022a400080011ff */
[----:B--2---:R-:W-:Y:S05]  /*3740*/  @!P0 NANOSLEEP.SYNCS 0x989680 ;  /* 0x009896800000895d */ /* 0x004fea0003900000 */
[----:B------:R-:W2:Y:S02]  /*3750*/  @!P0 SYNCS.PHASECHK.TRANS64 P0, [R0+URZ+0xe0], R3 ;  /* 0x0000e003000085a7 */ /* 0x000ea400080010ff */
[----:B--2---:R-:W-:Y:S05]  /*3760*/  @P0 EXIT ;  /* 0x000000000000094d */ /* 0x004fea0003800000 */
[----:B------:R-:W-:Y:S05]  /*3770*/  BRA `(.L_x_62) ;  /* 0xfffffffc00ec7947 */ /* 0x000fea000383ffff */
.L_x_55:
[----:B------:R-:W-:Y:S05]  /*3780*/  BRA.U UP5, `(.L_x_63) ;  /* 0x00000015055c7547 */ /* 0x000fea000b800000 */
[----:B------:R-:W-:Y:S01]  /*3790*/  UMOV UR4, 0x40 ;  /* 0x0000004000047882 */ /* 0x000fe20000000000 */
[----:B------:R-:W-:Y:S01]  /*37a0*/  NOP ;  /* 0x0000000000007918 */ /* 0x000fe20000000000 */
[----:B------:R-:W-:Y:S01]  /*37b0*/  ULEA UR5, UR59, UR4, 0x18 ;  /* 0x000000043b057291 */ /* 0x000fe2000f8ec0ff */
[----:B------:R-:W-:Y:S02]  /*37c0*/  UMOV UR6, 0x400 ;  /* 0x0000040000067882 */ /* 0x000fe40000000000 */
[----:B------:R-:W-:-:S06]  /*37d0*/  ULEA UR6, UR59, UR6, 0x18 ;  /* 0x000000063b067291 */ /* 0x000fcc000f8ec0ff */
[----:B------:R-:W1:Y:S02]  /*37e0*/  LDS.U8 R0, [UR5+0x1c] ;  /* 0x00001c05ff007984 */ /* 0x000e640008000000 */
[----:B-1----:R-:W-:-:S13]  /*37f0*/  ISETP.NE.AND P0, PT, R0, RZ, PT ;  /* 0x000000ff0000720c */ /* 0x002fda0003f05270 */
[----:B------:R-:W-:Y:S05]  /*3800*/  @P0 BRA `(.L_x_64) ;  /* 0x00000004000c0947 */ /* 0x000fea0003800000 */
[----:B------:R-:W-:Y:S02]  /*3810*/  UISETP.NE.U32.AND UP1, UPT, UR28, 0x1, UPT ;  /* 0x000000011c00788c */ /* 0x000fe4000bf25070 */
[----:B------:R-:W-:Y:S02]  /*3820*/  ULOP3.LUT UR59, UR59, 0x1, URZ, 0x3c, !UPT ;  /* 0x000000013b3b7892 */ /* 0x000fe4000f8e3cff */
[----:B------:R-:W-:-:S05]  /*3830*/  UIADD3 UR7, UPT, UPT, UR5, 0x8, URZ ;  /* 0x0000000805077890 */ /* 0x000fca000fffe0ff */
[----:B------:R-:W-:Y:S07]  /*3840*/  BRA.U !UP1, `(.L_x_65) ;  /* 0x00000001099c7547 */ /* 0x000fee000b800000 */
[----:B------:R-:W-:Y:S01]  /*3850*/  ELECT P0, URZ, PT ;  /* 0x0000000000ff782f */ /* 0x000fe20003800000 */
[----:B------:R-:W-:-:S12]  /*3860*/  BSSY B0, `(.L_x_65) ;  /* 0x0000025000007945 */ /* 0x000fd80003800000 */
[----:B------:R-:W-:Y:S05]  /*3870*/  @!P0 BRA `(.L_x_66) ;  /* 0x00000000008c8947 */ /* 0x000fea0003800000 */
[----:B------:R-:W-:-:S05]  /*3880*/  UMOV UR4, 0x10 ;  /* 0x0000001000047882 */ /* 0x000fca0000000000 */
[----:B------:R-:W-:Y:S04]  /*3890*/  DEPBAR.LE SB1, 0x36 ;  /* 0x00009d800000791a */ /* 0x000fe80000000000 */
[----:B------:R-:W1:Y:S02]  /*38a0*/  UTCATOMSWS.2CTA.FIND_AND_SET.ALIGN UP0, UR4, UR4 ;  /* 0x00000004000475e3 */ /* 0x000e640008200800 */
[----:B-1----:R-:W-:Y:S01]  /*38b0*/  MOV R11, UR4 ;  /* 0x00000004000b7c02 */ /* 0x002fe20008000f00 */
[----:B------:R-:W-:Y:S06]  /*38c0*/  BRA.U UP0, `(.L_x_67) ;  /* 0x0000000100187547 */ /* 0x000fec000b800000 */
.L_x_68:
[----:B------:R-:W-:Y:S05]  /*38d0*/  NANOSLEEP 0x64 ;  /* 0x000000640000795d */ /* 0x000fea0003800000 */
[----:B------:R-:W-:-:S05]  /*38e0*/  UMOV UR4, 0x10 ;  /* 0x0000001000047882 */ /* 0x000fca0000000000 */
[----:B------:R-:W-:Y:S04]  /*38f0*/  DEPBAR.LE SB1, 0x36 ;  /* 0x00009d800000791a */ /* 0x000fe80000000000 */
[----:B------:R-:W1:Y:S02]  /*3900*/  UTCATOMSWS.2CTA.FIND_AND_SET.ALIGN UP0, UR4, UR4 ;  /* 0x00000004000475e3 */ /* 0x000e640008200800 */
[----:B-1----:R-:W-:Y:S01]  /*3910*/  MOV R11, UR4 ;  /* 0x00000004000b7c02 */ /* 0x002fe20008000f00 */
[----:B------:R-:W-:Y:S05]  /*3920*/  BRA.U !UP0, `(.L_x_68) ;  /* 0xfffffffd08e87547 */ /* 0x000fea000b83ffff */
.L_x_67:
[----:B------:R-:W1:Y:S01]  /*3930*/  LDS R7, [UR5+0x10] ;  /* 0x00001005ff077984 */ /* 0x000e620008000800 */
[----:B------:R-:W-:Y:S01]  /*3940*/  IMAD.U32 R5, RZ, RZ, UR6 ;  /* 0x00000006ff057e24 */ /* 0x000fe2000f8e00ff */
[----:B------:R-:W-:-:S03]  /*3950*/  MOV R4, UR59 ;  /* 0x0000003b00047c02 */ /* 0x000fc60008000f00 */
[----:B------:R-:W-:Y:S01]  /*3960*/  VIADD R5, R5, 0x150 ;  /* 0x0000015005057836 */ /* 0x000fe20000000000 */
[----:B-1----:R-:W-:-:S04]  /*3970*/  SHF.L.U32 R7, R7, 0x1f, RZ ;  /* 0x0000001f07077819 */ /* 0x002fc800000006ff */
[----:B------:R-:W1:Y:S02]  /*3980*/  SYNCS.PHASECHK.TRANS64.TRYWAIT P0, [UR5+0x8], R7 ;  /* 0x00000807ff0075a7 */ /* 0x000e640008001105 */
[----:B-1----:R-:W-:Y:S05]  /*3990*/  @P0 BRA `(.L_x_69) ;  /* 0x0000000000080947 */ /* 0x002fea0003800000 */
[----:B------:R-:W1:Y:S02]  /*39a0*/  SYNCS.PHASECHK.TRANS64.TRYWAIT P0, [UR5+0x8], R7 ;  /* 0x00000807ff0075a7 */ /* 0x000e640008001105 */
[----:B-1----:R-:W-:Y:S05]  /*39b0*/  @!P0 BRA `(.L_x_70) ;  /* 0x00000090005c8947 */ /* 0x002fea0003800000 */
.L_x_69:
[----:B-1----:R-:W-:Y:S01]  /*39c0*/  HFMA2 R0, -RZ, RZ, 0, 5.9604644775390625e-08 ;  /* 0x00000001ff007431 */ /* 0x002fe200000001ff */
[----:B------:R-:W-:Y:S01]  /*39d0*/  UPRMT UR4, UR59, 0x654, UR7 ;  /* 0x000006543b047896 */ /* 0x000fe20008000007 */
[----:B------:R-:W-:Y:S01]  /*39e0*/  IMAD.MOV.U32 R8, RZ, RZ, 0xffff ;  /* 0x0000ffffff087424 */ /* 0x000fe200078e00ff */
[----:B------:R-:W-:Y:S01]  /*39f0*/  PRMT R4, R4, 0x654, R5 ;  /* 0x0000065404047816 */ /* 0x000fe20000000005 */
[----:B------:R-:W-:Y:S02]  /*3a00*/  IMAD.MOV.U32 R6, RZ, RZ, 0x4 ;  /* 0x00000004ff067424 */ /* 0x000fe400078e00ff */
[----:B------:R-:W-:Y:S01]  /*3a10*/  IMAD.SHL.U32 R9, R11, 0x20, RZ ;  /* 0x000000200b097824 */ /* 0x000fe200078e00ff */
[----:B------:R-:W-:Y:S02]  /*3a20*/  MOV R5, UR4 ;  /* 0x0000000400057c02 */ /* 0x000fe40008000f00 */
[-C--:B------:R-:W-:Y:S01]  /*3a30*/  SHF.L.U32 R8, R8, R11.reuse, RZ ;  /* 0x0000000b08087219 */ /* 0x080fe200000006ff */
[----:B------:R1:W-:Y:S01]  /*3a40*/  SYNCS.ARRIVE.TRANS64.RED RZ, [UR4], R6 ;  /* 0x00000006ffff79a7 */ /* 0x0003e20008000404 */
[----:B------:R-:W-:Y:S01]  /*3a50*/  SHF.L.U32 R7, R0, R11, RZ ;  /* 0x0000000b00077219 */ /* 0x000fe200000006ff */
[----:B------:R1:W-:Y:S04]  /*3a60*/  STS [UR6+0x150], R9 ;  /* 0x00015009ff007988 */ /* 0x0003e80008000806 */
[----:B------:R1:W-:Y:S04]  /*3a70*/  STAS [R4.64], R11 ;  /* 0x0000000b04007dbd */ /* 0x0003e8000c0008ff */
[----:B------:R1:W-:Y:S04]  /*3a80*/  ATOMS.OR RZ, [UR5+0x14], R8 ;  /* 0x00001408ffff798c */ /* 0x0003e8000b000005 */
[----:B------:R1:W-:Y:S04]  /*3a90*/  ATOMS.OR RZ, [UR5+0x18], R7 ;  /* 0x00001807ffff798c */ /* 0x0003e8000b000005 */
[----:B------:R1:W-:Y:S02]  /*3aa0*/  ATOMS.XOR RZ, [UR5+0x10], R0 ;  /* 0x00001000ffff798c */ /* 0x0003e4000b800005 */
.L_x_66:
[----:B------:R-:W-:Y:S05]  /*3ab0*/  BSYNC B0 ;  /* 0x0000000000007941 */ /* 0x000fea0003800000 */
.L_x_65:
[----:B------:R-:W-:Y:S05]  /*3ac0*/  BRA.U UP1, `(.L_x_71) ;  /* 0x00000001016c7547 */ /* 0x000fea000b800000 */
[----:B------:R-:W-:-:S03]  /*3ad0*/  UMOV UR4, 0xffffffff ;  /* 0xffffffff00047882 */ /* 0x000fc60000000000 */
[----:B------:R-:W-:Y:S05]  /*3ae0*/  BRA.DIV UR4, `(.L_x_72) ;  /* 0x0000009204287947 */ /* 0x000fea000b800000 */
[----:B------:R-:W-:-:S13]  /*3af0*/  ELECT P6, URZ, PT ;  /* 0x0000000000ff782f */ /* 0x000fda00038c0000 */
.L_x_180:
[----:B------:R-:W-:Y:S05]  /*3b00*/  @!P6 BRA `(.L_x_71) ;  /* 0x00000000005ce947 */ /* 0x000fea0003800000 */
[----:B-1----:R-:W1:Y:S02]  /*3b10*/  LDS R5, [UR5+0x10] ;  /* 0x00001005ff057984 */ /* 0x002e640008000800 */
[----:B-1----:R-:W-:-:S04]  /*3b20*/  SHF.L.U32 R5, R5, 0x1f, RZ ;  /* 0x0000001f05057819 */ /* 0x002fc800000006ff */
[----:B------:R-:W1:Y:S02]  /*3b30*/  SYNCS.PHASECHK.TRANS64.TRYWAIT P0, [UR5+0x8], R5 ;  /* 0x00000805ff0075a7 */ /* 0x000e640008001105 */
[----:B-1----:R-:W-:Y:S05]  /*3b40*/  @P0 BRA `(.L_x_73) ;  /* 0x0000000000080947 */ /* 0x002fea0003800000 */
[----:B------:R-:W1:Y:S02]  /*3b50*/  SYNCS.PHASECHK.TRANS64.TRYWAIT P0, [UR5+0x8], R5 ;  /* 0x00000805ff0075a7 */ /* 0x000e640008001105 */
[----:B-1----:R-:W-:Y:S05]  /*3b60*/  @!P0 BRA `(.L_x_74) ;  /* 0x0000009000288947 */ /* 0x002fea0003800000 */
.L_x_73:
[----:B------:R-:W2:Y:S01]  /*3b70*/  LDS R7, [UR6+0x150] ;  /* 0x00015006ff077984 */ /* 0x000ea20008000800 */
[----:B-1----:R-:W-:Y:S02]  /*3b80*/  HFMA2 R0, -RZ, RZ, 0, 5.9604644775390625e-08 ;  /* 0x00000001ff007431 */ /* 0x002fe400000001ff */
[----:B------:R-:W-:Y:S01]  /*3b90*/  IMAD.MOV.U32 R4, RZ, RZ, 0xffff ;  /* 0x0000ffffff047424 */ /* 0x000fe200078e00ff */
[----:B------:R-:W-:Y:S01]  /*3ba0*/  UPRMT UR4, UR59, 0x654, UR7 ;  /* 0x000006543b047896 */ /* 0x000fe20008000007 */
[----:B--2---:R-:W-:-:S03]  /*3bb0*/  IMAD.SHL.U32 R5, R7, 0x20, RZ ;  /* 0x0000002007057824 */ /* 0x004fc600078e00ff */
[-C--:B------:R-:W-:Y:S02]  /*3bc0*/  SHF.L.U32 R4, R4, R7.reuse, RZ ;  /* 0x0000000704047219 */ /* 0x080fe400000006ff */
[----:B------:R-:W-:Y:S01]  /*3bd0*/  SHF.L.U32 R7, R0, R7, RZ ;  /* 0x0000000700077219 */ /* 0x000fe200000006ff */
[----:B------:R2:W-:Y:S04]  /*3be0*/  STS [UR6+0x150], R5 ;  /* 0x00015005ff007988 */ /* 0x0005e80008000806 */
[----:B------:R2:W-:Y:S04]  /*3bf0*/  ATOMS.OR RZ, [UR5+0x14], R4 ;  /* 0x00001404ffff798c */ /* 0x0005e8000b000005 */
[----:B------:R2:W-:Y:S01]  /*3c00*/  ATOMS.OR RZ, [UR5+0x18], R7 ;  /* 0x00001807ffff798c */ /* 0x0005e2000b000005 */
[----:B------:R-:W-:Y:S03]  /*3c10*/  SYNCS.ARRIVE.TRANS64.RED.A1T0 RZ, [UR4], RZ ;  /* 0x000000ffffff79a7 */ /* 0x000fe60008100404 */
[----:B------:R2:W-:Y:S01]  /*3c20*/  ATOMS.XOR RZ, [UR5+0x10], R0 ;  /* 0x00001000ffff798c */ /* 0x0005e2000b800005 */
[----:B------:R-:W-:Y:S05]  /*3c30*/  BRA `(.L_x_71) ;  /* 0x0000000000107947 */ /* 0x000fea0003800000 */
.L_x_64:
[----:B------:R-:W-:Y:S02]  /*3c40*/  MOV R0, 0xffffffff ;  /* 0xffffffff00007802 */ /* 0x000fe40000000f00 */
[----:B------:R-:W-:-:S03]  /*3c50*/  MOV R4, 0x3c80 ;  /* 0x00003c8000047802 */ /* 0x000fc60000000f00 */
[----:B------:R1:W-:Y:S04]  /*3c60*/  STS [UR6+0x150], R0 ;  /* 0x00015000ff007988 */ /* 0x0003e80008000806 */
[----:B-1---5:R-:W-:Y:S05]  /*3c70*/  CALL.REL.NOINC `($__internal_1_$__cuda_sm10x_tcgen05_guardrail_trap_phase_invalid_during_alloc) ;  /* 0x0000009400d07944 */ /* 0x022fea0003c00000 */
.L_x_71:
[----:B------:R-:W-:Y:S05]  /*3c80*/  WARPSYNC.ALL ;  /* 0x0000000000007948 */ /* 0x000fea0003800000 */
[----:B------:R-:W3:Y:S01]  /*3c90*/  S2UR UR4, SR_CgaCtaId ;  /* 0x00000000000479c3 */ /* 0x000ee20000008800 */
[----:B------:R-:W-:Y:S01]  /*3ca0*/  UMOV UR30, 0x400 ;  /* 0x00000400001e7882 */ /* 0x000fe20000000000 */
[----:B------:R-:W-:-:S06]  /*3cb0*/  NOP ;  /* 0x0000000000007918 */ /* 0x000fcc0000000000 */
[----:B------:R-:W-:Y:S06]  /*3cc0*/  BAR.ARV 0x6, 0xa0 ;  /* 0x0182800000007b1d */ /* 0x000fec0000002000 */
[----:B------:R-:W-:Y:S02]  /*3cd0*/  LOP3.LUT R2, R2, 0xffff, RZ, 0xc0, !PT ;  /* 0x0000ffff02027812 */ /* 0x000fe400078ec0ff */
[----:B-1----:R-:W-:Y:S01]  /*3ce0*/  CS2R R8, SRZ ;  /* 0x0000000000087805 */ /* 0x002fe2000001ff00 */
[----:B------:R-:W-:Y:S01]  /*3cf0*/  UISETP.NE.AND UP3, UPT, UR28, URZ, UPT ;  /* 0x000000ff1c00728c */ /* 0x000fe2000bf65270 */
[----:B------:R-:W-:Y:S01]  /*3d00*/  R2UR UR50, R2 ;  /* 0x00000000023272ca */ /* 0x000fe200000e0000 */
[----:B------:R-:W-:Y:S01]  /*3d10*/  IMAD.MOV.U32 R2, RZ, RZ, RZ ;  /* 0x000000ffff027224 */ /* 0x000fe200078e00ff */
[----:B------:R-:W-:Y:S01]  /*3d20*/  UMOV UR44, 0x1 ;  /* 0x00000001002c7882 */ /* 0x000fe20000000000 */
[----:B------:R-:W-:Y:S01]  /*3d30*/  UMOV UR48, URZ ;  /* 0x000000ff00307c82 */ /* 0x000fe20008000000 */
[----:B------:R-:W-:Y:S01]  /*3d40*/  UMOV UR46, URZ ;  /* 0x000000ff002e7c82 */ /* 0x000fe20008000000 */
[----:B------:R-:W-:Y:S01]  /*3d50*/  UMOV UR34, URZ ;  /* 0x000000ff00227c82 */ /* 0x000fe20008000000 */
[----:B---3--:R-:W-:Y:S01]  /*3d60*/  ULEA UR30, UR4, UR30, 0x18 ;  /* 0x0000001e041e7291 */ /* 0x008fe2000f8ec0ff */
[----:B------:R-:W1:Y:S03]  /*3d70*/  LDCU UR4, c[0x0][0x38c] ;  /* 0x00007180ff0477ac */ /* 0x000e660008000800 */
[----:B------:R-:W-:-:S02]  /*3d80*/  UIADD3 UR6, UPT, UPT, UR30, 0x10800, URZ ;  /* 0x000108001e067890 */ /* 0x000fc4000fffe0ff */
[----:B------:R-:W-:-:S03]  /*3d90*/  UIADD3 UR5, UPT, UPT, UR30, 0x20800, URZ ;  /* 0x000208001e057890 */ /* 0x000fc6000fffe0ff */
[----:B--2---:R-:W2:Y:S01]  /*3da0*/  LDS R0, [UR30+0x150] ;  /* 0x0001501eff007984 */ /* 0x004ea20008000800 */
[----:B------:R-:W-:Y:S02]  /*3db0*/  UIADD3 UR7, UPT, UPT, UR30, 0x32800, URZ ;  /* 0x000328001e077890 */ /* 0x000fe4000fffe0ff */
[----:B------:R-:W-:Y:S02]  /*3dc0*/  USHF.R.U32.HI UR10, URZ, 0x4, UR6 ;  /* 0x00000004ff0a7899 */ /* 0x000fe40008011606 */
[----:B------:R-:W-:Y:S02]  /*3dd0*/  USHF.R.U32.HI UR8, URZ, 0x4, UR5 ;  /* 0x00000004ff087899 */ /* 0x000fe40008011605 */
[----:B------:R-:W-:Y:S02]  /*3de0*/  USHF.R.U32.HI UR5, URZ, 0x4, UR7 ;  /* 0x00000004ff057899 */ /* 0x000fe40008011607 */
[----:B------:R-:W-:Y:S02]  /*3df0*/  ULOP3.LUT UR8, UR8, 0x3fff, URZ, 0xc0, !UPT ;  /* 0x00003fff08087892 */ /* 0x000fe4000f8ec0ff */
[----:B-1----:R-:W-:-:S02]  /*3e00*/  UIADD3 UR11, UPT, UPT, UR4, 0x7f, URZ ;  /* 0x0000007f040b7890 */ /* 0x002fc4000fffe0ff */
[----:B------:R-:W-:Y:S02]  /*3e10*/  UIADD3 UR4, UPT, UPT, UR30, 0x30800, URZ ;  /* 0x000308001e047890 */ /* 0x000fe4000fffe0ff */
[----:B------:R-:W-:Y:S02]  /*3e20*/  USHF.R.S32.HI UR9, URZ, 0x1f, UR11 ;  /* 0x0000001fff097899 */ /* 0x000fe4000801140b */
[----:B------:R-:W-:Y:S02]  /*3e30*/  USHF.R.U32.HI UR6, URZ, 0x4, UR4 ;  /* 0x00000004ff067899 */ /* 0x000fe40008011604 */
[----:B------:R-:W-:Y:S02]  /*3e40*/  ULOP3.LUT UR5, UR5, 0x3fff, URZ, 0xc0, !UPT ;  /* 0x00003fff05057892 */ /* 0x000fe4000f8ec0ff */
[----:B------:R-:W-:Y:S02]  /*3e50*/  ULOP3.LUT UR6, UR6, 0x3fff, URZ, 0xc0, !UPT ;  /* 0x00003fff06067892 */ /* 0x000fe4000f8ec0ff */
[----:B------:R-:W-:-:S02]  /*3e60*/  ULEA.HI UR4, UR9, UR11, URZ, 0x7 ;  /* 0x0000000b09047291 */ /* 0x000fc4000f8f38ff */
[----:B------:R-:W-:Y:S02]  /*3e70*/  ULOP3.LUT UR42, UR6, 0x10000, URZ, 0xfc, !UPT ;  /* 0x00010000062a7892 */ /* 0x000fe4000f8efcff */
[----:B------:R-:W-:Y:S02]  /*3e80*/  ULOP3.LUT UR43, UR5, 0x10000, URZ, 0xfc, !UPT ;  /* 0x00010000052b7892 */ /* 0x000fe4000f8efcff */
[----:B------:R-:W-:Y:S02]  /*3e90*/  USHF.R.S32.HI UR45, URZ, 0x7, UR4 ;  /* 0x00000007ff2d7899 */ /* 0x000fe40008011404 */
[----:B------:R-:W-:Y:S02]  /*3ea0*/  ULOP3.LUT UR41, UR8, 0x10000, URZ, 0xfc, !UPT ;  /* 0x0001000008297892 */ /* 0x000fe4000f8efcff */
[----:B------:R-:W-:Y:S02]  /*3eb0*/  ULOP3.LUT UR10, UR10, 0x3fff, URZ, 0xc0, !UPT ;  /* 0x00003fff0a0a7892 */ /* 0x000fe4000f8ec0ff */
[----:B------:R-:W-:-:S02]  /*3ec0*/  UIADD3 UR52, UPT, UPT, UR30, 0xf0, URZ ;  /* 0x000000f01e347890 */ /* 0x000fc4000fffe0ff */
[----:B------:R-:W-:Y:S02]  /*3ed0*/  ULOP3.LUT UR40, UR10, 0x10000, URZ, 0xfc, !UPT ;  /* 0x000100000a287892 */ /* 0x000fe4000f8efcff */
[----:B------:R-:W-:Y:S01]  /*3ee0*/  UIADD3 UR51, UPT, UPT, UR45, -0x1, URZ ;  /* 0xffffffff2d337890 */ /* 0x000fe2000fffe0ff */
[----:B--2---:R-:W-:Y:S01]  /*3ef0*/  R2UR UR26, R0 ;  /* 0x00000000001a72ca */ /* 0x004fe200000e0000 */
[----:B------:R-:W-:-:S12]  /*3f00*/  UMOV UR32, URZ ;  /* 0x000000ff00207c82 */ /* 0x000fd80008000000 */
[----:B------:R-:W-:Y:S02]  /*3f10*/  UIADD3 UR38, UPT, UPT, UR26, 0x1c0, URZ ;  /* 0x000001c01a267890 */ /* 0x000fe4000fffe0ff */
[----:B------:R-:W-:Y:S02]  /*3f20*/  UIADD3 UR39, UPT, UPT, UR26, 0x1c8, URZ ;  /* 0x000001c81a277890 */ /* 0x000fe4000fffe0ff */
[----:B------:R-:W-:Y:S02]  /*3f30*/  UIADD3 UR36, UPT, UPT, UR26, 0x1c4, URZ ;  /* 0x000001c41a247890 */ /* 0x000fe4000fffe0ff */
[----:B------:R-:W-:Y:S02]  /*3f40*/  UIADD3 UR37, UPT, UPT, UR26, 0x1d0, URZ ;  /* 0x000001d01a257890 */ /* 0x000fe4000fffe0ff */
[----:B------:R-:W-:Y:S02]  /*3f50*/  USHF.R.U32.HI UR6, URZ, 0x11, UR38 ;  /* 0x00000011ff067899 */ /* 0x000fe40008011626 */
[----:B------:R-:W-:-:S02]  /*3f60*/  USHF.R.U32.HI UR5, URZ, 0x1a, UR39 ;  /* 0x0000001aff057899 */ /* 0x000fc40008011627 */
[----:B------:R-:W-:Y:S02]  /*3f70*/  USHF.R.U32.HI UR4, URZ, 0x11, UR36 ;  /* 0x00000011ff047899 */ /* 0x000fe40008011624 */
[----:B------:R-:W-:Y:S02]  /*3f80*/  USHF.R.U32.HI UR7, URZ, 0x1a, UR37 ;  /* 0x0000001aff077899 */ /* 0x000fe40008011625 */
[----:B------:R-:W-:Y:S02]  /*3f90*/  ULOP3.LUT UR8, UR6, 0x6000, URZ, 0xc0, !UPT ;  /* 0x0000600006087892 */ /* 0x000fe4000f8ec0ff */
[----:B------:R-:W-:Y:S02]  /*3fa0*/  ULOP3.LUT UR6, UR5, 0x30, URZ, 0xc0, !UPT ;  /* 0x0000003005067892 */ /* 0x000fe4000f8ec0ff */
[----:B------:R-:W-:Y:S02]  /*3fb0*/  ULOP3.LUT UR5, UR4, 0x6000, URZ, 0xc0, !UPT ;  /* 0x0000600004057892 */ /* 0x000fe4000f8ec0ff */
[----:B------:R-:W-:-:S02]  /*3fc0*/  ULOP3.LUT UR4, UR7, 0x30, URZ, 0xc0, !UPT ;  /* 0x0000003007047892 */ /* 0x000fc4000f8ec0ff */
[----:B------:R-:W-:Y:S02]  /*3fd0*/  ULOP3.LUT UR8, UR8, 0x1040, URZ, 0xfc, !UPT ;  /* 0x0000104008087892 */ /* 0x000fe4000f8efcff */
[----:B------:R-:W-:Y:S02]  /*3fe0*/  ULOP3.LUT UR6, UR6, 0x480, URZ, 0xfc, !UPT ;  /* 0x0000048006067892 */ /* 0x000fe4000f8efcff */
[----:B------:R-:W-:Y:S02]  /*3ff0*/  ULOP3.LUT UR5, UR5, 0x1040, URZ, 0xfc, !UPT ;  /* 0x0000104005057892 */ /* 0x000fe4000f8efcff */
[----:B------:R-:W-:Y:S02]  /*4000*/  ULOP3.LUT UR4, UR4, 0x480, URZ, 0xfc, !UPT ;  /* 0x0000048004047892 */ /* 0x000fe4000f8efcff */
[----:B------:R-:W-:Y:S02]  /*4010*/  UPRMT UR49, UR6, 0x5410, UR8 ;  /* 0x0000541006317896 */ /* 0x000fe40008000008 */
[----:B------:R-:W-:Y:S01]  /*4020*/  UPRMT UR47, UR4, 0x5410, UR5 ;  /* 0x00005410042f7896 */ /* 0x000fe20008000005 */
[----:B------:R-:W-:-:S04]  /*4030*/  UMOV UR7, URZ ;  /* 0x000000ff00077c82 */ /* 0x000fc80008000000 */
[----:B------:R-:W-:Y:S02]  /*4040*/  UMOV UR35, UR49 ;  /* 0x0000003100237c82 */ /* 0x000fe40008000000 */
[----:B------:R-:W-:-:S05]  /*4050*/  UMOV UR33, UR47 ;  /* 0x0000002f00217c82 */ /* 0x000fca0008000000 */
.L_x_85:
[C---:B------:R-:W-:Y:S02]  /*4060*/  LEA R0, R9.reuse, UR30, 0x3 ;  /* 0x0000001e09007c11 */ /* 0x040fe4000f8e18ff */
[----:B------:R-:W-:Y:S02]  /*4070*/  SHF.L.U32 R5, R8, 0x1f, RZ ;  /* 0x0000001f08057819 */ /* 0x000fe400000006ff */
[----:B------:R-:W-:Y:S02]  /*4080*/  LEA R4, R9, UR30, 0x4 ;  /* 0x0000001e09047c11 */ /* 0x000fe4000f8e20ff */
[----:B-1----:R-:W1:Y:S02]  /*4090*/  SYNCS.PHASECHK.TRANS64.TRYWAIT P0, [R0+URZ+0xd0], R5 ;  /* 0x0000d005000075a7 */ /* 0x002e6400080011ff */
[----:B-12---:R-:W-:Y:S05]  /*40a0*/  @!P0 BRA `(.L_x_75) ;  /* 0x0000008800f08947 */ /* 0x006fea0003800000 */
.L_x_181:
[----:B-1----:R-:W1:Y:S01]  /*40b0*/  LDS.128 R4, [R4+0x130] ;  /* 0x0001300004047984 */ /* 0x002e620000000c00 */
[----:B------:R-:W-:Y:S02]  /*40c0*/  VIADD R0, R0, 0xe0 ;  /* 0x000000e000007836 */ /* 0x000fe40000000000 */
[----:B------:R-:W-:Y:S01]  /*40d0*/  VIADD R9, R9, 0x1 ;  /* 0x0000000109097836 */ /* 0x000fe20000000000 */
[----:B------:R-:W-:Y:S01]  /*40e0*/  @!PT LDS RZ, [RZ] ;  /* 0x00000000fffff984 */ /* 0x000fe20000000800 */
[----:B------:R-:W-:Y:S01]  /*40f0*/  @!PT LDS RZ, [RZ] ;  /* 0x00000000fffff984 */ /* 0x000fe20000000800 */
[----:B------:R-:W-:Y:S01]  /*4100*/  @!PT LDS RZ, [RZ] ;  /* 0x00000000fffff984 */ /* 0x000fe20000000800 */
[----:B------:R-:W-:Y:S01]  /*4110*/  @!PT LDS RZ, [RZ] ;  /* 0x00000000fffff984 */ /* 0x000fe20000000800 */
[----:B------:R2:W-:Y:S06]  /*4120*/  MEMBAR.ALL.CTA ;  /* 0x0000000000007992 */ /* 0x0005ec0000008000 */
[----:B--2---:R-:W2:Y:S01]  /*4130*/  FENCE.VIEW.ASYNC.S ;  /* 0x00000000000073c6 */ /* 0x004ea20000000000 */
[----:B------:R-:W-:-:S04]  /*4140*/  PRMT R0, RZ, 0x654, R0 ;  /* 0x00000654ff007816 */ /* 0x000fc80000000000 */
[----:B--2---:R2:W-:Y:S01]  /*4150*/  SYNCS.ARRIVE.TRANS64.RED.A1T0 RZ, [R0+URZ], RZ ;  /* 0x000000ff00ff79a7 */ /* 0x0045e200081004ff */
[----:B-1----:R-:W-:Y:S01]  /*4160*/  LOP3.LUT P2, RZ, R6, 0x1, RZ, 0xc0, !PT ;  /* 0x0000000106ff7812 */ /* 0x002fe2000784c0ff */
[----:B--2---:R-:W-:-:S12]  /*4170*/  BRA.U UP3, `(.L_x_76) ;  /* 0x00000009030c7547 */ /* 0x004fd8000b800000 */
[----:B------:R-:W1:Y:S01]  /*4180*/  LDCU UR4, c[0x0][0x38c] ;  /* 0x00007180ff0477ac */ /* 0x000e620008000800 */
[----:B------:R-:W-:Y:S01]  /*4190*/  ULOP3.LUT UR31, UR44, 0x1, URZ, 0x3c, !UPT ;  /* 0x000000012c1f7892 */ /* 0x000fe2000f8e3cff */
[----:B------:R-:W-:Y:S01]  /*41a0*/  UMOV UR13, URZ ;  /* 0x000000ff000d7c82 */ /* 0x000fe20008000000 */
[----:B------:R-:W-:Y:S02]  /*41b0*/  UMOV UR6, 0x1 ;  /* 0x0000000100067882 */ /* 0x000fe40000000000 */
[----:B------:R-:W-:Y:S01]  /*41c0*/  UIMAD UR31, UR31, 0xc0, UR26 ;  /* 0x000000c01f1f78a4 */ /* 0x000fe2000f8e021a */
[----:B------:R-:W-:Y:S01]  /*41d0*/  UMOV UR28, UR7 ;  /* 0x00000007001c7c82 */ /* 0x000fe20008000000 */
[----:B------:R-:W-:Y:S01]  /*41e0*/  UMOV UR27, UR45 ;  /* 0x0000002d001b7c82 */ /* 0x000fe20008000000 */
[----:B-1----:R-:W-:-:S09]  /*41f0*/  UISETP.GE.AND UP0, UPT, UR4, 0x1, UPT ;  /* 0x000000010400788c */ /* 0x002fd2000bf06270 */
[----:B------:R-:W-:Y:S05]  /*4200*/  BRA.U !UP0, `(.L_x_77) ;  /* 0x0000000108ec7547 */ /* 0x000fea000b800000 */
[----:B------:R-:W-:Y:S01]  /*4210*/  ULEA UR18, UR7, UR30, 0x3 ;  /* 0x0000001e07127291 */ /* 0x000fe2000f8e18ff */
[----:B------:R-:W-:-:S08]  /*4220*/  SHF.L.U32 R5, R2, 0x1f, RZ ;  /* 0x0000001f02057819 */ /* 0x000fd000000006ff */
[----:B------:R-:W1:Y:S02]  /*4230*/  SYNCS.PHASECHK.TRANS64.TRYWAIT P0, [UR18], R5 ;  /* 0x00000005ff0075a7 */ /* 0x000e640008001112 */
[----:B-1----:R-:W-:Y:S05]  /*4240*/  @P0 BRA `(.L_x_78) ;  /* 0x0000000000080947 */ /* 0x002fea0003800000 */
[----:B------:R-:W1:Y:S02]  /*4250*/  SYNCS.PHASECHK.TRANS64.TRYWAIT P0, [UR18], R5 ;  /* 0x00000005ff0075a7 */ /* 0x000e640008001112 */
[----:B-1----:R-:W-:Y:S05]  /*4260*/  @!P0 BRA `(.L_x_79) ;  /* 0x0000008800948947 */ /* 0x002fea0003800000 */
.L_x_78:
[----:B------:R-:W-:Y:S01]  /*4270*/  UIADD3 UR28, UPT, UPT, UR7, 0x1, URZ ;  /* 0x00000001071c7890 */ /* 0x000fe2000fffe0ff */
[----:B-1----:R-:W-:Y:S01]  /*4280*/  IMAD.U32 R0, RZ, RZ, UR44 ;  /* 0x0000002cff007e24 */ /* 0x002fe2000f8e00ff */
[----:B------:R-:W-:Y:S02]  /*4290*/  UISETP.GE.U32.AND UP1, UPT, UR4, 0x81, UPT ;  /* 0x000000810400788c */ /* 0x000fe4000bf26070 */
[----:B------:R-:W-:Y:S02]  /*42a0*/  UISETP.NE.AND UP0, UPT, UR28, 0x8, UPT ;  /* 0x000000081c00788c */ /* 0x000fe4000bf05270 */
[----:B------:R-:W-:Y:S01]  /*42b0*/  ULEA UR8, UR7, UR42, 0x6 ;  /* 0x0000002a07087291 */ /* 0x000fe2000f8e30ff */
[----:B------:R-:W-:Y:S01]  /*42c0*/  SHF.L.U32 R5, R0, 0x1f, RZ ;  /* 0x0000001f00057819 */ /* 0x000fe200000006ff */
[----:B------:R-:W-:Y:S01]  /*42d0*/  USEL UR4, URZ, 0x1, UP0 ;  /* 0x00000001ff047887 */ /* 0x000fe20008000000 */
[----:B------:R-:W-:Y:S01]  /*42e0*/  PLOP3.LUT P1, PT, PT, PT, UP1, 0x80, 0x8 ;  /* 0x000000000008781c */ /* 0x000fe20003f2f018 */
[----:B------:R-:W-:-:S02]  /*42f0*/  USEL UR28, UR28, URZ, UP0 ;  /* 0x000000ff1c1c7287 */ /* 0x000fc40008000000 */
[----:B------:R-:W-:Y:S02]  /*4300*/  UIADD3 UR16, UPT, UPT, UR8, 0x20, URZ ;  /* 0x0000002008107890 */ /* 0x000fe4000fffe0ff */
[----:B------:R-:W-:Y:S01]  /*4310*/  LOP3.LUT R2, R2, UR4, RZ, 0x3c, !PT ;  /* 0x0000000402027c12 */ /* 0x000fe2000f8e3cff */
[----:B------:R-:W-:Y:S02]  /*4320*/  @UP1 ULEA UR5, UR28, UR30, 0x3 ;  /* 0x0000001e1c051291 */ /* 0x000fe4000f8e18ff */
[----:B------:R-:W-:Y:S01]  /*4330*/  ULEA UR4, UR7, UR43, 0x7 ;  /* 0x0000002b07047291 */ /* 0x000fe2000f8e38ff */
[----:B------:R-:W-:Y:S01]  /*4340*/  UMOV UR9, 0x4008 ;  /* 0x0000400800097882 */ /* 0x000fe20000000000 */
[----:B------:R-:W-:Y:S02]  /*4350*/  UMOV UR17, 0x4008 ;  /* 0x0000400800117882 */ /* 0x000fe40000000000 */
[----:B------:R-:W-:Y:S01]  /*4360*/  UIADD3 UR10, UPT, UPT, UR4, 0x20, URZ ;  /* 0x00000020040a7890 */ /* 0x000fe2000fffe0ff */
[----:B------:R-:W-:Y:S01]  /*4370*/  @P1 SHF.L.U32 R4, R2, 0x1f, RZ ;  /* 0x0000001f02041819 */ /* 0x000fe200000006ff */
[----:B------:R-:W-:-:S02]  /*4380*/  UIADD3 UR12, UPT, UPT, UR4, 0x40, URZ ;  /* 0x00000040040c7890 */ /* 0x000fc4000fffe0ff */
[----:B------:R-:W-:Y:S01]  /*4390*/  UIADD3 UR14, UPT, UPT, UR4, 0x60, URZ ;  /* 0x00000060040e7890 */ /* 0x000fe2000fffe0ff */
[----:B------:R-:W1:Y:S01]  /*43a0*/  @P1 SYNCS.PHASECHK.TRANS64.TRYWAIT P0, [UR5], R4 ;  /* 0x00000004ff0015a7 */ /* 0x000e620008001105 */
[----:B------:R-:W-:Y:S01]  /*43b0*/  UMOV UR5, 0x4008 ;  /* 0x0000400800057882 */ /* 0x000fe20000000000 */
[----:B------:R2:W-:Y:S01]  /*43c0*/  UTCCP.T.S.2CTA.4x32dp128bit tmem[UR26+0x1c0], gdesc[UR8] ;  /* 0x0001c0081a0079e7 */ /* 0x0005e20009300000 */
[----:B------:R-:W-:Y:S01]  /*43d0*/  UMOV UR11, 0x4008 ;  /* 0x00004008000b7882 */ /* 0x000fe20000000000 */
[----:B------:R2:W-:Y:S01]  /*43e0*/  UTCCP.T.S.2CTA.4x32dp128bit tmem[UR26+0x1c4], gdesc[UR16] ;  /* 0x0001c4101a0079e7 */ /* 0x0005e20009300000 */
[----:B------:R-:W-:Y:S01]  /*43f0*/  UMOV UR13, 0x4008 ;  /* 0x00004008000d7882 */ /* 0x000fe20000000000 */
[----:B------:R2:W-:Y:S01]  /*4400*/  UTCCP.T.S.2CTA.4x32dp128bit tmem[UR26+0x1c8], gdesc[UR4] ;  /* 0x0001c8041a0079e7 */ /* 0x0005e20009300000 */
[----:B------:R-:W-:Y:S01]  /*4410*/  UMOV UR15, 0x4008 ;  /* 0x00004008000f7882 */ /* 0x000fe20000000000 */
[----:B------:R2:W-:Y:S01]  /*4420*/  UTCCP.T.S.2CTA.4x32dp128bit tmem[UR26+0x1cc], gdesc[UR10] ;  /* 0x0001cc0a1a0079e7 */ /* 0x0005e20009300000 */
[----:B------:R2:W-:Y:S01]  /*4430*/  UTCCP.T.S.2CTA.4x32dp128bit tmem[UR26+0x1d0], gdesc[UR12] ;  /* 0x0001d00c1a0079e7 */ /* 0x0005e20009300000 */
[----:B------:R2:W-:Y:S01]  /*4440*/  UTCCP.T.S.2CTA.4x32dp128bit tmem[UR26+0x1d4], gdesc[UR14] ;  /* 0x0001d40e1a0079e7 */ /* 0x0005e20009300000 */
[----:B------:R-:W-:Y:S01]  /*4450*/  UMOV UR6, 0x1 ;  /* 0x0000000100067882 */ /* 0x000fe20000000000 */
[----:B------:R-:W3:Y:S01]  /*4460*/  SYNCS.PHASECHK.TRANS64.TRYWAIT P3, [UR30+0xf8], R5 ;  /* 0x0000f805ff0075a7 */ /* 0x000ee2000806111e */
[----:B-1----:R-:W-:Y:S01]  /*4470*/  @P1 VOTEU.ANY UP0, P0 ;  /* 0x0000000000ff1886 */ /* 0x002fe20000000100 */
[----:B------:R-:W-:Y:S01]  /*4480*/  @UP1 USEL UR6, URZ, 0x1, !UP0 ;  /* 0x00000001ff061887 */ /* 0x000fe2000c000000 */
[----:B--23--:R-:W-:Y:S11]  /*4490*/  @!P3 BRA `(.L_x_80) ;  /* 0x000000880020b947 */ /* 0x00cff60003800000 */
.L_x_184:
[----:B------:R-:W-:Y:S01]  /*44a0*/  ELECT P0, URZ, PT ;  /* 0x0000000000ff782f */ /* 0x000fe20003800000 */
[----:B------:R-:W-:Y:S02]  /*44b0*/  ULEA UR8, UR7, UR41, 0x9 ;  /* 0x0000002907087291 */ /* 0x000fe4000f8e48ff */
[----:B------:R-:W-:Y:S02]  /*44c0*/  ULEA UR4, UR7, UR40, 0x9 ;  /* 0x0000002807047291 */ /* 0x000fe4000f8e48ff */
[----:B------:R-:W-:Y:S02]  /*44d0*/  UIADD3 UR14, UPT, UPT, UR8, 0x2, URZ ;  /* 0x00000002080e7890 */ /* 0x000fe4000fffe0ff */
[----:B------:R-:W-:Y:S02]  /*44e0*/  UIADD3 UR10, UPT, UPT, UR4, 0x2, URZ ;  /* 0x00000002040a7890 */ /* 0x000fe4000fffe0ff */
[----:B------:R-:W-:Y:S01]  /*44f0*/  UIADD3 UR18, UPT, UPT, UR18, 0x40, URZ ;  /* 0x0000004012127890 */ /* 0x000fe2000fffe0ff */
[----:B------:R-:W-:-:S03]  /*4500*/  UMOV UR9, 0x80004020 ;  /* 0x8000402000097882 */ /* 0x000fc60000000000 */
[----:B-1----:R-:W-:Y:S01]  /*4510*/  @P0 LOP3.LUT R0, R3, 0xffff, RZ, 0xc0, !PT ;  /* 0x0000ffff03000812 */ /* 0x002fe200078ec0ff */
[----:B------:R-:W-:Y:S01]  /*4520*/  UMOV UR5, 0x80004020 ;  /* 0x8000402000057882 */ /* 0x000fe20000000000 */
[----:B------:R-:W-:Y:S01]  /*4530*/  UMOV UR15, 0x80004020 ;  /* 0x80004020000f7882 */ /* 0x000fe20000000000 */
[----:B------:R-:W-:Y:S01]  /*4540*/  UMOV UR11, 0x80004020 ;  /* 0x80004020000b7882 */ /* 0x000fe20000000000 */
[----:B------:R-:W-:Y:S01]  /*4550*/  @P0 R2UR UR12, R0 ;  /* 0x00000000000c02ca */ /* 0x000fe200000e0000 */
[----:B------:R1:W-:Y:S01]  /*4560*/  UTCOMMA.2CTA.4X gdesc[UR4], gdesc[UR8], tmem[UR31], tmem[UR48], idesc[UR49], tmem[UR38], !UPT ;  /* 0x80263008040075ea */ /* 0x0003e2000fa0001f */
[----:B------:R1:W-:Y:S01]  /*4570*/  UTCOMMA.2CTA.4X gdesc[UR10], gdesc[UR14], tmem[UR31], tmem[UR46], idesc[UR47], tmem[UR36], UPT ;  /* 0x80242e0e0a0075ea */ /* 0x0003e2000ba0001f */
[----:B------:R-:W-:Y:S01]  /*4580*/  UMOV UR13, 0x1 ;  /* 0x00000001000d7882 */ /* 0x000fe20000000000 */
[----:B------:R-:W-:-:S09]  /*4590*/  UMOV UR27, UR51 ;  /* 0x00000033001b7c82 */ /* 0x000fd20008000000 */
[----:B------:R1:W-:Y:S01]  /*45a0*/  UTCBAR.2CTA.MULTICAST [UR18], URZ, UR12 ;  /* 0x000000ff120073e9 */ /* 0x0003e2000820080c */
[----:B------:R-:W-:Y:S01]  /*45b0*/  NOP ;  /* 0x0000000000007918 */ /* 0x000fe20000000000 */
.L_x_77:
[----:B------:R-:W-:-:S09]  /*45c0*/  UISETP.GE.AND UP0, UPT, UR27, 0x1, UPT ;  /* 0x000000011b00788c */ /* 0x000fd2000bf06270 */
[----:B------:R-:W-:Y:S05]  /*45d0*/  BRA.U !UP0, `(.L_x_81) ;  /* 0x0000000108ec7547 */ /* 0x000fea000b800000 */
[----:B-1----:R-:W-:-:S05]  /*45e0*/  UMOV UR5, UR28 ;  /* 0x0000001c00057c82 */ /* 0x002fca0008000000 */
.L_x_84:
[----:B------:R-:W-:Y:S02]  /*45f0*/  UISETP.NE.AND UP0, UPT, UR6, URZ, UPT ;  /* 0x000000ff0600728c */ /* 0x000fe4000bf05270 */
[----:B------:R-:W-:Y:S07]  /*4600*/  ULEA UR7, UR5, UR30, 0x3 ;  /* 0x0000001e05077291 */ /* 0x000fee000f8e18ff */
[----:B------:R-:W-:Y:S05]  /*4610*/  BRA.U UP0, `(.L_x_82) ;  /* 0x00000001000c7547 */ /* 0x000fea000b800000 */
[----:B------:R-:W-:Y:S04]  /*4620*/  SHF.L.U32 R5, R2, 0x1f, RZ ;  /* 0x0000001f02057819 */ /* 0x000fe800000006ff */
[----:B------:R-:W1:Y:S02]  /*4630*/  SYNCS.PHASECHK.TRANS64.TRYWAIT P0, [UR7], R5 ;  /* 0x00000005ff0075a7 */ /* 0x000e640008001107 */
[----:B-1----:R-:W-:Y:S05]  /*4640*/  @!P0 BRA `(.L_x_83) ;  /* 0x0000008400cc8947 */ /* 0x002fea0003800000 */
.L_x_82:
[----:B------:R-:W-:Y:S02]  /*4650*/  UISETP.NE.AND UP1, UPT, UR27, 0x1, UPT ;  /* 0x000000011b00788c */ /* 0x000fe4000bf25270 */
[----:B------:R-:W-:Y:S01]  /*4660*/  UIADD3 UR4, UPT, UPT, UR5, 0x1, URZ ;  /* 0x0000000105047890 */ /* 0x000fe2000fffe0ff */
[----:B------:R-:W-:Y:S03]  /*4670*/  ELECT P3, URZ, PT ;  /* 0x0000000000ff782f */ /* 0x000fe60003860000 */
[----:B------:R-:W-:Y:S01]  /*4680*/  UISETP.NE.AND UP0, UPT, UR4, 0x8, UPT ;  /* 0x000000080400788c */ /* 0x000fe2000bf05270 */
[----:B------:R-:W-:Y:S01]  /*4690*/  PLOP3.LUT P1, PT, PT, PT, UP1, 0x80, 0x8 ;  /* 0x000000000008781c */ /* 0x000fe20003f2f018 */
[----:B------:R-:W-:Y:S02]  /*46a0*/  ULEA UR12, UR5, UR42, 0x6 ;  /* 0x0000002a050c7291 */ /* 0x000fe4000f8e30ff */
[----:B------:R-:W-:Y:S02]  /*46b0*/  USEL UR6, URZ, 0x1, UP0 ;  /* 0x00000001ff067887 */ /* 0x000fe40008000000 */
[----:B------:R-:W-:Y:S02]  /*46c0*/  USEL UR28, UR4, URZ, UP0 ;  /* 0x000000ff041c7287 */ /* 0x000fe40008000000 */
[----:B------:R-:W-:Y:S02]  /*46d0*/  UIADD3 UR24, UPT, UPT, UR12, 0x20, URZ ;  /* 0x000000200c187890 */ /* 0x000fe4000fffe0ff */
[----:B------:R-:W-:Y:S01]  /*46e0*/  @UP1 ULEA UR4, UR28, UR30, 0x3 ;  /* 0x0000001e1c041291 */ /* 0x000fe2000f8e18ff */
[----:B------:R-:W-:Y:S01]  /*46f0*/  LOP3.LUT R2, R2, UR6, RZ, 0x3c, !PT ;  /* 0x0000000602027c12 */ /* 0x000fe2000f8e3cff */
[----:B------:R-:W-:Y:S01]  /*4700*/  ULEA UR10, UR5, UR41, 0x9 ;  /* 0x00000029050a7291 */ /* 0x000fe2000f8e48ff */
[----:B-1----:R-:W-:Y:S01]  /*4710*/  @P3 LOP3.LUT R0, R3, 0xffff, RZ, 0xc0, !PT ;  /* 0x0000ffff03003812 */ /* 0x002fe200078ec0ff */
[----:B------:R-:W-:Y:S01]  /*4720*/  ULEA UR8, UR5, UR40, 0x9 ;  /* 0x0000002805087291 */ /* 0x000fe2000f8e48ff */
[----:B------:R-:W-:Y:S01]  /*4730*/  @P1 SHF.L.U32 R4, R2, 0x1f, RZ ;  /* 0x0000001f02041819 */ /* 0x000fe200000006ff */
[----:B------:R-:W-:Y:S01]  /*4740*/  UIADD3 UR29, UPT, UPT, UR7, 0x40, URZ ;  /* 0x00000040071d7890 */ /* 0x000fe2000fffe0ff */
[----:B------:R-:W-:Y:S01]  /*4750*/  @P3 R2UR UR7, R0 ;  /* 0x00000000000732ca */ /* 0x000fe200000e0000 */
[----:B------:R-:W-:Y:S01]  /*4760*/  UISETP.NE.U32.AND UP0, UPT, UR13, URZ, UPT ;  /* 0x000000ff0d00728c */ /* 0x000fe2000bf05070 */
[----:B------:R-:W1:Y:S01]  /*4770*/  @P1 SYNCS.PHASECHK.TRANS64.TRYWAIT P0, [UR4], R4 ;  /* 0x00000004ff0015a7 */ /* 0x000e620008001104 */
[----:B------:R-:W-:Y:S02]  /*4780*/  ULEA UR4, UR5, UR43, 0x7 ;  /* 0x0000002b05047291 */ /* 0x000fe4000f8e38ff */
[----:B------:R-:W-:Y:S02]  /*4790*/  UIADD3 UR16, UPT, UPT, UR10, 0x2, URZ ;  /* 0x000000020a107890 */ /* 0x000fe4000fffe0ff */
[----:B------:R-:W-:Y:S02]  /*47a0*/  UIADD3 UR18, UPT, UPT, UR4, 0x20, URZ ;  /* 0x0000002004127890 */ /* 0x000fe4000fffe0ff */
[----:B------:R-:W-:Y:S02]  /*47b0*/  UIADD3 UR20, UPT, UPT, UR4, 0x40, URZ ;  /* 0x0000004004147890 */ /* 0x000fe4000fffe0ff */
[----:B------:R-:W-:Y:S02]  /*47c0*/  UIADD3 UR22, UPT, UPT, UR4, 0x60, URZ ;  /* 0x0000006004167890 */ /* 0x000fe4000fffe0ff */
[----:B------:R-:W-:Y:S01]  /*47d0*/  UIADD3 UR14, UPT, UPT, UR8, 0x2, URZ ;  /* 0x00000002080e7890 */ /* 0x000fe2000fffe0ff */
[----:B------:R-:W-:Y:S01]  /*47e0*/  UMOV UR13, 0x4008 ;  /* 0x00004008000d7882 */ /* 0x000fe20000000000 */
[----:B------:R-:W-:Y:S01]  /*47f0*/  UMOV UR25, 0x4008 ;  /* 0x0000400800197882 */ /* 0x000fe20000000000 */
[----:B------:R2:W-:Y:S01]  /*4800*/  UTCCP.T.S.2CTA.4x32dp128bit tmem[UR26+0x1c0], gdesc[UR12] ;  /* 0x0001c00c1a0079e7 */ /* 0x0005e20009300000 */
[----:B------:R-:W-:Y:S01]  /*4810*/  UTCCP.T.S.2CTA.4x32dp128bit tmem[UR26+0x1c4], gdesc[UR24] ;  /* 0x0001c4181a0079e7 */ /* 0x000fe20009300000 */
[----:B------:R-:W-:Y:S01]  /*4820*/  UMOV UR5, 0x4008 ;  /* 0x0000400800057882 */ /* 0x000fe20000000000 */
[----:B------:R-:W-:Y:S01]  /*4830*/  UMOV UR19, 0x4008 ;  /* 0x0000400800137882 */ /* 0x000fe20000000000 */
[----:B------:R3:W-:Y:S01]  /*4840*/  UTCCP.T.S.2CTA.4x32dp128bit tmem[UR26+0x1c8], gdesc[UR4] ;  /* 0x0001c8041a0079e7 */ /* 0x0007e20009300000 */
[----:B------:R4:W-:Y:S01]  /*4850*/  UTCCP.T.S.2CTA.4x32dp128bit tmem[UR26+0x1cc], gdesc[UR18] ;  /* 0x0001cc121a0079e7 */ /* 0x0009e20009300000 */
[----:B------:R-:W-:Y:S01]  /*4860*/  UMOV UR21, 0x4008 ;  /* 0x0000400800157882 */ /* 0x000fe20000000000 */
[----:B------:R-:W-:Y:S01]  /*4870*/  UMOV UR23, 0x4008 ;  /* 0x0000400800177882 */ /* 0x000fe20000000000 */
[----:B------:R4:W-:Y:S01]  /*4880*/  UTCCP.T.S.2CTA.4x32dp128bit tmem[UR26+0x1d0], gdesc[UR20] ;  /* 0x0001d0141a0079e7 */ /* 0x0009e20009300000 */
[----:B------:R4:W-:Y:S01]  /*4890*/  UTCCP.T.S.2CTA.4x32dp128bit tmem[UR26+0x1d4], gdesc[UR22] ;  /* 0x0001d4161a0079e7 */ /* 0x0009e20009300000 */
[----:B------:R-:W-:Y:S01]  /*48a0*/  UMOV UR11, 0x80004020 ;  /* 0x80004020000b7882 */ /* 0x000fe20000000000 */
[----:B------:R-:W-:Y:S01]  /*48b0*/  UMOV UR9, 0x80004020 ;  /* 0x8000402000097882 */ /* 0x000fe20000000000 */
[----:B------:R-:W-:Y:S01]  /*48c0*/  UMOV UR17, 0x80004020 ;  /* 0x8000402000117882 */ /* 0x000fe20000000000 */
[----:B------:R4:W-:Y:S01]  /*48d0*/  UTCOMMA.2CTA.4X gdesc[UR8], gdesc[UR10], tmem[UR31], tmem[UR34], idesc[UR35], tmem[UR38], UP0 ;  /* 0x8026220a080075ea */ /* 0x0009e2000820001f */
[----:B------:R-:W-:Y:S02]  /*48e0*/  UISETP.GT.U32.AND UP0, UPT, UR27, 0x1, UPT ;  /* 0x000000011b00788c */ /* 0x000fe4000bf04070 */
[----:B------:R-:W-:Y:S01]  /*48f0*/  UIADD3 UR27, UPT, UPT, UR27, -0x1, URZ ;  /* 0xffffffff1b1b7890 */ /* 0x000fe2000fffe0ff */
[----:B------:R-:W-:Y:S01]  /*4900*/  UMOV UR15, 0x80004020 ;  /* 0x80004020000f7882 */ /* 0x000fe20000000000 */
[----:B------:R-:W-:Y:S01]  /*4910*/  UMOV UR6, 0x1 ;  /* 0x0000000100067882 */ /* 0x000fe20000000000 */
[----:B------:R4:W-:Y:S01]  /*4920*/  UTCOMMA.2CTA.4X gdesc[UR14], gdesc[UR16], tmem[UR31], tmem[UR32], idesc[UR33], tmem[UR36], UPT ;  /* 0x802420100e0075ea */ /* 0x0009e2000ba0001f */
[----:B------:R4:W-:Y:S01]  /*4930*/  UTCBAR.2CTA.MULTICAST [UR29], URZ, UR7 ;  /* 0x000000ff1d0073e9 */ /* 0x0009e20008200807 */
[----:B--2---:R-:W-:Y:S01]  /*4940*/  UMOV UR13, 0x1 ;  /* 0x00000001000d7882 */ /* 0x004fe20000000000 */
[----:B---3--:R-:W-:Y:S01]  /*4950*/  UMOV UR5, UR28 ;  /* 0x0000001c00057c82 */ /* 0x008fe20008000000 */
[----:B-1----:R-:W-:Y:S01]  /*4960*/  @P1 VOTEU.ANY UP2, P0 ;  /* 0x0000000000ff1886 */ /* 0x002fe20000040100 */
[----:B------:R-:W-:Y:S01]  /*4970*/  @UP1 USEL UR6, URZ, 0x1, !UP2 ;  /* 0x00000001ff061887 */ /* 0x000fe2000d000000 */
[----:B----4-:R-:W-:Y:S11]  /*4980*/  BRA.U UP0, `(.L_x_84) ;  /* 0xfffffffd00187547 */ /* 0x010ff6000b83ffff */
.L_x_81:
[----:B------:R2:W-:Y:S01]  /*4990*/  UTCBAR.2CTA.MULTICAST [UR52], URZ, UR50 ;  /* 0x000000ff340073e9 */ /* 0x0005e20008200832 */
[----:B------:R-:W-:-:S04]  /*49a0*/  UMOV UR7, UR28 ;  /* 0x0000001c00077c82 */ /* 0x000fc80008000000 */
.L_x_76:
[----:B------:R-:W-:Y:S01]  /*49b0*/  ISETP.NE.AND P0, PT, R9, 0x2, PT ;  /* 0x000000020900780c */ /* 0x000fe20003f05270 */
[----:B------:R-:W-:-:S03]  /*49c0*/  ULOP3.LUT UR44, UR44, 0x1, URZ, 0x3c, !UPT ;  /* 0x000000012c2c7892 */ /* 0x000fc6000f8e3cff */
[----:B------:R-:W-:Y:S02]  /*49d0*/  SEL R5, RZ, 0x1, P0 ;  /* 0x00000001ff057807 */ /* 0x000fe40000000000 */
[----:B------:R-:W-:Y:S02]  /*49e0*/  SEL R9, R9, RZ, P0 ;  /* 0x000000ff09097207 */ /* 0x000fe40000000000 */
[----:B------:R-:W-:Y:S01]  /*49f0*/  LOP3.LUT R8, R8, R5, RZ, 0x3c, !PT ;  /* 0x0000000508087212 */ /* 0x000fe200078e3cff */
[----:B------:R-:W-:Y:S06]  /*4a00*/  @P2 BRA `(.L_x_85) ;  /* 0xfffffff400942947 */ /* 0x000fec000383ffff */
[----:B------:R-:W3:Y:S01]  /*4a10*/  S2UR UR6, SR_CgaCtaId ;  /* 0x00000000000679c3 */ /* 0x000ee20000008800 */
[----:B------:R-:W-:Y:S01]  /*4a20*/  ELECT P0, URZ, PT ;  /* 0x0000000000ff782f */ /* 0x000fe20003800000 */
[----:B------:R-:W-:Y:S01]  /*4a30*/  IMAD.MOV.U32 R0, RZ, RZ, 0x1 ;  /* 0x00000001ff007424 */ /* 0x000fe200078e00ff */
[----:B-1----:R-:W-:Y:S01]  /*4a40*/  UMOV UR4, 0x40 ;  /* 0x0000004000047882 */ /* 0x002fe20000000000 */
[----:B------:R-:W-:-:S04]  /*4a50*/  SHF.L.U32 R3, RZ, 0x1f, RZ ;  /* 0x0000001fff037819 */ /* 0x000fc800000006ff */
[----:B------:R-:W-:Y:S01]  /*4a60*/  UVIRTCOUNT.DEALLOC.SMPOOL 0x80 ;  /* 0x000000800000784c */ /* 0x000fe20000000000 */
[----:B---3--:R-:W-:-:S09]  /*4a70*/  ULEA UR6, UR6, UR4, 0x18 ;  /* 0x0000000406067291 */ /* 0x008fd2000f8ec0ff */
[----:B------:R1:W-:Y:S01]  /*4a80*/  @P0 STS.U8 [UR6+0x1c], R0 ;  /* 0x00001c00ff000988 */ /* 0x0003e20008000006 */
[----:B------:R-:W3:Y:S02]  /*4a90*/  SYNCS.PHASECHK.TRANS64.TRYWAIT P0, [UR30+0x120], R3 ;  /* 0x00012003ff0075a7 */ /* 0x000ee4000800111e */
[----:B-1-3--:R-:W-:Y:S05]  /*4aa0*/  @!P0 BRA `(.L_x_86) ;  /* 0x0000008000cc8947 */ /* 0x00afea0003800000 */
.L_x_187:
[----:B------:R-:W-:Y:S01]  /*4ab0*/  NOP ;  /* 0x0000000000007918 */ /* 0x000fe20000000000 */
[----:B-1----:R-:W1:Y:S01]  /*4ac0*/  LDS R0, [UR6+0x14] ;  /* 0x00001406ff007984 */ /* 0x002e620008000800 */
[----:B------:R-:W-:Y:S01]  /*4ad0*/  ULOP3.LUT UR4, UR26, 0xffff, URZ, 0xc0, !UPT ;  /* 0x0000ffff1a047892 */ /* 0x000fe2000f8ec0ff */
[----:B------:R-:W-:Y:S01]  /*4ae0*/  UMOV UR5, 0xffff ;  /* 0x0000ffff00057882 */ /* 0x000fe20000000000 */
[----:B------:R-:W-:Y:S02]  /*4af0*/  UMOV UR7, 0x1 ;  /* 0x0000000100077882 */ /* 0x000fe40000000000 */
[----:B------:R-:W-:-:S04]  /*4b00*/  USHF.R.U32.HI UR4, URZ, 0x5, UR4 ;  /* 0x00000005ff047899 */ /* 0x000fc80008011604 */
[----:B------:R-:W-:Y:S02]  /*4b10*/  USHF.L.U32 UR5, UR5, UR4, URZ ;  /* 0x0000000405057299 */ /* 0x000fe400080006ff */
[----:B------:R-:W-:-:S04]  /*4b20*/  USHF.L.U32 UR4, UR7, UR4, URZ ;  /* 0x0000000407047299 */ /* 0x000fc800080006ff */
[----:B-1----:R-:W-:-:S04]  /*4b30*/  LOP3.LUT R0, R0, UR5, RZ, 0xc0, !PT ;  /* 0x0000000500007c12 */ /* 0x002fc8000f8ec0ff */
[----:B------:R-:W-:-:S13]  /*4b40*/  ISETP.NE.AND P0, PT, R0, UR5, PT ;  /* 0x0000000500007c0c */ /* 0x000fda000bf05270 */
[----:B------:R-:W-:Y:S05]  /*4b50*/  @P0 BRA `(.L_x_87) ;  /* 0x0000000000580947 */ /* 0x000fea0003800000 */
[----:B------:R-:W1:Y:S02]  /*4b60*/  LDS R0, [UR6+0x18] ;  /* 0x00001806ff007984 */ /* 0x000e640008000800 */
[----:B-1----:R-:W-:-:S04]  /*4b70*/  LOP3.LUT R0, R0, UR4, RZ, 0xc0, !PT ;  /* 0x0000000400007c12 */ /* 0x002fc8000f8ec0ff */
[----:B------:R-:W-:-:S13]  /*4b80*/  ISETP.NE.AND P0, PT, R0, UR4, PT ;  /* 0x0000000400007c0c */ /* 0x000fda000bf05270 */
[----:B------:R-:W-:Y:S05]  /*4b90*/  @P0 BRA `(.L_x_88) ;  /* 0x00000000003c0947 */ /* 0x000fea0003800000 */
[----:B------:R-:W1:Y:S01]  /*4ba0*/  S2R R2, SR_LANEID ;  /* 0x0000000000027919 */ /* 0x000e620000000000 */
[----:B------:R-:W-:Y:S01]  /*4bb0*/  ULOP3.LUT UR5, URZ, UR5, URZ, 0x33, !UPT ;  /* 0x00000005ff057292 */ /* 0x000fe2000f8e33ff */
[----:B------:R-:W-:Y:S01]  /*4bc0*/  LOP3.LUT R4, RZ, UR4, RZ, 0x33, !PT ;  /* 0x00000004ff047c12 */ /* 0x000fe2000f8e33ff */
[----:B------:R-:W-:Y:S02]  /*4bd0*/  VOTEU.ANY UR4, UPT, PT ;  /* 0x0000000000047886 */ /* 0x000fe400038e0100 */
[----:B------:R-:W-:Y:S01]  /*4be0*/  UFLO.U32 UR4, UR4 ;  /* 0x00000004000472bd */ /* 0x000fe200080e0000 */
[----:B------:R-:W3:Y:S01]  /*4bf0*/  REDUX UR7, R4 ;  /* 0x00000000040773c4 */ /* 0x000ee20000000000 */
[----:B------:R-:W-:-:S06]  /*4c00*/  IMAD.U32 R0, RZ, RZ, UR5 ;  /* 0x00000005ff007e24 */ /* 0x000fcc000f8e00ff */
[----:B------:R4:W-:Y:S01]  /*4c10*/  UTCATOMSWS.AND URZ, UR5 ;  /* 0x0000000500ff79e3 */ /* 0x0009e20008000000 */
[----:B------:R-:W2:Y:S01]  /*4c20*/  REDUX UR8, R0 ;  /* 0x00000000000873c4 */ /* 0x000ea20000000000 */
[----:B-1----:R-:W-:Y:S01]  /*4c30*/  ISETP.EQ.U32.AND P0, PT, R2, UR4, PT ;  /* 0x0000000402007c0c */ /* 0x002fe2000bf02070 */
[----:B---3--:R-:W-:Y:S01]  /*4c40*/  IMAD.U32 R2, RZ, RZ, UR7 ;  /* 0x00000007ff027e24 */ /* 0x008fe2000f8e00ff */
[----:B--2---:R-:W-:-:S11]  /*4c50*/  MOV R3, UR8 ;  /* 0x0000000800037c02 */ /* 0x004fd60008000f00 */
[----:B------:R4:W-:Y:S04]  /*4c60*/  @P0 ATOMS.AND RZ, [UR6+0x14], R3 ;  /* 0x00001403ffff098c */ /* 0x0009e8000a800006 */
[----:B------:R4:W-:Y:S01]  /*4c70*/  @P0 ATOMS.AND RZ, [UR6+0x18], R2 ;  /* 0x00001802ffff098c */ /* 0x0009e2000a800006 */
[----:B------:R-:W-:Y:S05]  /*4c80*/  BRA `(.L_x_89) ;  /* 0x0000000000147947 */ /* 0x000fea0003800000 */
.L_x_88:
[----:B------:R-:W-:Y:S02]  /*4c90*/  MOV R2, 0x4cb0 ;  /* 0x00004cb000027802 */ /* 0x000fe40000000f00 */
[----:B--2--5:R-:W-:Y:S05]  /*4ca0*/  CALL.REL.NOINC `($__internal_0_$__cuda_sm10x_tcgen05_guardrail_trap_col_being_dealloced_not_returned_by_alloc) ;  /* 0x0000008400b87944 */ /* 0x024fea0003c00000 */
[----:B------:R-:W-:Y:S05]  /*4cb0*/  BRA `(.L_x_89) ;  /* 0x0000000000087947 */ /* 0x000fea0003800000 */
.L_x_87:
[----:B------:R-:W-:Y:S02]  /*4cc0*/  MOV R2, 0x4ce0 ;  /* 0x00004ce000027802 */ /* 0x000fe40000000f00 */
[----:B--2--5:R-:W-:Y:S05]  /*4cd0*/  CALL.REL.NOINC `($__internal_2_$__cuda_sm10x_tcgen05_guardrail_trap_unallocated_columns_being_dealloced) ;  /* 0x0000008400c47944 */ /* 0x024fea0003c00000 */
.L_x_89:
[----:B------:R-:W-:Y:S01]  /*4ce0*/  NOP ;  /* 0x0000000000007918 */ /* 0x000fe20000000000 */
[----:B----4-:R-:W-:Y:S05]  /*4cf0*/  EXIT ;  /* 0x000000000000794d */ /* 0x010fea0003800000 */
.L_x_63:
[----:B------:R-:W-:-:S09]  /*4d00*/  UISETP.NE.OR UP0, UPT, UR17, 0x3, !UP4 ;  /* 0x000000031100788c */ /* 0x000fd2000e705670 */
[----:B------:R-:W-:Y:S05]  /*4d10*/  BRA.U UP0, `(.L_x_90) ;  /* 0x00000011008c7547 */ /* 0x000fea000b800000 */
[----:B------:R-:W1:Y:S01]  /*4d20*/  LDCU UR37, c[0x0][0x370] ;  /* 0x00006e00ff2577ac */ /* 0x000e620008000800 */
[----:B------:R-:W2:Y:S01]  /*4d30*/  LDC.64 R16, c[0x0][0x348] ;  /* 0x0000d200ff107b82 */ /* 0x000ea20000000a00 */
[----:B------:R-:W-:Y:S02]  /*4d40*/  HFMA2 R13, -RZ, RZ, 0, 0 ;  /* 0x00000000ff0d7431 */ /* 0x000fe400000001ff */
[----:B------:R-:W-:Y:S01]  /*4d50*/  IMAD.MOV.U32 R15, RZ, RZ, 0x1 ;  /* 0x00000001ff0f7424 */ /* 0x000fe200078e00ff */
[----:B------:R-:W1:Y:S01]  /*4d60*/  LDCU.128 UR40, c[0x0][0xf10] ;  /* 0x0001e200ff2877ac */ /* 0x000e620008000c00 */
[----:B------:R-:W-:Y:S01]  /*4d70*/  IMAD.MOV.U32 R14, RZ, RZ, RZ ;  /* 0x000000ffff0e7224 */ /* 0x000fe200078e00ff */
[----:B------:R-:W-:Y:S01]  /*4d80*/  MOV R7, 0x4000 ;  /* 0x0000400000077802 */ /* 0x000fe20000000f00 */
[----:B------:R-:W3:Y:S01]  /*4d90*/  LDCU UR31, c[0x0][0x374] ;  /* 0x00006e80ff1f77ac */ /* 0x000ee20008000800 */
[----:B------:R-:W4:Y:S01]  /*4da0*/  LDC.64 R2, c[0x0][0xc88] ;  /* 0x00032200ff027b82 */ /* 0x000f220000000a00 */
[----:B------:R-:W2:Y:S01]  /*4db0*/  LDCU UR15, c[0x0][0xf0c] ;  /* 0x0001e180ff0f77ac */ /* 0x000ea20008000800 */
[----:B------:R-:W2:Y:S06]  /*4dc0*/  LDCU UR49, c[0x0][0xf20] ;  /* 0x0001e400ff3177ac */ /* 0x000eac0008000800 */
[----:B------:R-:W4:Y:S01]  /*4dd0*/  LDC.64 R4, c[0x0][0xc90] ;  /* 0x00032400ff047b82 */ /* 0x000f220000000a00 */
[----:B------:R-:W2:Y:S01]  /*4de0*/  LDCU UR4, c[0x0][0xf30] ;  /* 0x0001e600ff0477ac */ /* 0x000ea20008000800 */
[----:B------:R-:W-:Y:S01]  /*4df0*/  UMOV UR21, 0x400 ;  /* 0x0000040000157882 */ /* 0x000fe20000000000 */
[----:B-1----:R-:W-:-:S02]  /*4e00*/  UIMAD.WIDE.U32 UR6, UR37, UR40, URZ ;  /* 0x00000028250672a5 */ /* 0x002fc4000f8e00ff */
[----:B------:R-:W-:Y:S02]  /*4e10*/  ULEA UR21, UR59, UR21, 0x18 ;  /* 0x000000153b157291 */ /* 0x000fe4000f8ec0ff */
[----:B---3--:R-:W-:Y:S02]  /*4e20*/  UIMAD.WIDE.U32 UR8, UR31, UR43, URZ ;  /* 0x0000002b1f0872a5 */ /* 0x008fe4000f8e00ff */
[----:B------:R-:W-:Y:S02]  /*4e30*/  UIADD3 UR39, UPT, UPT, UR21, 0x98, URZ ;  /* 0x0000009815277890 */ /* 0x000fe4000fffe0ff */
[----:B------:R-:W-:Y:S02]  /*4e40*/  UIADD3 UR33, UPT, UPT, UR21, 0x80, URZ ;  /* 0x0000008015217890 */ /* 0x000fe4000fffe0ff */
[----:B------:R-:W-:Y:S02]  /*4e50*/  UIADD3 UR25, UPT, UPT, UR21, 0x88, URZ ;  /* 0x0000008815197890 */ /* 0x000fe4000fffe0ff */
[----:B------:R-:W-:Y:S01]  /*4e60*/  UIADD3 UR17, UPT, UPT, UR21, 0x90, URZ ;  /* 0x0000009015117890 */ /* 0x000fe2000fffe0ff */
[----:B------:R-:W-:Y:S01]  /*4e70*/  UMOV UR6, UR7 ;  /* 0x0000000700067c82 */ /* 0x000fe20008000000 */
[----:B------:R-:W-:Y:S01]  /*4e80*/  UMOV UR38, UR9 ;  /* 0x0000000900267c82 */ /* 0x000fe20008000000 */
[----:B------:R-:W-:-:S02]  /*4e90*/  UPRMT UR39, UR59, 0x654, UR39 ;  /* 0x000006543b277896 */ /* 0x000fc40008000027 */
[----:B------:R-:W-:Y:S02]  /*4ea0*/  UPRMT UR46, UR59, 0x654, UR33 ;  /* 0x000006543b2e7896 */ /* 0x000fe40008000021 */
[----:B------:R-:W-:Y:S02]  /*4eb0*/  UPRMT UR45, UR59, 0x654, UR25 ;  /* 0x000006543b2d7896 */ /* 0x000fe40008000019 */
[----:B------:R-:W-:Y:S02]  /*4ec0*/  UPLOP3.LUT UP3, UPT, UPT, UPT, UPT, 0x40, 0x4 ;  /* 0x000000000004789c */ /* 0x000fe40003f6e870 */
[----:B------:R-:W-:Y:S02]  /*4ed0*/  UISETP.GE.AND UP0, UPT, UR44, 0x1, UPT ;  /* 0x000000012c00788c */ /* 0x000fe4000bf06270 */
[----:B------:R-:W-:Y:S01]  /*4ee0*/  UISETP.NE.AND UP4, UPT, UR44, 0x1, UPT ;  /* 0x000000012c00788c */ /* 0x000fe2000bf85270 */
[----:B------:R-:W1:Y:S01]  /*4ef0*/  LDCU.64 UR22, c[0x0][0xf28] ;  /* 0x0001e500ff1677ac */ /* 0x000e620008000a00 */
[----:B--2---:R-:W-:-:S02]  /*4f00*/  UISETP.NE.AND UP6, UPT, UR15, 0x1, UPT ;  /* 0x000000010f00788c */ /* 0x004fc4000bfc5270 */
[----:B------:R-:W-:Y:S02]  /*4f10*/  UISETP.NE.AND UP5, UPT, UR42, 0x1, UPT ;  /* 0x000000012a00788c */ /* 0x000fe4000bfa5270 */
[----:B------:R-:W-:Y:S02]  /*4f20*/  USHF.R.U32.HI UR47, URZ, UR41, UR6 ;  /* 0x00000029ff2f7299 */ /* 0x000fe40008011606 */
[----:B------:R-:W-:Y:S02]  /*4f30*/  UPRMT UR59, UR59, 0x654, UR17 ;  /* 0x000006543b3b7896 */ /* 0x000fe40008000011 */
[----:B------:R-:W-:Y:S02]  /*4f40*/  USHF.R.U32.HI UR38, URZ, UR49, UR38 ;  /* 0x00000031ff267299 */ /* 0x000fe40008011626 */
[----:B------:R-:W-:Y:S01]  /*4f50*/  UISETP.NE.AND UP2, UPT, UR4, 0x1, UPT ;  /* 0x000000010400788c */ /* 0x000fe2000bf45270 */
[----:B------:R-:W-:-:S10]  /*4f60*/  UMOV UR29, URZ ;  /* 0x000000ff001d7c82 */ /* 0x000fd40008000000 */
.L_x_101:
[C---:B------:R-:W-:Y:S02]  /*4f70*/  LEA R12, R14.reuse, UR21, 0x3 ;  /* 0x000000150e0c7c11 */ /* 0x040fe4000f8e18ff */
[----:B------:R-:W-:Y:S02]  /*4f80*/  SHF.L.U32 R9, R13, 0x1f, RZ ;  /* 0x0000001f0d097819 */ /* 0x000fe400000006ff */
[----:B------:R-:W-:Y:S02]  /*4f90*/  LEA R10, R14, UR21, 0x4 ;  /* 0x000000150e0a7c11 */ /* 0x000fe4000f8e20ff */
[----:B--2---:R-:W2:Y:S02]  /*4fa0*/  SYNCS.PHASECHK.TRANS64.TRYWAIT P0, [R12+URZ+0xd0], R9 ;  /* 0x0000d0090c0075a7 */ /* 0x004ea400080011ff */
[----:B--2---:R-:W-:Y:S05]  /*4fb0*/  @!P0 BRA `(.L_x_91) ;  /* 0x0000007c00a08947 */ /* 0x004fea0003800000 */
.L_x_188:
[----:B--2---:R-:W2:Y:S01]  /*4fc0*/  LDS.128 R8, [R10+0x130] ;  /* 0x000130000a087984 */ /* 0x004ea20000000c00 */
[----:B------:R-:W-:Y:S01]  /*4fd0*/  UISETP.GE.AND UP0, UPT, UR44, 0x1, UPT ;  /* 0x000000012c00788c */ /* 0x000fe2000bf06270 */
[----:B------:R-:W-:Y:S01]  /*4fe0*/  @!PT LDS RZ, [RZ] ;  /* 0x00000000fffff984 */ /* 0x000fe20000000800 */
[----:B------:R-:W-:Y:S01]  /*4ff0*/  @!PT LDS RZ, [RZ] ;  /* 0x00000000fffff984 */ /* 0x000fe20000000800 */
[----:B------:R-:W-:Y:S01]  /*5000*/  @!PT LDS RZ, [RZ] ;  /* 0x00000000fffff984 */ /* 0x000fe20000000800 */
[----:B------:R-:W-:Y:S01]  /*5010*/  @!PT LDS RZ, [RZ] ;  /* 0x00000000fffff984 */ /* 0x000fe20000000800 */
[----:B------:R3:W-:Y:S06]  /*5020*/  MEMBAR.ALL.CTA ;  /* 0x0000000000007992 */ /* 0x0007ec0000008000 */
[----:B---3--:R-:W3:Y:S01]  /*5030*/  FENCE.VIEW.ASYNC.S ;  /* 0x00000000000073c6 */ /* 0x008ee20000000000 */
[----:B--2---:R-:W-:Y:S11]  /*5040*/  LOP3.LUT P0, RZ, R10, 0x1, RZ, 0xc0, !PT ;  /* 0x000000010aff7812 */ /* 0x004ff6000780c0ff */
[----:B------:R-:W-:Y:S02]  /*5050*/  @!UPT UIADD3 URZ, UPT, UPT, URZ, URZ, URZ ;  /* 0x000000fffffff290 */ /* 0x000fe4000fffe0ff */
[----:B---3--:R-:W-:Y:S01]  /*5060*/  VOTEU.ANY UP1, P0 ;  /* 0x0000000000ff7886 */ /* 0x008fe20000020100 */
[----:B------:R-:W-:Y:S11]  /*5070*/  PLOP3.LUT P0, PT, PT, PT, UP1, 0x80, 0x8 ;  /* 0x000000000008781c */ /* 0x000ff60003f0f018 */
[----:B------:R-:W-:Y:S02]  /*5080*/  @!UPT UIADD3 URZ, UPT, UPT, URZ, URZ, URZ ;  /* 0x000000fffffff290 */ /* 0x000fe4000fffe0ff */
[----:B------:R-:W-:Y:S02]  /*5090*/  @P0 SHF.R.U32.HI R0, RZ, 0x10, R9 ;  /* 0x00000010ff000819 */ /* 0x000fe40000011609 */
[----:B------:R-:W-:Y:S02]  /*50a0*/  @P0 MOV R6, R8 ;  /* 0x0000000800060202 */ /* 0x000fe40000000f00 */
[----:B------:R-:W-:Y:S01]  /*50b0*/  @P0 R2UR UR4, R0 ;  /* 0x00000000000402ca */ /* 0x000fe200000e0000 */
[----:B------:R-:W-:Y:S01]  /*50c0*/  VIADD R0, R12, 0xe0 ;  /* 0x000000e00c007836 */ /* 0x000fe20000000000 */
[----:B------:R-:W-:Y:S02]  /*50d0*/  @P0 LOP3.LUT R8, R9, 0xffff, RZ, 0xc0, !PT ;  /* 0x0000ffff09080812 */ /* 0x000fe400078ec0ff */
[----:B------:R-:W-:Y:S02]  /*50e0*/  @P0 R2UR UR6, R6 ;  /* 0x00000000060602ca */ /* 0x000fe400000e0000 */
[----:B------:R-:W-:Y:S02]  /*50f0*/  PRMT R0, RZ, 0x654, R0 ;  /* 0x00000654ff007816 */ /* 0x000fe40000000000 */
[----:B------:R-:W-:Y:S02]  /*5100*/  @P0 R2UR UR5, R8 ;  /* 0x00000000080502ca */ /* 0x000fe400000e0000 */
[----:B------:R2:W-:Y:S03]  /*5110*/  SYNCS.ARRIVE.TRANS64.RED.A1T0 RZ, [R0+URZ], RZ ;  /* 0x000000ff00ff79a7 */ /* 0x0005e600081004ff */
[----:B------:R-:W-:Y:S04]  /*5120*/  @UP1 UMOV UR30, UR4 ;  /* 0x00000004001e1c82 */ /* 0x000fe80008000000 */
[----:B------:R-:W-:Y:S04]  /*5130*/  @UP1 UMOV UR14, UR6 ;  /* 0x00000006000e1c82 */ /* 0x000fe80008000000 */
[----:B------:R-:W-:Y:S01]  /*5140*/  @UP1 UMOV UR13, UR5 ;  /* 0x00000005000d1c82 */ /* 0x000fe20008000000 */
[----:B------:R-:W-:Y:S05]  /*5150*/  BRA.U !UP0, `(.L_x_92) ;  /* 0x0000000108a47547 */ /* 0x000fea000b800000 */
[----:B------:R-:W-:Y:S02]  /*5160*/  UIMAD.WIDE.U32 UR18, UR13, UR43, URZ ;  /* 0x0000002b0d1272a5 */ /* 0x000fe4000f8e00ff */
[----:B------:R-:W-:Y:S02]  /*5170*/  UIMAD.WIDE.U32 UR26, UR14, UR40, URZ ;  /* 0x000000280e1a72a5 */ /* 0x000fe4000f8e00ff */
[----:B------:R-:W-:Y:S02]  /*5180*/  USEL UR4, UR31, UR38, !UP5 ;  /* 0x000000261f047287 */ /* 0x000fe4000e800000 */
[----:B------:R-:W-:Y:S02]  /*5190*/  USEL UR7, UR37, UR47, !UP6 ;  /* 0x0000002f25077287 */ /* 0x000fe4000f000000 */
[----:B-1----:R-:W-:Y:S02]  /*51a0*/  UIMAD.WIDE.U32 UR8, UR4, UR22, URZ ;  /* 0x00000016040872a5 */ /* 0x002fe4000f8e00ff */
[----:B------:R-:W-:Y:S01]  /*51b0*/  UIMAD.WIDE.U32 UR10, UR7, UR22, URZ ;  /* 0x00000016070a72a5 */ /* 0x000fe2000f8e00ff */
[----:B------:R-:W-:Y:S02]  /*51c0*/  UMOV UR5, UR19 ;  /* 0x0000001300057c82 */ /* 0x000fe40008000000 */
[----:B------:R-:W-:Y:S03]  /*51d0*/  USHF.R.U32.HI UR6, URZ, UR49, UR5 ;  /* 0x00000031ff067299 */ /* 0x000fe60008011605 */
[----:B------:R-:W-:Y:S01]  /*51e0*/  UMOV UR5, UR27 ;  /* 0x0000001b00057c82 */ /* 0x000fe20008000000 */
[----:B------:R-:W-:Y:S02]  /*51f0*/  USEL UR6, UR13, UR6, !UP5 ;  /* 0x000000060d067287 */ /* 0x000fe4000e800000 */
[----:B------:R-:W-:Y:S03]  /*5200*/  USHF.R.U32.HI UR12, URZ, UR41, UR5 ;  /* 0x00000029ff0c7299 */ /* 0x000fe60008011605 */
[----:B------:R-:W-:Y:S02]  /*5210*/  UMOV UR5, UR9 ;  /* 0x0000000900057c82 */ /* 0x000fe40008000000 */
[----:B------:R-:W-:Y:S03]  /*5220*/  @UP4 USHF.R.U32.HI UR4, URZ, UR23, UR5 ;  /* 0x00000017ff044299 */ /* 0x000fe60008011605 */
[----:B------:R-:W-:Y:S01]  /*5230*/  UMOV UR5, UR11 ;  /* 0x0000000b00057c82 */ /* 0x000fe20008000000 */
[----:B------:R-:W-:Y:S02]  /*5240*/  UIMAD UR4, UR44, UR4, URZ ;  /* 0x000000042c0472a4 */ /* 0x000fe4000f8e02ff */
[----:B------:R-:W-:Y:S02]  /*5250*/  @UP4 USHF.R.U32.HI UR7, URZ, UR23, UR5 ;  /* 0x00000017ff074299 */ /* 0x000fe40008011605 */
[----:B------:R-:W-:Y:S02]  /*5260*/  UIMAD.WIDE.U32 UR10, UR6, UR22, URZ ;  /* 0x00000016060a72a5 */ /* 0x000fe4000f8e00ff */
[----:B------:R-:W-:Y:S02]  /*5270*/  USEL UR5, UR14, UR12, !UP6 ;  /* 0x0000000c0e057287 */ /* 0x000fe4000f000000 */
[----:B------:R-:W-:Y:S02]  /*5280*/  UIMAD UR8, UR44, UR7, URZ ;  /* 0x000000072c0872a4 */ /* 0x000fe4000f8e02ff */
[----:B------:R-:W-:Y:S03]  /*5290*/  UISETP.GE.AND UP0, UPT, UR6, UR4, UPT ;  /* 0x000000040600728c */ /* 0x000fe6000bf06270 */
[----:B------:R-:W-:Y:S01]  /*52a0*/  UMOV UR4, UR11 ;  /* 0x0000000b00047c82 */ /* 0x000fe20008000000 */
[----:B------:R-:W-:Y:S02]  /*52b0*/  UISETP.GE.OR UP0, UPT, UR5, UR8, UP0 ;  /* 0x000000080500728c */ /* 0x000fe40008706670 */
[----:B------:R-:W-:Y:S02]  /*52c0*/  USHF.R.U32.HI UR4, URZ, UR23, UR4 ;  /* 0x00000017ff047299 */ /* 0x000fe40008011604 */
[----:B------:R-:W-:Y:S02]  /*52d0*/  UIMAD.WIDE.U32 UR8, UR5, UR22, URZ ;  /* 0x00000016050872a5 */ /* 0x000fe4000f8e00ff */
[----:B------:R-:W-:Y:S04]  /*52e0*/  USEL UR10, UR6, UR4, !UP4 ;  /* 0x00000004060a7287 */ /* 0x000fe8000e000000 */
[----:B------:R-:W-:Y:S01]  /*52f0*/  UIADD3 UR11, UPT, UPT, -UR10, URZ, URZ ;  /* 0x000000ff0a0b7290 */ /* 0x000fe2000fffe1ff */
[----:B------:R-:W-:Y:S02]  /*5300*/  @!UP0 UMOV UR4, UR9 ;  /* 0x0000000900048c82 */ /* 0x000fe40008000000 */
[----:B------:R-:W-:Y:S02]  /*5310*/  @!UP0 USHF.R.U32.HI UR4, URZ, UR23, UR4 ;  /* 0x00000017ff048299 */ /* 0x000fe40008011604 */
[----:B------:R-:W-:Y:S02]  /*5320*/  UIMAD UR8, UR44, UR11, UR6 ;  /* 0x0000000b2c0872a4 */ /* 0x000fe4000f8e0206 */
[----:B------:R-:W-:Y:S04]  /*5330*/  @!UP0 USEL UR4, UR5, UR4, !UP4 ;  /* 0x0000000405048287 */ /* 0x000fe8000e000000 */
[----:B------:R-:W-:Y:S02]  /*5340*/  @!UP0 UIMAD UR8, UR7, UR8, UR4 ;  /* 0x00000008070882a4 */ /* 0x000fe4000f8e0204 */
[----:B------:R-:W-:Y:S02]  /*5350*/  @!UP0 UIADD3 UR9, UPT, UPT, UR10, -UR4, URZ ;  /* 0x800000040a098290 */ /* 0x000fe4000fffe0ff */
[----:B------:R-:W-:Y:S02]  /*5360*/  UIADD3 UR4, UPT, UPT, -UR5, URZ, URZ ;  /* 0x000000ff05047290 */ /* 0x000fe4000fffe1ff */
[----:B------:R-:W-:Y:S02]  /*5370*/  UIADD3 UR7, UPT, UPT, -UR6, URZ, URZ ;  /* 0x000000ff06077290 */ /* 0x000fe4000fffe1ff */
[----:B------:R-:W-:Y:S02]  /*5380*/  @!UP0 UIMAD UR6, UR9, UR44, UR5 ;  /* 0x0000002c090682a4 */ /* 0x000fe4000f8e0205 */
[----:B------:R-:W-:Y:S02]  /*5390*/  UIMAD UR14, UR15, UR4, UR14 ;  /* 0x000000040f0e72a4 */ /* 0x000fe4000f8e020e */
[----:B------:R-:W-:Y:S01]  /*53a0*/  UIMAD UR13, UR42, UR7, UR13 ;  /* 0x000000072a0d72a4 */ /* 0x000fe2000f8e020d */
[----:B------:R-:W-:Y:S02]  /*53b0*/  @!UP0 UMOV UR5, UR8 ;  /* 0x0000000800058c82 */ /* 0x000fe40008000000 */
[----:B------:R-:W-:Y:S02]  /*53c0*/  UIMAD UR14, UR5, UR15, UR14 ;  /* 0x0000000f050e72a4 */ /* 0x000fe4000f8e020e */
[----:B------:R-:W-:Y:S11]  /*53d0*/  UIMAD UR13, UR6, UR42, UR13 ;  /* 0x0000002a060d72a4 */ /* 0x000ff6000f8e020d */
[----:B------:R-:W-:Y:S01]  /*53e0*/  @!UPT UIADD3 URZ, UPT, UPT, URZ, URZ, URZ ;  /* 0x000000fffffff290 */ /* 0x000fe2000fffe0ff */
.L_x_92:
[----:B------:R-:W3:Y:S01]  /*53f0*/  @!UP2 LDCU.128 UR8, c[0x0][0xf10] ;  /* 0x0001e200ff08a7ac */ /* 0x000ee20008000c00 */
[C---:B----4-:R-:W-:Y:S02]  /*5400*/  ISETP.NE.U32.AND P1, PT, R4.reuse, RZ, PT ;  /* 0x000000ff0400720c */ /* 0x050fe40003f25070 */
[----:B------:R-:W-:Y:S02]  /*5410*/  ISETP.NE.U32.AND P0, PT, R4, RZ, PT ;  /* 0x000000ff0400720c */ /* 0x000fe40003f05070 */
[C---:B------:R-:W-:Y:S02]  /*5420*/  ISETP.NE.AND.EX P1, PT, R5.reuse, RZ, PT, P1 ;  /* 0x000000ff0500720c */ /* 0x040fe40003f25310 */
[----:B------:R-:W-:Y:S01]  /*5430*/  ISETP.NE.AND.EX P0, PT, R5, RZ, PT, P0 ;  /* 0x000000ff0500720c */ /* 0x000fe20003f05300 */
[----:B------:R-:W4:Y:S01]  /*5440*/  @!UP2 LDCU UR5, c[0x0][0xf0c] ;  /* 0x0001e180ff05a7ac */ /* 0x000f220008000800 */
[----:B------:R-:W-:Y:S01]  /*5450*/  SHF.L.U32 R9, R15, 0x1f, RZ ;  /* 0x0000001f0f097819 */ /* 0x000fe200000006ff */
[----:B------:R-:W-:Y:S02]  /*5460*/  USHF.L.U32 UR35, UR20, 0x7, URZ ;  /* 0x0000000714237899 */ /* 0x000fe400080006ff */
[----:B---3--:R-:W-:Y:S07]  /*5470*/  UIMAD.WIDE.U32 UR6, UR14, UR8, URZ ;  /* 0x000000080e0672a5 */ /* 0x008fee000f8e00ff */
[----:B------:R-:W-:Y:S01]  /*5480*/  @!UP2 UMOV UR4, UR7 ;  /* 0x000000070004ac82 */ /* 0x000fe20008000000 */
[----:B----4-:R-:W-:Y:S02]  /*5490*/  @!UP2 UISETP.NE.AND UP0, UPT, UR5, 0x1, UPT ;  /* 0x000000010500a88c */ /* 0x010fe4000bf05270 */
[----:B------:R-:W-:Y:S02]  /*54a0*/  @!UP2 USHF.R.U32.HI UR4, URZ, UR9, UR4 ;  /* 0x00000009ff04a299 */ /* 0x000fe40008011604 */
[----:B------:R-:W-:Y:S02]  /*54b0*/  UIMAD.WIDE.U32 UR6, UR13, UR11, URZ ;  /* 0x0000000b0d0672a5 */ /* 0x000fe4000f8e00ff */
[----:B------:R-:W-:Y:S02]  /*54c0*/  @!UP2 USEL UR8, UR14, UR4, !UP0 ;  /* 0x000000040e08a287 */ /* 0x000fe4000c000000 */
[----:B------:R-:W-:Y:S03]  /*54d0*/  @!UP2 UISETP.NE.AND UP0, UPT, UR10, 0x1, UPT ;  /* 0x000000010a00a88c */ /* 0x000fe6000bf05270 */
[----:B------:R-:W-:Y:S01]  /*54e0*/  @!UP2 UMOV UR6, UR7 ;  /* 0x000000070006ac82 */ /* 0x000fe20008000000 */
[----:B------:R-:W-:Y:S01]  /*54f0*/  USHF.L.U32 UR7, UR16, 0x8, URZ ;  /* 0x0000000810077899 */ /* 0x000fe200080006ff */
[----:B------:R-:W3:Y:S02]  /*5500*/  @!UP2 LDCU UR4, c[0x0][0xf20] ;  /* 0x0001e400ff04a7ac */ /* 0x000ee40008000800 */
[----:B---3--:R-:W-:Y:S04]  /*5510*/  @!UP2 USHF.R.U32.HI UR6, URZ, UR4, UR6 ;  /* 0x00000004ff06a299 */ /* 0x008fe80008011606 */
[----:B------:R-:W-:Y:S04]  /*5520*/  @!UP2 USEL UR6, UR13, UR6, !UP0 ;  /* 0x000000060d06a287 */ /* 0x000fe8000c000000 */
[----:B------:R-:W-:Y:S02]  /*5530*/  @!UP2 UIADD3 UR4, UPT, UPT, -UR8, UR6, URZ ;  /* 0x000000060804a290 */ /* 0x000fe4000fffe1ff */
[----:B------:R-:W-:Y:S02]  /*5540*/  @!UP2 UIADD3 UR6, UPT, UPT, UR8, -UR6, URZ ;  /* 0x800000060806a290 */ /* 0x000fe4000fffe0ff */
[----:B------:R-:W-:Y:S02]  /*5550*/  @!UP2 UIMAD UR14, UR4, UR5, UR14 ;  /* 0x00000005040ea2a4 */ /* 0x000fe4000f8e020e */
[----:B------:R-:W-:Y:S01]  /*5560*/  @!UP2 UIMAD UR13, UR6, UR10, UR13 ;  /* 0x0000000a060da2a4 */ /* 0x000fe2000f8e020d */
[----:B------:R-:W-:Y:S11]  /*5570*/  BRA.U UP3, `(.L_x_93) ;  /* 0x0000000103107547 */ /* 0x000ff6000b800000 */
[----:B--2---:R-:W-:Y:S04]  /*5580*/  MOV R0, UR48 ;  /* 0x0000003000007c02 */ /* 0x004fe80008000f00 */
[----:B------:R-:W-:Y:S04]  /*5590*/  SHF.L.U32 R11, R0, 0x1f, RZ ;  /* 0x0000001f000b7819 */ /* 0x000fe800000006ff */
[----:B------:R-:W2:Y:S02]  /*55a0*/  SYNCS.PHASECHK.TRANS64.TRYWAIT P2, [UR21+0xc8], R11 ;  /* 0x0000c80bff0075a7 */ /* 0x000ea40008041115 */
[----:B--2---:R-:W-:Y:S05]  /*55b0*/  @!P2 BRA `(.L_x_94) ;  /* 0x000000780034a947 */ /* 0x004fea0003800000 */
.L_x_93:
[----:B------:R-:W-:Y:S05]  /*55c0*/  @!P1 BRA `(.L_x_95) ;  /* 0x0000000000309947 */ /* 0x000fea0003800000 */
[----:B------:R-:W-:Y:S01]  /*55d0*/  ISETP.NE.U32.AND P1, PT, R2, RZ, PT ;  /* 0x000000ff0200720c */ /* 0x000fe20003f25070 */
[----:B------:R-:W3:Y:S01]  /*55e0*/  LDCU.64 UR4, c[0x0][0x358] ;  /* 0x00006b00ff0477ac */ /* 0x000ee20008000a00 */
[----:B------:R-:W-:Y:S02]  /*55f0*/  IMAD.MOV.U32 R143, RZ, RZ, 0x1 ;  /* 0x00000001ff8f7424 */ /* 0x000fe400078e00ff */
[----:B------:R-:W-:Y:S11]  /*5600*/  ISETP.NE.AND.EX P1, PT, R3, RZ, PT, P1 ;  /* 0x000000ff0300720c */ /* 0x000ff60003f25310 */
[----:B------:R-:W-:Y:S02]  /*5610*/  @!UPT UIADD3 URZ, UPT, UPT, URZ, URZ, URZ ;  /* 0x000000fffffff290 */ /* 0x000fe4000fffe0ff */
[----:B--2---:R-:W2:Y:S01]  /*5620*/  @P1 LDC.64 R10, c[0x0][0xc88] ;  /* 0x00032200ff0a1b82 */ /* 0x004ea20000000a00 */
[----:B------:R-:W-:Y:S04]  /*5630*/  @P1 IMAD R0, R4, UR36, RZ ;  /* 0x0000002404001c24 */ /* 0x000fe8000f8e02ff */
[----:B--2---:R-:W-:Y:S04]  /*5640*/  @P1 IMAD.WIDE R10, R0, 0x4, R10 ;  /* 0x00000004000a1825 */ /* 0x004fe800078e020a */
[----:B------:R-:W-:Y:S01]  /*5650*/  HFMA2 R0, -RZ, RZ, 0, 5.9604644775390625e-08 ;  /* 0x00000001ff007431 */ /* 0x000fe200000001ff */
[----:B---3-5:R3:W5:Y:S04]  /*5660*/  @P1 LDG.E R71, desc[UR4][R10.64] ;  /* 0x000000040a471981 */ /* 0x028768000c1e1900 */
[----:B------:R-:W-:Y:S01]  /*5670*/  @!P1 PRMT R143, R0, 0x7610, R143 ;  /* 0x00007610008f9816 */ /* 0x000fe2000000008f */
[----:B---3--:R-:W4:Y:S06]  /*5680*/  @!P1 LDC R71, c[0x0][0xc80] ;  /* 0x00032000ff479b82 */ /* 0x008f2c0000000800 */
.L_x_95:
[----:B----45:R-:W-:Y:S01]  /*5690*/  @!P0 FSETP.EQ.AND P1, PT, R71, RZ, PT ;  /* 0x000000ff4700820b */ /* 0x030fe20003f22000 */
[----:B------:R-:W-:Y:S01]  /*56a0*/  @!UPT UIADD3 URZ, UPT, UPT, URZ, URZ, URZ ;  /* 0x000000fffffff290 */ /* 0x000fe2000fffe0ff */
[----:B------:R-:W-:Y:S11]  /*56b0*/  @!P0 BRA `(.L_x_96) ;  /* 0x0000000000188947 */ /* 0x000ff60003800000 */
[----:B------:R-:W-:Y:S02]  /*56c0*/  LOP3.LUT P0, RZ, R143, 0xff, RZ, 0xc0, !PT ;  /* 0x000000ff8fff7812 */ /* 0x000fe4000780c0ff */
[----:B------:R-:W-:Y:S04]  /*56d0*/  ISETP.NE.U32.AND P1, PT, R2, RZ, PT ;  /* 0x000000ff0200720c */ /* 0x000fe80003f25070 */
[----:B------:R-:W-:Y:S04]  /*56e0*/  ISETP.NE.AND.EX P1, PT, R3, RZ, PT, P1 ;  /* 0x000000ff0300720c */ /* 0x000fe80003f25310 */
[----:B------:R-:W-:Y:S03]  /*56f0*/  PLOP3.LUT P1, PT, P1, PT, PT, 0x8, 0x80 ;  /* 0x000000000080781c */ /* 0x000fe60000f2e170 */
[----:B------:R-:W-:Y:S11]  /*5700*/  @P0 FSETP.EQ.AND P1, PT, R71, RZ, PT ;  /* 0x000000ff4700020b */ /* 0x000ff60003f22000 */
[----:B------:R-:W-:Y:S02]  /*5710*/  @!UPT UIADD3 URZ, UPT, UPT, URZ, URZ, URZ ;  /* 0x000000fffffff290 */ /* 0x000fe4000fffe0ff */
.L_x_96:
[----:B------:R-:W3:Y:S01]  /*5720*/  SYNCS.PHASECHK.TRANS64.TRYWAIT P2, [UR21+0xa0], R9 ;  /* 0x0000a009ff0075a7 */ /* 0x000ee20008041115 */
[----:B------:R-:W-:Y:S01]  /*5730*/  ELECT P0, URZ, PT ;  /* 0x0000000000ff782f */ /* 0x000fe20003800000 */
[----:B------:R-:W-:Y:S03]  /*5740*/  ULOP3.LUT UR4, UR29, 0x1, URZ, 0xc0, !UPT ;  /* 0x000000011d047892 */ /* 0x000fe6000f8ec0ff */
[----:B------:R-:W-:Y:S11]  /*5750*/  PLOP3.LUT P1, PT, P1, P0, PT, 0xf2, 0x2f ;  /* 0x00000000002f781c */ /* 0x000ff60000f21e72 */
[----:B------:R-:W-:Y:S02]  /*5760*/  @!UPT UIADD3 URZ, UPT, UPT, URZ, URZ, URZ ;  /* 0x000000fffffff290 */ /* 0x000fe4000fffe0ff */
[----:B------:R-:W-:Y:S05]  /*5770*/  @!P1 IADD3 R8, P0, PT, R16, 0x980, RZ ;  /* 0x0000098010089810 */ /* 0x000fea0007f1e0ff */
[----:B------:R-:W-:Y:S01]  /*5780*/  @!P1 IMAD.X R6, RZ, RZ, R17, P0 ;  /* 0x000000ffff069224 */ /* 0x000fe200000e0611 */
[----:B---3--:R-:W-:Y:S07]  /*5790*/  @!P2 BRA `(.L_x_97) ;  /* 0x0000007400d4a947 */ /* 0x008fee0003800000 */
.L_x_191:
[----:B------:R-:W-:Y:S01]  /*57a0*/  @!P1 R2UR UR6, R8 ;  /* 0x00000000080692ca */ /* 0x000fe200000e0000 */
[----:B------:R-:W-:Y:S01]  /*57b0*/  VOTEU.ALL UP0, P1 ;  /* 0x0000000000ff7886 */ /* 0x000fe20000800000 */
[----:B------:R-:W-:Y:S01]  /*57c0*/  @!P1 R2UR UR5, R6 ;  /* 0x00000000060592ca */ /* 0x000fe200000e0000 */
[----:B------:R-:W-:Y:S01]  /*57d0*/  UMOV UR10, 0x0 ;  /* 0x00000000000a7882 */ /* 0x000fe20000000000 */
[----:B------:R-:W-:Y:S01]  /*57e0*/  ISETP.NE.AND P0, PT, RZ, UR4, !P1 ;  /* 0x00000004ff007c0c */ /* 0x000fe2000cf05270 */
[----:B------:R-:W-:Y:S01]  /*57f0*/  UMOV UR11, 0x10000000 ;  /* 0x10000000000b7882 */ /* 0x000fe20000000000 */
[----:B------:R-:W-:Y:S02]  /*5800*/  @!UP0 UIADD3 UR8, UPT, UPT, UR7, 0xc0, URZ ;  /* 0x000000c007088890 */ /* 0x000fe4000fffe0ff */
[----:B------:R-:W-:Y:S01]  /*5810*/  @!UP0 UIADD3 UR32, UPT, UPT, UR21, 0x400, URZ ;  /* 0x0000040015208890 */ /* 0x000fe2000fffe0ff */
[----:B------:R-:W-:Y:S03]  /*5820*/  VOTEU.ALL UP0, P1 ;  /* 0x0000000000ff7886 */ /* 0x000fe60000800000 */
[----:B--2---:R-:W-:Y:S02]  /*5830*/  @!P1 IMAD.U32 R0, RZ, RZ, UR8 ;  /* 0x00000008ff009e24 */ /* 0x004fe4000f8e00ff */
[----:B------:R-:W-:Y:S02]  /*5840*/  IMAD.U32 R10, RZ, RZ, UR6 ;  /* 0x00000006ff0a7e24 */ /* 0x000fe4000f8e00ff */
[----:B------:R-:W-:Y:S02]  /*5850*/  IMAD.U32 R11, RZ, RZ, UR5 ;  /* 0x00000005ff0b7e24 */ /* 0x000fe4000f8e00ff */
[----:B------:R-:W-:Y:S01]  /*5860*/  @P0 IMAD R0, RZ, RZ, UR7 ;  /* 0x00000007ff000e24 */ /* 0x000fe2000f8e02ff */
[----:B------:R-:W-:Y:S02]  /*5870*/  @!P1 R2UR UR8, R10 ;  /* 0x000000000a0892ca */ /* 0x000fe400000e0000 */
[----:B------:R-:W-:Y:S02]  /*5880*/  @!P1 R2UR UR9, R11 ;  /* 0x000000000b0992ca */ /* 0x000fe400000e0000 */
[----:B------:R-:W-:Y:S11]  /*5890*/  PLOP3.LUT P0, PT, P1, PT, PT, 0x8, 0x80 ;  /* 0x000000000080781c */ /* 0x000ff60000f0e170 */
[----:B------:R-:W-:Y:S02]  /*58a0*/  @!UPT UIADD3 URZ, UPT, UPT, URZ, URZ, URZ ;  /* 0x000000fffffff290 */ /* 0x000fe4000fffe0ff */
[----:B------:R-:W-:Y:S01]  /*58b0*/  @P0 R2UR.BROADCAST UR34, R0 ;  /* 0x00000000002202ca */ /* 0x000fe200008e0000 */
[----:B------:R-:W-:Y:S01]  /*58c0*/  @!P1 IMAD.MOV.U32 R0, RZ, RZ, 0x4000 ;  /* 0x00004000ff009424 */ /* 0x000fe200078e00ff */
[----:B------:R-:W-:Y:S05]  /*58d0*/  @!P1 IADD3 R8, P0, PT, R16, 0x980, RZ ;  /* 0x0000098010089810 */ /* 0x000fea0007f1e0ff */
[----:B------:R-:W-:Y:S06]  /*58e0*/  @!P1 IMAD.X R6, RZ, RZ, R17, P0 ;  /* 0x000000ffff069224 */ /* 0x000fec00000e0611 */
[----:B------:R2:W-:Y:S01]  /*58f0*/  @!UP0 UTMALDG.3D [UR32], [UR8], desc[UR10] ;  /* 0x00000a20080085b4 */ /* 0x0005e20008011000 */
[----:B------:R2:W-:Y:S01]  /*5900*/  @!P1 SYNCS.ARRIVE.TRANS64.RED.A0TR RZ, [UR21+0x80], R0 ;  /* 0x00008000ffff99a7 */ /* 0x0005e20008300415 */
[----:B------:R-:W-:Y:S01]  /*5910*/  SYNCS.ARRIVE.TRANS64.RED.A1T0 RZ, [UR46], RZ ;  /* 0x000000ffffff79a7 */ /* 0x000fe2000810042e */
[----:B------:R-:W3:Y:S02]  /*5920*/  SYNCS.PHASECHK.TRANS64.TRYWAIT P2, [UR21+0xa8], R9 ;  /* 0x0000a809ff0075a7 */ /* 0x000ee40008041115 */
[----:B--23--:R-:W-:Y:S05]  /*5930*/  @!P2 BRA `(.L_x_98) ;  /* 0x000000740084a947 */ /* 0x00cfea0003800000 */
.L_x_193:
[----:B------:R-:W-:Y:S01]  /*5940*/  @!P1 R2UR UR6, R8 ;  /* 0x00000000080692ca */ /* 0x000fe200000e0000 */
[----:B------:R-:W-:Y:S01]  /*5950*/  VOTEU.ALL UP0, P1 ;  /* 0x0000000000ff7886 */ /* 0x000fe20000800000 */
[----:B------:R-:W-:Y:S01]  /*5960*/  @!P1 R2UR UR5, R6 ;  /* 0x00000000060592ca */ /* 0x000fe200000e0000 */
[----:B--2---:R-:W-:Y:S01]  /*5970*/  @!P1 IMAD.MOV.U32 R0, RZ, RZ, 0x4000 ;  /* 0x00004000ff009424 */ /* 0x004fe200078e00ff */
[----:B------:R-:W-:Y:S01]  /*5980*/  UMOV UR10, 0x0 ;  /* 0x00000000000a7882 */ /* 0x000fe20000000000 */
[----:B------:R-:W-:Y:S01]  /*5990*/  UMOV UR11, 0x10000000 ;  /* 0x10000000000b7882 */ /* 0x000fe20000000000 */
[----:B------:R-:W-:Y:S01]  /*59a0*/  @!UP0 UIADD3 UR24, UPT, UPT, UR21, 0x4400, URZ ;  /* 0x0000440015188890 */ /* 0x000fe2000fffe0ff */
[----:B------:R-:W-:Y:S01]  /*59b0*/  @!P1 IADD3 R8, P0, PT, R16, 0x980, RZ ;  /* 0x0000098010089810 */ /* 0x000fe20007f1e0ff */
[----:B------:R-:W-:Y:S01]  /*59c0*/  UMOV UR27, UR35 ;  /* 0x00000023001b7c82 */ /* 0x000fe20008000000 */
[----:B------:R-:W-:Y:S03]  /*59d0*/  UMOV UR28, UR36 ;  /* 0x00000024001c7c82 */ /* 0x000fe60008000000 */
[----:B------:R-:W-:Y:S02]  /*59e0*/  @!P1 IMAD.X R6, RZ, RZ, R17, P0 ;  /* 0x000000ffff069224 */ /* 0x000fe400000e0611 */
[----:B------:R-:W-:Y:S02]  /*59f0*/  IMAD.U32 R10, RZ, RZ, UR6 ;  /* 0x00000006ff0a7e24 */ /* 0x000fe4000f8e00ff */
[----:B------:R-:W-:Y:S01]  /*5a00*/  IMAD.U32 R11, RZ, RZ, UR5 ;  /* 0x00000005ff0b7e24 */ /* 0x000fe2000f8e00ff */
[----:B------:R-:W-:Y:S02]  /*5a10*/  @!UP0 UIMAD UR5, UR4, -0x40, UR7 ;  /* 0xffffffc0040588a4 */ /* 0x000fe4000f8e0207 */
[----:B------:R-:W-:Y:S02]  /*5a20*/  @!P1 R2UR UR8, R10 ;  /* 0x000000000a0892ca */ /* 0x000fe400000e0000 */
[----:B------:R-:W-:Y:S01]  /*5a30*/  @!P1 R2UR UR9, R11 ;  /* 0x000000000b0992ca */ /* 0x000fe200000e0000 */
[----:B------:R-:W-:Y:S01]  /*5a40*/  @!UP0 UIADD3 UR26, UPT, UPT, UR5, 0x80, URZ ;  /* 0x00000080051a8890 */ /* 0x000fe2000fffe0ff */
[----:B------:R-:W-:Y:S11]  /*5a50*/  VOTEU.ALL UP0, P1 ;  /* 0x0000000000ff7886 */ /* 0x000ff60000800000 */
[----:B------:R2:W-:Y:S01]  /*5a60*/  @!UP0 UTMALDG.3D [UR24], [UR8], desc[UR10] ;  /* 0x00000a18080085b4 */ /* 0x0005e20008011000 */
[----:B------:R2:W-:Y:S01]  /*5a70*/  @!P1 SYNCS.ARRIVE.TRANS64.RED.A0TR RZ, [UR21+0x88], R0 ;  /* 0x00008800ffff99a7 */ /* 0x0005e20008300415 */
[----:B------:R-:W-:Y:S01]  /*5a80*/  SYNCS.ARRIVE.TRANS64.RED.A1T0 RZ, [UR45], RZ ;  /* 0x000000ffffff79a7 */ /* 0x000fe2000810042d */
[----:B------:R-:W3:Y:S02]  /*5a90*/  SYNCS.PHASECHK.TRANS64.TRYWAIT P2, [UR21+0xb0], R9 ;  /* 0x0000b009ff0075a7 */ /* 0x000ee40008041115 */
[----:B--23--:R-:W-:Y:S05]  /*5aa0*/  @!P2 BRA `(.L_x_99) ;  /* 0x000000740040a947 */ /* 0x00cfea0003800000 */
.L_x_195:
        /* <DEDUP_REMOVED lines=13> */
[----:B------:R-:W-:Y:S02]  /*5b80*/  @!UP0 ULEA UR5, UR4, UR7, 0x6 ;  /* 0x0000000704058291 */ /* 0x000fe4000f8e30ff */
        /* <DEDUP_REMOVED lines=9> */
.L_x_197:
[----:B------:R-:W-:Y:S01]  /*5c20*/  @!P1 R2UR UR6, R8 ;  /* 0x00000000080692ca */ /* 0x000fe200000e0000 */
[----:B------:R-:W-:Y:S01]  /*5c30*/  UMOV UR18, 0x0 ;  /* 0x0000000000127882 */ /* 0x000fe20000000000 */
[----:B------:R-:W-:Y:S01]  /*5c40*/  @!P1 R2UR UR5, R6 ;  /* 0x00000000060592ca */ /* 0x000fe200000e0000 */
[----:B------:R-:W-:Y:S01]  /*5c50*/  VOTEU.ALL UP0, P1 ;  /* 0x0000000000ff7886 */ /* 0x000fe20000800000 */
[----:B------:R-:W-:Y:S01]  /*5c60*/  ISETP.NE.OR P0, PT, RZ, UR4, P1 ;  /* 0x00000004ff007c0c */ /* 0x000fe20008f05670 */
[----:B------:R-:W-:Y:S01]  /*5c70*/  UMOV UR19, 0x10000000 ;  /* 0x1000000000137882 */ /* 0x000fe20000000000 */
[----:B------:R-:W-:Y:S01]  /*5c80*/  UMOV UR11, UR35 ;  /* 0x00000023000b7c82 */ /* 0x000fe20008000000 */
[----:B------:R-:W-:Y:S01]  /*5c90*/  UMOV UR12, UR36 ;  /* 0x00000024000c7c82 */ /* 0x000fe20008000000 */
[----:B------:R-:W-:Y:S01]  /*5ca0*/  @!UP0 UIADD3 UR4, UPT, UPT, UR7, 0xc0, URZ ;  /* 0x000000c007048890 */ /* 0x000fe2000fffe0ff */
[----:B------:R-:W-:Y:S01]  /*5cb0*/  VIADD R14, R14, 0x1 ;  /* 0x000000010e0e7836 */ /* 0x000fe20000000000 */
[----:B------:R-:W-:Y:S01]  /*5cc0*/  @!UP0 UIADD3 UR8, UPT, UPT, UR21, 0xc400, URZ ;  /* 0x0000c40015088890 */ /* 0x000fe2000fffe0ff */
[----:B------:R-:W-:Y:S01]  /*5cd0*/  R2UR UR16, R145 ;  /* 0x00000000911072ca */ /* 0x000fe200000e0000 */
[----:B------:R-:W-:Y:S01]  /*5ce0*/  @!UP0 UIADD3 UR9, UPT, UPT, UR21, 0x98, URZ ;  /* 0x0000009815098890 */ /* 0x000fe2000fffe0ff */
[----:B------:R-:W-:Y:S01]  /*5cf0*/  IMAD.U32 R8, RZ, RZ, UR6 ;  /* 0x00000006ff087e24 */ /* 0x000fe2000f8e00ff */
[----:B------:R-:W-:Y:S01]  /*5d00*/  VOTEU.ALL UP0, P1 ;  /* 0x0000000000ff7886 */ /* 0x000fe20000800000 */
[----:B--2---:R-:W-:Y:S01]  /*5d10*/  @!P1 IMAD.U32 R0, RZ, RZ, UR4 ;  /* 0x00000004ff009e24 */ /* 0x004fe2000f8e00ff */
[----:B------:R-:W-:Y:S01]  /*5d20*/  R2UR UR20, R146 ;  /* 0x00000000921472ca */ /* 0x000fe200000e0000 */
[----:B------:R-:W-:Y:S01]  /*5d30*/  IMAD.U32 R9, RZ, RZ, UR5 ;  /* 0x00000005ff097e24 */ /* 0x000fe2000f8e00ff */
[----:B------:R-:W-:Y:S01]  /*5d40*/  @!P1 R2UR UR4, R8 ;  /* 0x00000000080492ca */ /* 0x000fe200000e0000 */
[----:B------:R-:W-:Y:S01]  /*5d50*/  @!P0 IMAD R0, RZ, RZ, UR7 ;  /* 0x00000007ff008e24 */ /* 0x000fe2000f8e02ff */
[----:B------:R-:W-:Y:S01]  /*5d60*/  PLOP3.LUT P0, PT, P1, PT, PT, 0x8, 0x80 ;  /* 0x000000000080781c */ /* 0x000fe20000f0e170 */
[----:B------:R-:W-:Y:S01]  /*5d70*/  UIADD3 UR29, UPT, UPT, UR29, 0x1, URZ ;  /* 0x000000011d1d7890 */ /* 0x000fe2000fffe0ff */
[----:B------:R-:W-:Y:S01]  /*5d80*/  @!P1 R2UR UR5, R9 ;  /* 0x00000000090592ca */ /* 0x000fe200000e0000 */
[----:B------:R-:W-:Y:S10]  /*5d90*/  UPLOP3.LUT UP3, UPT, UPT, UPT, UPT, 0x80, 0x8 ;  /* 0x000000000008789c */ /* 0x000ff40003f6f070 */
[----:B------:R-:W-:Y:S01]  /*5da0*/  @P0 R2UR.BROADCAST UR10, R0 ;  /* 0x00000000000a02ca */ /* 0x000fe200008e0000 */
[----:B------:R-:W-:Y:S01]  /*5db0*/  UIADD3 UR16, UPT, UPT, UR13, UR16, URZ ;  /* 0x000000100d107290 */ /* 0x000fe2000fffe0ff */
[C---:B------:R-:W-:Y:S01]  /*5dc0*/  ISETP.NE.AND P0, PT, R14.reuse, 0x2, PT ;  /* 0x000000020e00780c */ /* 0x040fe20003f05270 */
[----:B------:R-:W-:Y:S01]  /*5dd0*/  UMOV UR36, UR30 ;  /* 0x0000001e00247c82 */ /* 0x000fe20008000000 */
[----:B------:R-:W-:Y:S01]  /*5de0*/  LOP3.LUT R15, R15, 0x1, RZ, 0x3c, !PT ;  /* 0x000000010f0f7812 */ /* 0x000fe200078e3cff */
[----:B------:R-:W-:Y:S01]  /*5df0*/  UIADD3 UR20, UPT, UPT, UR14, UR20, URZ ;  /* 0x000000140e147290 */ /* 0x000fe2000fffe0ff */
[----:B------:R-:W-:Y:S02]  /*5e00*/  SEL R0, RZ, 0x1, P0 ;  /* 0x00000001ff007807 */ /* 0x000fe40000000000 */
[----:B------:R-:W-:Y:S02]  /*5e10*/  SEL R14, R14, RZ, P0 ;  /* 0x000000ff0e0e7207 */ /* 0x000fe40000000000 */
[----:B------:R-:W-:Y:S03]  /*5e20*/  LOP3.LUT R13, R13, R0, RZ, 0x3c, !PT ;  /* 0x000000000d0d7212 */ /* 0x000fe600078e3cff */
[----:B------:R2:W-:Y:S01]  /*5e30*/  @!UP0 UTMALDG.3D [UR8], [UR4], desc[UR18] ;  /* 0x00001208040085b4 */ /* 0x0005e20008011000 */
[----:B------:R2:W-:Y:S01]  /*5e40*/  @!P1 SYNCS.ARRIVE.TRANS64.RED.A0TR RZ, [UR21+0x98], R7 ;  /* 0x00009807ffff99a7 */ /* 0x0005e20008300415 */
[----:B------:R-:W-:Y:S01]  /*5e50*/  SYNCS.ARRIVE.TRANS64.RED.A1T0 RZ, [UR39], RZ ;  /* 0x000000ffffff79a7 */ /* 0x000fe20008100427 */
[----:B------:R-:W-:Y:S05]  /*5e60*/  BRA.U UP1, `(.L_x_101) ;  /* 0xfffffff101407547 */ /* 0x000fea000b83ffff */
[----:B------:R-:W-:-:S04]  /*5e70*/  SHF.L.U32 R3, R15, 0x1f, RZ ;  /* 0x0000001f0f037819 */ /* 0x000fc800000006ff */
[----:B------:R-:W3:Y:S02]  /*5e80*/  SYNCS.PHASECHK.TRANS64.TRYWAIT P0, [UR21+0xa0], R3 ;  /* 0x0000a003ff0075a7 */ /* 0x000ee40008001115 */
[----:B---3--:R-:W-:Y:S05]  /*5e90*/  @!P0 BRA `(.L_x_102) ;  /* 0x0000007000748947 */ /* 0x008fea0003800000 */
.L_x_199:
[----:B------:R-:W4:Y:S02]  /*5ea0*/  SYNCS.PHASECHK.TRANS64.TRYWAIT P0, [UR21+0xa8], R3 ;  /* 0x0000a803ff0075a7 */ /* 0x000f240008001115 */
[----:B----4-:R-:W-:Y:S05]  /*5eb0*/  @!P0 BRA `(.L_x_103) ;  /* 0x0000007000848947 */ /* 0x010fea0003800000 */
.L_x_201:
[----:B------:R-:W4:Y:S02]  /*5ec0*/  SYNCS.PHASECHK.TRANS64.TRYWAIT P0, [UR21+0xb0], R3 ;  /* 0x0000b003ff0075a7 */ /* 0x000f240008001115 */
[----:B----4-:R-:W-:Y:S05]  /*5ed0*/  @!P0 BRA `(.L_x_104) ;  /* 0x0000007000948947 */ /* 0x010fea0003800000 */
.L_x_203:
[----:B---3--:R-:W-:-:S07]  /*5ee0*/  MOV R0, UR21 ;  /* 0x0000001500007c02 */ /* 0x008fce0008000f00 */
.L_x_105:
[----:B---3--:R-:W-:-:S04]  /*5ef0*/  SHF.L.U32 R3, R15, 0x1f, RZ ;  /* 0x0000001f0f037819 */ /* 0x008fc800000006ff */
[----:B------:R3:W4:Y:S03]  /*5f00*/  SYNCS.PHASECHK.TRANS64.TRYWAIT P0, [R0+URZ+0xb8], R3 ;  /* 0x0000b803000075a7 */ /* 0x00072600080011ff */
[----:B----4-:R-:W-:Y:S05]  /*5f10*/  @!P0 NANOSLEEP.SYNCS 0x989680 ;  /* 0x009896800000895d */ /* 0x010fea0003900000 */
[----:B------:R-:W4:Y:S02]  /*5f20*/  @!P0 SYNCS.PHASECHK.TRANS64 P0, [R0+URZ+0xb8], R3 ;  /* 0x0000b803000085a7 */ /* 0x000f2400080010ff */
[----:B-12-4-:R-:W-:Y:S05]  /*5f30*/  @P0 EXIT ;  /* 0x000000000000094d */ /* 0x016fea0003800000 */
[----:B------:R-:W-:Y:S05]  /*5f40*/  BRA `(.L_x_105) ;  /* 0xfffffffc00e87947 */ /* 0x000fea000383ffff */
.L_x_90:
[----:B------:R-:W-:-:S06]  /*5f50*/  UISETP.GE.AND UP0, UPT, UR17, 0x4, UPT ;  /* 0x000000041100788c */ /* 0x000fcc000bf06270 */
[----:B------:R-:W-:-:S13]  /*5f60*/  PLOP3.LUT P0, PT, PT, PT, UP0, 0x80, 0x8 ;  /* 0x000000000008781c */ /* 0x000fda0003f0f008 */
[----:B------:R-:W-:Y:S05]  /*5f70*/  @!P0 EXIT ;  /* 0x000000000000894d */ /* 0x000fea0003800000 */
[----:B------:R-:W-:Y:S01]  /*5f80*/  BAR.SYNC.DEFER_BLOCKING 0x6, 0xa0 ;  /* 0x0182800000007b1d */ /* 0x000fe20000010000 */
[C---:B------:R-:W-:Y:S01]  /*5f90*/  IMAD.SHL.U32 R4, R155.reuse, 0x40, RZ ;  /* 0x000000409b047824 */ /* 0x040fe200078e00ff */
[C---:B------:R-:W-:Y:S01]  /*5fa0*/  LOP3.LUT R142, R155.reuse, 0x1, RZ, 0xc0, !PT ;  /* 0x000000019b8e7812 */ /* 0x040fe200078ec0ff */
[C---:B------:R-:W-:Y:S02]  /*5fb0*/  IMAD.SHL.U32 R133, R155.reuse, 0x8, RZ ;  /* 0x000000089b857824 */ /* 0x040fe400078e00ff */
[C---:B------:R-:W-:Y:S01]  /*5fc0*/  IMAD.U32 R2, R155.reuse, 0x10000, RZ ;  /* 0x000100009b027824 */ /* 0x040fe200078e00ff */
[----:B------:R-:W-:Y:S02]  /*5fd0*/  UMOV UR46, 0x400 ;  /* 0x00000400002e7882 */ /* 0x000fe40000000000 */
[----:B------:R-:W1:Y:S01]  /*5fe0*/  LDC.64 R138, c[0x0][0xc88] ;  /* 0x00032200ff8a7b82 */ /* 0x000e620000000a00 */
[----:B------:R-:W-:Y:S01]  /*5ff0*/  ULEA UR46, UR59, UR46, 0x18 ;  /* 0x0000002e3b2e7291 */ /* 0x000fe2000f8ec0ff */
[----:B------:R-:W-:Y:S01]  /*6000*/  LOP3.LUT R6, R4, 0x1c0, RZ, 0xc0, !PT ;  /* 0x000001c004067812 */ /* 0x000fe200078ec0ff */
[----:B------:R-:W-:Y:S01]  /*6010*/  IMAD.MOV.U32 R154, RZ, RZ, 0x2 ;  /* 0x00000002ff9a7424 */ /* 0x000fe200078e00ff */
[----:B------:R-:W-:Y:S01]  /*6020*/  ISETP.NE.U32.AND P0, PT, R142, 0x1, PT ;  /* 0x000000018e00780c */ /* 0x000fe20003f05070 */
[----:B------:R-:W-:Y:S01]  /*6030*/  UIADD3 UR5, UPT, UPT, UR46, 0xf8, URZ ;  /* 0x000000f82e057890 */ /* 0x000fe2000fffe0ff */
[----:B------:R-:W-:Y:S01]  /*6040*/  LOP3.LUT R133, R6, 0x38, R133, 0xf8, !PT ;  /* 0x0000003806857812 */ /* 0x000fe200078ef885 */
[----:B------:R-:W-:Y:S01]  /*6050*/  UIADD3 UR4, UPT, UPT, UR46, 0x400, URZ ;  /* 0x000004002e047890 */ /* 0x000fe2000fffe0ff */
[----:B------:R-:W2:Y:S01]  /*6060*/  LDC.64 R140, c[0x0][0xc90] ;  /* 0x00032400ff8c7b82 */ /* 0x000ea20000000a00 */
[----:B------:R-:W-:Y:S01]  /*6070*/  ULOP3.LUT UR5, UR5, 0xfefffff8, URZ, 0xc0, !UPT ;  /* 0xfefffff805057892 */ /* 0x000fe2000f8ec0ff */
[----:B------:R-:W-:Y:S01]  /*6080*/  LOP3.LUT R2, R2, 0x600000, RZ, 0xc0, !PT ;  /* 0x0060000002027812 */ /* 0x000fe200078ec0ff */
[----:B------:R-:W-:Y:S01]  /*6090*/  IMAD.MOV.U32 R153, RZ, RZ, 0x4 ;  /* 0x00000004ff997424 */ /* 0x000fe200078e00ff */
[----:B------:R-:W-:Y:S01]  /*60a0*/  R2P PR, R155, 0x6 ;  /* 0x000000069b007804 */ /* 0x000fe20000000000 */
[----:B------:R-:W-:Y:S01]  /*60b0*/  IMAD.MOV.U32 R152, RZ, RZ, 0x1 ;  /* 0x00000001ff987424 */ /* 0x000fe200078e00ff */
[----:B------:R-:W-:Y:S01]  /*60c0*/  LOP3.LUT R133, R133, 0x1e00, R4, 0xf8, !PT ;  /* 0x00001e0085857812 */ /* 0x000fe200078ef804 */
[----:B------:R-:W-:Y:S01]  /*60d0*/  IMAD.MOV.U32 R149, RZ, RZ, RZ ;  /* 0x000000ffff957224 */ /* 0x000fe200078e00ff */
[----:B------:R-:W3:Y:S01]  /*60e0*/  LDC.64 R136, c[0x0][0xcb0] ;  /* 0x00032c00ff887b82 */ /* 0x000ee20000000a00 */
[----:B------:R-:W4:Y:S01]  /*60f0*/  LDS R3, [UR46+0x150] ;  /* 0x0001502eff037984 */ /* 0x000f220008000800 */
[----:B------:R-:W-:Y:S01]  /*6100*/  P2R R4, PR, RZ, 0x1 ;  /* 0x00000001ff047803 */ /* 0x000fe20000000000 */
[----:B------:R-:W-:Y:S01]  /*6110*/  IMAD.MOV.U32 R151, RZ, RZ, RZ ;  /* 0x000000ffff977224 */ /* 0x000fe200078e00ff */
[----:B------:R-:W-:Y:S01]  /*6120*/  LOP3.LUT R155, R155, 0x60, RZ, 0xc0, !PT ;  /* 0x000000609b9b7812 */ /* 0x000fe200078ec0ff */
[----:B------:R-:W-:Y:S01]  /*6130*/  IMAD.U32 R157, RZ, RZ, UR5 ;  /* 0x00000005ff9d7e24 */ /* 0x000fe2000f8e00ff */
[----:B------:R-:W-:Y:S01]  /*6140*/  SEL R154, R154, 0xfffffffe, !P1 ;  /* 0xfffffffe9a9a7807 */ /* 0x000fe20004800000 */
[----:B------:R-:W-:Y:S01]  /*6150*/  IMAD.U32 R147, RZ, RZ, UR4 ;  /* 0x00000004ff937e24 */ /* 0x000fe2000f8e00ff */
[----:B------:R-:W1:Y:S01]  /*6160*/  LDC.64 R134, c[0x0][0xca8] ;  /* 0x00032a00ff867b82 */ /* 0x000e620000000a00 */
[----:B------:R-:W-:Y:S01]  /*6170*/  SEL R153, R153, 0xfffffffc, !P2 ;  /* 0xfffffffc99997807 */ /* 0x000fe20005000000 */
[----:B------:R-:W1:Y:S01]  /*6180*/  LDCU UR58, c[0x0][0x370] ;  /* 0x00006e00ff3a77ac */ /* 0x000e620008000800 */
[----:B------:R-:W-:Y:S01]  /*6190*/  UMOV UR39, URZ ;  /* 0x000000ff00277c82 */ /* 0x000fe20008000000 */
[----:B------:R-:W1:Y:S01]  /*61a0*/  LDCU UR45, c[0x0][0xf0c] ;  /* 0x0001e180ff2d77ac */ /* 0x000e620008000800 */
[----:B------:R-:W1:Y:S01]  /*61b0*/  LDCU UR41, c[0x0][0xf30] ;  /* 0x0001e600ff2977ac */ /* 0x000e620008000800 */
[----:B------:R-:W1:Y:S01]  /*61c0*/  LDCU.64 UR56, c[0x0][0xc88] ;  /* 0x00019100ff3877ac */ /* 0x000e620008000a00 */
[----:B------:R-:W1:Y:S01]  /*61d0*/  LDCU.64 UR42, c[0x0][0xf28] ;  /* 0x0001e500ff2a77ac */ /* 0x000e620008000a00 */
[----:B------:R-:W1:Y:S01]  /*61e0*/  LDCU.128 UR60, c[0x0][0xf10] ;  /* 0x0001e200ff3c77ac */ /* 0x000e620008000c00 */
[----:B------:R-:W1:Y:S01]  /*61f0*/  LDCU UR55, c[0x0][0x374] ;  /* 0x00006e80ff3777ac */ /* 0x000e620008000800 */
[----:B------:R-:W-:Y:S01]  /*6200*/  UMOV UR54, URZ ;  /* 0x000000ff00367c82 */ /* 0x000fe20008000000 */
[----:B------:R-:W-:Y:S01]  /*6210*/  UMOV UR52, URZ ;  /* 0x000000ff00347c82 */ /* 0x000fe20008000000 */
[----:B--2-4-:R-:W-:-:S07]  /*6220*/  IMAD.IADD R2, R3, 0x1, R2 ;  /* 0x0000000103027824 */ /* 0x014fce00078e0202 */
.L_x_150:
[----:B------:R-:W-:Y:S02]  /*6230*/  LEA R0, R149, UR46, 0x3 ;  /* 0x0000002e95007c11 */ /* 0x000fe4000f8e18ff */
[----:B------:R-:W-:Y:S02]  /*6240*/  SHF.L.U32 R3, R151, 0x1f, RZ ;  /* 0x0000001f97037819 */ /* 0x000fe400000006ff */
[----:B-1----:R-:W-:Y:S02]  /*6250*/  LEA R5, R149, UR46, 0x4 ;  /* 0x0000002e95057c11 */ /* 0x002fe4000f8e20ff */
[----:B------:R-:W2:Y:S02]  /*6260*/  SYNCS.PHASECHK.TRANS64.TRYWAIT P0, [R0+URZ+0xd0], R3 ;  /* 0x0000d003000075a7 */ /* 0x000ea400080011ff */
[----:B--2---:R-:W-:Y:S05]  /*6270*/  @!P0 BRA `(.L_x_106) ;  /* 0x0000006c00c48947 */ /* 0x004fea0003800000 */
.L_x_204:
[----:B------:R-:W-:Y:S01]  /*6280*/  R2UR UR7, R156 ;  /* 0x000000009c0772ca */ /* 0x000fe200000e0000 */
[----:B------:R-:W4:Y:S01]  /*6290*/  LDS.128 R4, [R5+0x130] ;  /* 0x0001300005047984 */ /* 0x000f220000000c00 */
[----:B--2---:R-:W-:Y:S01]  /*62a0*/  VIADD R0, R0, 0xe0 ;  /* 0x000000e000007836 */ /* 0x004fe20000000000 */
[----:B------:R-:W-:Y:S04]  /*62b0*/  UISETP.GE.AND UP0, UPT, UR44, 0x1, UPT ;  /* 0x000000012c00788c */ /* 0x000fe8000bf06270 */
[----:B------:R-:W-:Y:S01]  /*62c0*/  PRMT R0, RZ, 0x654, R0 ;  /* 0x00000654ff007816 */ /* 0x000fe20000000000 */
[----:B------:R-:W-:Y:S01]  /*62d0*/  @!PT LDS RZ, [RZ] ;  /* 0x00000000fffff984 */ /* 0x000fe20000000800 */
[----:B------:R-:W-:Y:S01]  /*62e0*/  @!PT LDS RZ, [RZ] ;  /* 0x00000000fffff984 */ /* 0x000fe20000000800 */
[----:B------:R-:W-:Y:S01]  /*62f0*/  @!PT LDS RZ, [RZ] ;  /* 0x00000000fffff984 */ /* 0x000fe20000000800 */
[----:B------:R-:W-:Y:S01]  /*6300*/  @!PT LDS RZ, [RZ] ;  /* 0x00000000fffff984 */ /* 0x000fe20000000800 */
[----:B------:R2:W-:Y:S06]  /*6310*/  MEMBAR.ALL.CTA ;  /* 0x0000000000007992 */ /* 0x0005ec0000008000 */
[----:B--2---:R-:W2:Y:S02]  /*6320*/  FENCE.VIEW.ASYNC.S ;  /* 0x00000000000073c6 */ /* 0x004ea40000000000 */
[----:B--2---:R2:W-:Y:S01]  /*6330*/  SYNCS.ARRIVE.TRANS64.RED.A1T0 RZ, [R0+URZ], RZ ;  /* 0x000000ff00ff79a7 */ /* 0x0045e200081004ff */
[----:B----4-:R-:W-:Y:S11]  /*6340*/  LOP3.LUT P0, RZ, R6, 0x1, RZ, 0xc0, !PT ;  /* 0x0000000106ff7812 */ /* 0x010ff6000780c0ff */
[----:B------:R-:W-:Y:S02]  /*6350*/  @!UPT UIADD3 URZ, UPT, UPT, URZ, URZ, URZ ;  /* 0x000000fffffff290 */ /* 0x000fe4000fffe0ff */
[----:B------:R-:W-:Y:S01]  /*6360*/  VOTEU.ANY UP1, P0 ;  /* 0x0000000000ff7886 */ /* 0x000fe20000020100 */
[----:B------:R-:W-:Y:S01]  /*6370*/  PLOP3.LUT P0, PT, PT, PT, UP1, 0x80, 0x8 ;  /* 0x000000000008781c */ /* 0x000fe20003f0f018 */
[----:B------:R-:W-:Y:S06]  /*6380*/  UP2UR UR4, UPR, URZ, 0x2 ;  /* 0x00000002ff047883 */ /* 0x000fec0008000000 */
[----:B------:R-:W-:Y:S06]  /*6390*/  IMAD.U32 R158, RZ, RZ, UR4 ;  /* 0x00000004ff9e7e24 */ /* 0x000fec000f8e00ff */
[----:B------:R-:W-:Y:S02]  /*63a0*/  @P0 SHF.R.U32.HI R3, RZ, 0x10, R5 ;  /* 0x00000010ff030819 */ /* 0x000fe40000011605 */
[----:B------:R-:W-:Y:S02]  /*63b0*/  @P0 MOV R8, R4 ;  /* 0x0000000400080202 */ /* 0x000fe40000000f00 */
[----:B------:R-:W-:Y:S02]  /*63c0*/  @P0 R2UR UR4, R3 ;  /* 0x00000000030402ca */ /* 0x000fe400000e0000 */
[----:B------:R-:W-:Y:S02]  /*63d0*/  @P0 LOP3.LUT R4, R5, 0xffff, RZ, 0xc0, !PT ;  /* 0x0000ffff05040812 */ /* 0x000fe400078ec0ff */
[----:B------:R-:W-:Y:S02]  /*63e0*/  @P0 R2UR UR6, R8 ;  /* 0x00000000080602ca */ /* 0x000fe400000e0000 */
[----:B------:R-:W-:Y:S07]  /*63f0*/  @P0 R2UR UR5, R4 ;  /* 0x00000000040502ca */ /* 0x000fee00000e0000 */
[----:B------:R-:W-:Y:S02]  /*6400*/  @UP1 UMOV UR7, UR4 ;  /* 0x0000000400071c82 */ /* 0x000fe40008000000 */
[----:B------:R-:W-:Y:S02]  /*6410*/  IMAD.U32 R156, RZ, RZ, UR7 ;  /* 0x00000007ff9c7e24 */ /* 0x000fe4000f8e00ff */
[----:B------:R-:W-:Y:S02]  /*6420*/  @UP1 UMOV UR38, UR6 ;  /* 0x0000000600261c82 */ /* 0x000fe40008000000 */
[----:B------:R-:W-:Y:S01]  /*6430*/  @UP1 UMOV UR37, UR5 ;  /* 0x0000000500251c82 */ /* 0x000fe20008000000 */
[----:B--2---:R-:W-:Y:S05]  /*6440*/  BRA.U !UP0, `(.L_x_107) ;  /* 0x0000000108cc7547 */ /* 0x004fea000b800000 */
[----:B------:R-:W2:Y:S01]  /*6450*/  LDCU UR12, c[0x0][0xf20] ;  /* 0x0001e400ff0c77ac */ /* 0x000ea20008000800 */
[----:B-1----:R-:W-:Y:S02]  /*6460*/  UIMAD.WIDE.U32 UR4, UR55, UR63, URZ ;  /* 0x0000003f370472a5 */ /* 0x002fe4000f8e00ff */
[----:B------:R-:W-:Y:S02]  /*6470*/  UIMAD.WIDE.U32 UR6, UR58, UR60, URZ ;  /* 0x0000003c3a0672a5 */ /* 0x000fe4000f8e00ff */
[----:B------:R-:W-:Y:S02]  /*6480*/  UISETP.NE.AND UP0, UPT, UR62, 0x1, UPT ;  /* 0x000000013e00788c */ /* 0x000fe4000bf05270 */
[----:B------:R-:W-:Y:S02]  /*6490*/  UIMAD.WIDE.U32 UR8, UR37, UR63, URZ ;  /* 0x0000003f250872a5 */ /* 0x000fe4000f8e00ff */
[----:B------:R-:W-:Y:S02]  /*64a0*/  UISETP.NE.AND UP1, UPT, UR45, 0x1, UPT ;  /* 0x000000012d00788c */ /* 0x000fe4000bf25270 */
[----:B------:R-:W-:Y:S02]  /*64b0*/  UIMAD.WIDE.U32 UR10, UR38, UR60, URZ ;  /* 0x0000003c260a72a5 */ /* 0x000fe4000f8e00ff */
[----:B------:R-:W-:Y:S01]  /*64c0*/  UISETP.NE.AND UP2, UPT, UR44, 0x1, UPT ;  /* 0x000000012c00788c */ /* 0x000fe2000bf45270 */
[----:B------:R-:W-:Y:S02]  /*64d0*/  UMOV UR4, UR5 ;  /* 0x0000000500047c82 */ /* 0x000fe40008000000 */
[----:B--2---:R-:W-:Y:S03]  /*64e0*/  USHF.R.U32.HI UR5, URZ, UR12, UR4 ;  /* 0x0000000cff057299 */ /* 0x004fe60008011604 */
[----:B------:R-:W-:Y:S02]  /*64f0*/  UMOV UR4, UR7 ;  /* 0x0000000700047c82 */ /* 0x000fe40008000000 */
[----:B------:R-:W-:Y:S02]  /*6500*/  USHF.R.U32.HI UR7, URZ, UR61, UR4 ;  /* 0x0000003dff077299 */ /* 0x000fe40008011604 */
[----:B------:R-:W-:Y:S02]  /*6510*/  USEL UR4, UR55, UR5, !UP0 ;  /* 0x0000000537047287 */ /* 0x000fe4000c000000 */
[----:B------:R-:W-:Y:S01]  /*6520*/  USEL UR7, UR58, UR7, !UP1 ;  /* 0x000000073a077287 */ /* 0x000fe2000c800000 */
[----:B------:R-:W-:Y:S01]  /*6530*/  UMOV UR5, UR9 ;  /* 0x0000000900057c82 */ /* 0x000fe20008000000 */
[----:B------:R-:W-:Y:S02]  /*6540*/  UIMAD.WIDE.U32 UR8, UR4, UR42, URZ ;  /* 0x0000002a040872a5 */ /* 0x000fe4000f8e00ff */
[----:B------:R-:W-:Y:S03]  /*6550*/  USHF.R.U32.HI UR6, URZ, UR12, UR5 ;  /* 0x0000000cff067299 */ /* 0x000fe60008011605 */
[----:B------:R-:W-:Y:S01]  /*6560*/  UMOV UR5, UR11 ;  /* 0x0000000b00057c82 */ /* 0x000fe20008000000 */
[----:B------:R-:W-:Y:S02]  /*6570*/  UIMAD.WIDE.U32 UR10, UR7, UR42, URZ ;  /* 0x0000002a070a72a5 */ /* 0x000fe4000f8e00ff */
[----:B------:R-:W-:Y:S02]  /*6580*/  USEL UR6, UR37, UR6, !UP0 ;  /* 0x0000000625067287 */ /* 0x000fe4000c000000 */
[----:B------:R-:W-:Y:S01]  /*6590*/  USHF.R.U32.HI UR5, URZ, UR61, UR5 ;  /* 0x0000003dff057299 */ /* 0x000fe20008011605 */
[----:B------:R-:W-:Y:S02]  /*65a0*/  UMOV UR8, UR9 ;  /* 0x0000000900087c82 */ /* 0x000fe40008000000 */
[----:B------:R-:W-:Y:S01]  /*65b0*/  UMOV UR10, UR11 ;  /* 0x0000000b000a7c82 */ /* 0x000fe20008000000 */
[----:B------:R-:W-:Y:S02]  /*65c0*/  @UP2 USHF.R.U32.HI UR4, URZ, UR43, UR8 ;  /* 0x0000002bff042299 */ /* 0x000fe40008011608 */
[----:B------:R-:W-:Y:S02]  /*65d0*/  @UP2 USHF.R.U32.HI UR7, URZ, UR43, UR10 ;  /* 0x0000002bff072299 */ /* 0x000fe4000801160a */
[----:B------:R-:W-:Y:S02]  /*65e0*/  UIMAD UR4, UR44, UR4, URZ ;  /* 0x000000042c0472a4 */ /* 0x000fe4000f8e02ff */
        /* <DEDUP_REMOVED lines=8> */
[----:B------:R-:W-:Y:S02]  /*6670*/  USEL UR11, UR6, UR4, !UP2 ;  /* 0x00000004060b7287 */ /* 0x000fe4000d000000 */
[----:B------:R-:W-:Y:S02]  /*6680*/  UIADD3 UR8, UPT, UPT, -UR5, URZ, URZ ;  /* 0x000000ff05087290 */ /* 0x000fe4000fffe1ff */
[----:B------:R-:W-:Y:S01]  /*6690*/  UIADD3 UR10, UPT, UPT, -UR11, URZ, URZ ;  /* 0x000000ff0b0a7290 */ /* 0x000fe2000fffe1ff */
[----:B------:R-:W-:Y:S01]  /*66a0*/  @!UP0 UMOV UR4, UR9 ;  /* 0x0000000900048c82 */ /* 0x000fe20008000000 */
[----:B------:R-:W-:Y:S02]  /*66b0*/  UIADD3 UR9, UPT, UPT, -UR6, URZ, URZ ;  /* 0x000000ff06097290 */ /* 0x000fe4000fffe1ff */
[----:B------:R-:W-:Y:S02]  /*66c0*/  @!UP0 USHF.R.U32.HI UR4, URZ, UR43, UR4 ;  /* 0x0000002bff048299 */ /* 0x000fe40008011604 */
[----:B------:R-:W-:Y:S02]  /*66d0*/  UIMAD UR10, UR44, UR10, UR6 ;  /* 0x0000000a2c0a72a4 */ /* 0x000fe4000f8e0206 */
[----:B------:R-:W-:Y:S04]  /*66e0*/  @!UP0 USEL UR4, UR5, UR4, !UP2 ;  /* 0x0000000405048287 */ /* 0x000fe8000d000000 */
[----:B------:R-:W-:Y:S02]  /*66f0*/  @!UP0 UIMAD UR10, UR7, UR10, UR4 ;  /* 0x0000000a070a82a4 */ /* 0x000fe4000f8e0204 */
[----:B------:R-:W-:Y:S02]  /*6700*/  @!UP0 UIADD3 UR11, UPT, UPT, UR11, -UR4, URZ ;  /* 0x800000040b0b8290 */ /* 0x000fe4000fffe0ff */
[----:B------:R-:W-:Y:S02]  /*6710*/  UIMAD UR7, UR45, UR8, UR38 ;  /* 0x000000082d0772a4 */ /* 0x000fe4000f8e0226 */
[----:B------:R-:W-:Y:S02]  /*6720*/  @!UP0 UIMAD UR6, UR11, UR44, UR5 ;  /* 0x0000002c0b0682a4 */ /* 0x000fe4000f8e0205 */
[----:B------:R-:W-:Y:S01]  /*6730*/  UIMAD UR4, UR62, UR9, UR37 ;  /* 0x000000093e0472a4 */ /* 0x000fe2000f8e0225 */
[----:B------:R-:W-:Y:S02]  /*6740*/  @!UP0 UMOV UR5, UR10 ;  /* 0x0000000a00058c82 */ /* 0x000fe40008000000 */
[----:B------:R-:W-:Y:S02]  /*6750*/  UIMAD UR38, UR5, UR45, UR7 ;  /* 0x0000002d052672a4 */ /* 0x000fe4000f8e0207 */
[----:B------:R-:W-:Y:S11]  /*6760*/  UIMAD UR37, UR6, UR62, UR4 ;  /* 0x0000003e062572a4 */ /* 0x000ff6000f8e0204 */
[----:B------:R-:W-:Y:S01]  /*6770*/  @!UPT UIADD3 URZ, UPT, UPT, URZ, URZ, URZ ;  /* 0x000000fffffff290 */ /* 0x000fe2000fffe0ff */
.L_x_107:
[----:B-1----:R-:W-:Y:S01]  /*6780*/  UISETP.NE.AND UP0, UPT, UR41, 0x1, UPT ;  /* 0x000000012900788c */ /* 0x002fe2000bf05270 */
[----:B------:R-:W-:Y:S01]  /*6790*/  LOP3.LUT P0, RZ, R147, 0x3f0, RZ, 0xc0, !PT ;  /* 0x000003f093ff7812 */ /* 0x000fe2000780c0ff */
[----:B------:R-:W-:Y:S01]  /*67a0*/  USHF.L.U32 UR53, UR16, 0x8, URZ ;  /* 0x0000000810357899 */ /* 0x000fe200080006ff */
[----:B------:R-:W-:Y:S01]  /*67b0*/  BSSY.RECONVERGENT B6, `(.L_x_108) ;  /* 0x0000034000067945 */ /* 0x000fe20003800200 */
[----:B------:R-:W-:Y:S01]  /*67c0*/  USHF.L.U32 UR50, UR20, 0x7, URZ ;  /* 0x0000000714327899 */ /* 0x000fe200080006ff */
[----:B------:R-:W-:Y:S06]  /*67d0*/  IADD3 R149, PT, PT, R149, 0x1, RZ ;  /* 0x0000000195957810 */ /* 0x000fec0007ffe0ff */
[----:B------:R-:W1:Y:S01]  /*67e0*/  @!UP0 LDCU.128 UR12, c[0x0][0xf10] ;  /* 0x0001e200ff0c87ac */ /* 0x000e620008000c00 */
[----:B------:R-:W2:Y:S01]  /*67f0*/  @!UP0 LDCU UR5, c[0x0][0xf0c] ;  /* 0x0001e180ff0587ac */ /* 0x000ea20008000800 */
[----:B------:R-:W4:Y:S01]  /*6800*/  @!UP0 LDCU UR10, c[0x0][0xf20] ;  /* 0x0001e400ff0a87ac */ /* 0x000f220008000800 */
[----:B-1----:R-:W-:Y:S02]  /*6810*/  UIMAD.WIDE.U32 UR8, UR38, UR12, URZ ;  /* 0x0000000c260872a5 */ /* 0x002fe4000f8e00ff */
[----:B------:R-:W-:Y:S02]  /*6820*/  UIMAD.WIDE.U32 UR6, UR37, UR15, URZ ;  /* 0x0000000f250672a5 */ /* 0x000fe4000f8e00ff */
[----:B------:R-:W-:Y:S03]  /*6830*/  @!UP0 UISETP.NE.AND UP1, UPT, UR14, 0x1, UPT ;  /* 0x000000010e00888c */ /* 0x000fe6000bf25270 */
[----:B------:R-:W-:Y:S01]  /*6840*/  @!UP0 UMOV UR4, UR9 ;  /* 0x0000000900048c82 */ /* 0x000fe20008000000 */
[----:B--2---:R-:W-:Y:S02]  /*6850*/  @!UP0 UISETP.NE.AND UP2, UPT, UR5, 0x1, UPT ;  /* 0x000000010500888c */ /* 0x004fe4000bf45270 */
[----:B------:R-:W-:Y:S01]  /*6860*/  @!UP0 USHF.R.U32.HI UR4, URZ, UR13, UR4 ;  /* 0x0000000dff048299 */ /* 0x000fe20008011604 */
[----:B------:R-:W-:Y:S02]  /*6870*/  @!UP0 UMOV UR6, UR7 ;  /* 0x0000000700068c82 */ /* 0x000fe40008000000 */
[----:B----4-:R-:W-:Y:S02]  /*6880*/  @!UP0 USHF.R.U32.HI UR6, URZ, UR10, UR6 ;  /* 0x0000000aff068299 */ /* 0x010fe40008011606 */
[----:B------:R-:W-:Y:S02]  /*6890*/  @!UP0 USEL UR7, UR38, UR4, !UP2 ;  /* 0x0000000426078287 */ /* 0x000fe4000d000000 */
[----:B------:R-:W-:Y:S04]  /*68a0*/  @!UP0 USEL UR6, UR37, UR6, !UP1 ;  /* 0x0000000625068287 */ /* 0x000fe8000c800000 */
[----:B------:R-:W-:Y:S02]  /*68b0*/  @!UP0 UIADD3 UR4, UPT, UPT, -UR7, UR6, URZ ;  /* 0x0000000607048290 */ /* 0x000fe4000fffe1ff */
[----:B------:R-:W-:Y:S02]  /*68c0*/  @!UP0 UIADD3 UR6, UPT, UPT, UR7, -UR6, URZ ;  /* 0x8000000607068290 */ /* 0x000fe4000fffe0ff */
[----:B------:R-:W-:Y:S02]  /*68d0*/  @!UP0 UIMAD UR38, UR4, UR5, UR38 ;  /* 0x00000005042682a4 */ /* 0x000fe4000f8e0226 */
[----:B------:R-:W-:Y:S01]  /*68e0*/  @!UP0 UIMAD UR37, UR6, UR14, UR37 ;  /* 0x0000000e062582a4 */ /* 0x000fe2000f8e0225 */
[----:B------:R-:W-:Y:S11]  /*68f0*/  @!P0 BRA `(.L_x_109) ;  /* 0x00000000007c8947 */ /* 0x000ff60003800000 */
[----:B------:R-:W1:Y:S01]  /*6900*/  LDCU.64 UR8, c[0x4][0x80] ;  /* 0x01001000ff0877ac */ /* 0x000e620008000a00 */
[----:B------:R-:W-:Y:S01]  /*6910*/  MOV R16, 0x0 ;  /* 0x0000000000107802 */ /* 0x000fe20000000f00 */
[----:B------:R-:W-:Y:S02]  /*6920*/  HFMA2 R12, -RZ, RZ, 0, 5.9604644775390625e-08 ;  /* 0x00000001ff0c7431 */ /* 0x000fe400000001ff */
[----:B------:R-:W-:Y:S01]  /*6930*/  IMAD.MOV.U32 R8, RZ, RZ, 0x70 ;  /* 0x00000070ff087424 */ /* 0x000fe200078e00ff */
[----:B------:R2:W4:Y:S01]  /*6940*/  LDC.64 R14, c[0x4][R16] ;  /* 0x01000000100e7b82 */ /* 0x0005220000000a00 */
[----:B------:R-:W3:Y:S01]  /*6950*/  LDCU.64 UR6, c[0x4][0x88] ;  /* 0x01001100ff0677ac */ /* 0x000ee20008000a00 */
[----:B------:R-:W-:Y:S01]  /*6960*/  IMAD.MOV.U32 R13, RZ, RZ, RZ ;  /* 0x000000ffff0d7224 */ /* 0x000fe200078e00ff */
[----:B------:R-:W2:Y:S01]  /*6970*/  LDCU.64 UR4, c[0x4][0x8] ;  /* 0x01000100ff0477ac */ /* 0x000ea20008000a00 */
[----:B-1----:R-:W-:Y:S01]  /*6980*/  MOV R5, UR9 ;  /* 0x0000000900057c02 */ /* 0x002fe20008000f00 */
[----:B------:R-:W-:Y:S01]  /*6990*/  IMAD.U32 R4, RZ, RZ, UR8 ;  /* 0x00000008ff047e24 */ /* 0x000fe2000f8e00ff */
[----:B---3--:R-:W-:Y:S01]  /*69a0*/  MOV R7, UR7 ;  /* 0x0000000700077c02 */ /* 0x008fe20008000f00 */
[----:B------:R-:W-:Y:S01]  /*69b0*/  IMAD.U32 R6, RZ, RZ, UR6 ;  /* 0x00000006ff067e24 */ /* 0x000fe2000f8e00ff */
[----:B--2---:R-:W-:Y:S01]  /*69c0*/  MOV R11, UR5 ;  /* 0x00000005000b7c02 */ /* 0x004fe20008000f00 */
[----:B------:R-:W-:Y:S02]  /*69d0*/  IMAD.U32 R10, RZ, RZ, UR4 ;  /* 0x00000004ff0a7e24 */ /* 0x000fe4000f8e00ff */
[----:B------:R-:W-:Y:S07]  /*69e0*/  LEPC R20, `(.L_x_110) ;  /* 0x000000001014794e */ /* 0x000fee0000000000 */
[----:B----45:R-:W-:Y:S05]  /*69f0*/  CALL.ABS.NOINC R14 ;  /* 0x000000000e007343 */ /* 0x030fea0003c00000 */
.L_x_110:
[----:B------:R-:W1:Y:S01]  /*6a00*/  LDCU.64 UR8, c[0x4][0x80] ;  /* 0x01001000ff0877ac */ /* 0x000e620008000a00 */
[----:B------:R-:W2:Y:S01]  /*6a10*/  LDC.64 R16, c[0x4][R16] ;  /* 0x0100000010107b82 */ /* 0x000ea20000000a00 */
[----:B------:R-:W-:Y:S02]  /*6a20*/  HFMA2 R12, -RZ, RZ, 0, 5.9604644775390625e-08 ;  /* 0x00000001ff0c7431 */ /* 0x000fe400000001ff */
[----:B------:R-:W-:Y:S02]  /*6a30*/  IMAD.MOV.U32 R8, RZ, RZ, 0x70 ;  /* 0x00000070ff087424 */ /* 0x000fe400078e00ff */
[----:B------:R-:W-:Y:S01]  /*6a40*/  IMAD.MOV.U32 R13, RZ, RZ, RZ ;  /* 0x000000ffff0d7224 */ /* 0x000fe200078e00ff */
[----:B------:R-:W3:Y:S01]  /*6a50*/  LDCU.64 UR6, c[0x4][0x88] ;  /* 0x01001100ff0677ac */ /* 0x000ee20008000a00 */
[----:B------:R-:W4:Y:S01]  /*6a60*/  LDCU.64 UR4, c[0x4][0x8] ;  /* 0x01000100ff0477ac */ /* 0x000f220008000a00 */
[----:B-1----:R-:W-:Y:S02]  /*6a70*/  MOV R4, UR8 ;  /* 0x0000000800047c02 */ /* 0x002fe40008000f00 */
[----:B------:R-:W-:Y:S02]  /*6a80*/  MOV R5, UR9 ;  /* 0x0000000900057c02 */ /* 0x000fe40008000f00 */
[----:B---3--:R-:W-:Y:S01]  /*6a90*/  MOV R7, UR7 ;  /* 0x0000000700077c02 */ /* 0x008fe20008000f00 */
[----:B------:R-:W-:Y:S01]  /*6aa0*/  IMAD.U32 R6, RZ, RZ, UR6 ;  /* 0x00000006ff067e24 */ /* 0x000fe2000f8e00ff */
[----:B----4-:R-:W-:Y:S01]  /*6ab0*/  MOV R11, UR5 ;  /* 0x00000005000b7c02 */ /* 0x010fe20008000f00 */
[----:B------:R-:W-:Y:S02]  /*6ac0*/  IMAD.U32 R10, RZ, RZ, UR4 ;  /* 0x00000004ff0a7e24 */ /* 0x000fe4000f8e00ff */
[----:B------:R-:W-:Y:S07]  /*6ad0*/  LEPC R20, `(.L_x_109) ;  /* 0x000000001014794e */ /* 0x000fee0000000000 */
[----:B--2---:R-:W-:Y:S05]  /*6ae0*/  CALL.ABS.NOINC R16 ;  /* 0x0000000010007343 */ /* 0x004fea0003c00000 */
.L_x_109:
[----:B------:R-:W-:Y:S05]  /*6af0*/  BSYNC.RECONVERGENT B6 ;  /* 0x0000000000067941 */ /* 0x000fea0003800200 */
.L_x_108:
[----:B------:R-:W-:Y:S02]  /*6b00*/  ISETP.NE.U32.AND P0, PT, RZ, UR56, PT ;  /* 0x00000038ff007c0c */ /* 0x000fe4000bf05070 */
[C---:B------:R-:W-:Y:S02]  /*6b10*/  ISETP.NE.U32.AND P3, PT, R140.reuse, RZ, PT ;  /* 0x000000ff8c00720c */ /* 0x040fe40003f65070 */
[----:B------:R-:W-:Y:S02]  /*6b20*/  ISETP.NE.U32.AND P4, PT, R140, RZ, PT ;  /* 0x000000ff8c00720c */ /* 0x000fe40003f85070 */
[----:B------:R-:W-:Y:S02]  /*6b30*/  ISETP.NE.AND.EX P0, PT, RZ, UR57, PT, P0 ;  /* 0x00000039ff007c0c */ /* 0x000fe4000bf05300 */
[C---:B------:R-:W-:Y:S02]  /*6b40*/  ISETP.NE.AND.EX P3, PT, R141.reuse, RZ, PT, P3 ;  /* 0x000000ff8d00720c */ /* 0x040fe40003f65330 */
[----:B------:R-:W-:Y:S02]  /*6b50*/  ISETP.NE.AND.EX P4, PT, R141, RZ, P0, P4 ;  /* 0x000000ff8d00720c */ /* 0x000fe40000785340 */
[----:B---3--:R-:W-:Y:S02]  /*6b60*/  ISETP.NE.U32.AND P5, PT, R136, RZ, PT ;  /* 0x000000ff8800720c */ /* 0x008fe40003fa5070 */
[----:B------:R-:W-:Y:S02]  /*6b70*/  ISETP.NE.U32.AND P2, PT, RZ, UR56, PT ;  /* 0x00000038ff007c0c */ /* 0x000fe4000bf45070 */
[----:B------:R-:W-:Y:S02]  /*6b80*/  PLOP3.LUT P1, PT, PT, PT, PT, 0x8, 0x80 ;  /* 0x000000000080781c */ /* 0x000fe40003f2e170 */
[----:B------:R-:W-:Y:S02]  /*6b90*/  ISETP.NE.AND.EX P5, PT, R137, RZ, PT, P5 ;  /* 0x000000ff8900720c */ /* 0x000fe40003fa5350 */
[----:B------:R-:W-:Y:S03]  /*6ba0*/  ISETP.NE.AND.EX P2, PT, RZ, UR57, PT, P2 ;  /* 0x00000039ff007c0c */ /* 0x000fe6000bf45320 */
[----:B------:R-:W-:Y:S01]  /*6bb0*/  @!P4 PLOP3.LUT P1, PT, P3, PT, PT, 0x80, 0x8 ;  /* 0x000000000008c81c */ /* 0x000fe20001f2f070 */
[----:B------:R-:W-:Y:S01]  /*6bc0*/  @!UPT UIADD3 URZ, UPT, UPT, URZ, URZ, URZ ;  /* 0x000000fffffff290 */ /* 0x000fe2000fffe0ff */
[----:B------:R-:W-:Y:S11]  /*6bd0*/  @!P3 BRA `(.L_x_111) ;  /* 0x000000000030b947 */ /* 0x000ff60003800000 */
[----:B------:R-:W-:Y:S01]  /*6be0*/  ISETP.NE.U32.AND P0, PT, R138, RZ, PT ;  /* 0x000000ff8a00720c */ /* 0x000fe20003f05070 */
[----:B------:R-:W1:Y:S01]  /*6bf0*/  LDCU.64 UR4, c[0x0][0x358] ;  /* 0x00006b00ff0477ac */ /* 0x000e620008000a00 */
[----:B------:R-:W-:Y:S02]  /*6c00*/  IMAD.MOV.U32 R143, RZ, RZ, 0x1 ;  /* 0x00000001ff8f7424 */ /* 0x000fe400078e00ff */
[----:B------:R-:W-:Y:S11]  /*6c10*/  ISETP.NE.AND.EX P0, PT, R139, RZ, PT, P0 ;  /* 0x000000ff8b00720c */ /* 0x000ff60003f05300 */
[----:B------:R-:W-:Y:S02]  /*6c20*/  @!UPT UIADD3 URZ, UPT, UPT, URZ, URZ, URZ ;  /* 0x000000fffffff290 */ /* 0x000fe4000fffe0ff */
[----:B------:R-:W2:Y:S01]  /*6c30*/  @P0 LDC.64 R4, c[0x0][0xc88] ;  /* 0x00032200ff040b82 */ /* 0x000ea20000000a00 */
[----:B------:R-:W-:Y:S04]  /*6c40*/  @P0 IMAD R0, R140, UR36, RZ ;  /* 0x000000248c000c24 */ /* 0x000fe8000f8e02ff */
[----:B--2---:R-:W-:Y:S04]  /*6c50*/  @P0 IMAD.WIDE R4, R0, 0x4, R4 ;  /* 0x0000000400040825 */ /* 0x004fe800078e0204 */
[----:B------:R-:W-:Y:S01]  /*6c60*/  HFMA2 R0, -RZ, RZ, 0, 5.9604644775390625e-08 ;  /* 0x00000001ff007431 */ /* 0x000fe200000001ff */
[----:B-1---5:R1:W5:Y:S04]  /*6c70*/  @P0 LDG.E R71, desc[UR4][R4.64] ;  /* 0x0000000404470981 */ /* 0x022368000c1e1900 */
[----:B------:R-:W-:Y:S01]  /*6c80*/  @!P0 PRMT R143, R0, 0x7610, R143 ;  /* 0x00007610008f8816 */ /* 0x000fe2000000008f */
[----:B-1----:R-:W2:Y:S06]  /*6c90*/  @!P0 LDC R71, c[0x0][0xc80] ;  /* 0x00032000ff478b82 */ /* 0x002eac0000000800 */
.L_x_111:
[----:B------:R-:W-:Y:S05]  /*6ca0*/  @!P5 BRA `(.L_x_112) ;  /* 0x000000000024d947 */ /* 0x000fea0003800000 */
[----:B------:R-:W-:Y:S01]  /*6cb0*/  ISETP.NE.U32.AND P0, PT, R134, RZ, PT ;  /* 0x000000ff8600720c */ /* 0x000fe20003f05070 */
[----:B------:R-:W1:Y:S03]  /*6cc0*/  LDCU.64 UR4, c[0x0][0x358] ;  /* 0x00006b00ff0477ac */ /* 0x000e660008000a00 */
[----:B------:R-:W-:Y:S11]  /*6cd0*/  ISETP.NE.AND.EX P0, PT, R135, RZ, PT, P0 ;  /* 0x000000ff8700720c */ /* 0x000ff60003f05300 */
[----:B------:R-:W-:Y:S02]  /*6ce0*/  @!UPT UIADD3 URZ, UPT, UPT, URZ, URZ, URZ ;  /* 0x000000fffffff290 */ /* 0x000fe4000fffe0ff */
[----:B------:R-:W3:Y:S01]  /*6cf0*/  @P0 LDC.64 R4, c[0x0][0xca8] ;  /* 0x00032a00ff040b82 */ /* 0x000ee20000000a00 */
[----:B------:R-:W-:Y:S04]  /*6d00*/  @P0 IMAD R0, R136, UR36, RZ ;  /* 0x0000002488000c24 */ /* 0x000fe8000f8e02ff */
[----:B---3--:R-:W-:Y:S05]  /*6d10*/  @P0 IMAD.WIDE R4, R0, 0x4, R4 ;  /* 0x0000000400040825 */ /* 0x008fea00078e0204 */
[----:B-1---5:R1:W5:Y:S02]  /*6d20*/  @P0 LDG.E R68, desc[UR4][R4.64] ;  /* 0x0000000404440981 */ /* 0x022364000c1e1900 */
[----:B-1----:R-:W3:Y:S02]  /*6d30*/  @!P0 LDC R68, c[0x0][0xca0] ;  /* 0x00032800ff448b82 */ /* 0x002ee40000000800 */
.L_x_112:
[----:B--2--5:R-:W-:Y:S01]  /*6d40*/  FSETP.NEU.AND P0, PT, R71, RZ, PT ;  /* 0x000000ff4700720b */ /* 0x024fe20003f0d000 */
[----:B------:R-:W-:Y:S01]  /*6d50*/  IMAD.SHL.U32 R166, R133, 0x2, RZ ;  /* 0x0000000285a67824 */ /* 0x000fe200078e00ff */
[----:B------:R-:W-:Y:S01]  /*6d60*/  SEL R5, RZ, 0xffffffff, P2 ;  /* 0xffffffffff057807 */ /* 0x000fe20001000000 */
[----:B------:R-:W-:Y:S01]  /*6d70*/  IMAD.SHL.U32 R78, R153, 0x10, RZ ;  /* 0x00000010994e7824 */ /* 0x000fe200078e00ff */
[----:B------:R-:W-:Y:S01]  /*6d80*/  @!P4 LOP3.LUT P2, RZ, R143, 0xff, RZ, 0xc0, !PT ;  /* 0x000000ff8fffc812 */ /* 0x000fe2000784c0ff */
[----:B------:R-:W-:Y:S01]  /*6d90*/  IMAD.MOV.U32 R101, RZ, RZ, -0x10 ;  /* 0xfffffff0ff657424 */ /* 0x000fe200078e00ff */
[----:B------:R-:W-:Y:S01]  /*6da0*/  @!P4 SEL R4, RZ, 0xffffffff, P0 ;  /* 0xffffffffff04c807 */ /* 0x000fe20000000000 */
[----:B------:R-:W-:Y:S01]  /*6db0*/  IMAD.SHL.U32 R79, R154, 0x10, RZ ;  /* 0x000000109a4f7824 */ /* 0x000fe200078e00ff */
[----:B------:R-:W-:Y:S01]  /*6dc0*/  LOP3.LUT R152, R152, 0x1, RZ, 0x3c, !PT ;  /* 0x0000000198987812 */ /* 0x000fe200078e3cff */
[----:B------:R-:W-:Y:S01]  /*6dd0*/  IMAD.U32 R3, RZ, RZ, UR39 ;  /* 0x00000027ff037e24 */ /* 0x000fe2000f8e00ff */
[----:B------:R-:W-:Y:S01]  /*6de0*/  @P1 SEL R4, R5, R4, !P2 ;  /* 0x0000000405041207 */ /* 0x000fe20005000000 */
[----:B------:R-:W-:Y:S01]  /*6df0*/  BSSY B1, `(.L_x_113) ;  /* 0x0000052000017945 */ /* 0x000fe20003800000 */
[----:B------:R-:W-:Y:S01]  /*6e00*/  IMAD.MOV.U32 R100, RZ, RZ, 0x1 ;  /* 0x00000001ff647424 */ /* 0x000fe200078e00ff */
[----:B------:R-:W-:Y:S02]  /*6e10*/  CS2R R130, SRZ ;  /* 0x0000000000827805 */ /* 0x000fe4000001ff00 */
[----:B------:R-:W-:Y:S01]  /*6e20*/  @!P4 LOP3.LUT R4, R4, 0x1, RZ, 0xc0, !PT ;  /* 0x000000010404c812 */ /* 0x000fe200078ec0ff */
[----:B------:R-:W-:Y:S01]  /*6e30*/  IMAD.MOV.U32 R77, RZ, RZ, RZ ;  /* 0x000000ffff4d7224 */ /* 0x000fe200078e00ff */
[----:B------:R-:W-:Y:S02]  /*6e40*/  CS2R R128, SRZ ;  /* 0x0000000000807805 */ /* 0x000fe4000001ff00 */
[----:B------:R-:W-:Y:S02]  /*6e50*/  CS2R R122, SRZ ;  /* 0x00000000007a7805 */ /* 0x000fe4000001ff00 */
[----:B------:R-:W-:Y:S01]  /*6e60*/  ISETP.NE.U32.OR P5, PT, R4, 0x1, P4 ;  /* 0x000000010400780c */ /* 0x000fe200027a5470 */
[----:B------:R-:W-:Y:S01]  /*6e70*/  IMAD.U32 R4, RZ, RZ, UR39 ;  /* 0x00000027ff047e24 */ /* 0x000fe2000f8e00ff */
[----:B------:R-:W-:Y:S02]  /*6e80*/  LOP3.LUT P4, R148, R143, 0xff, RZ, 0xc0, !PT ;  /* 0x000000ff8f947812 */ /* 0x000fe4000788c0ff */
[----:B------:R-:W-:Y:S02]  /*6e90*/  CS2R R120, SRZ ;  /* 0x0000000000787805 */ /* 0x000fe4000001ff00 */
[----:B------:R-:W-:Y:S02]  /*6ea0*/  P2R R159, PR, RZ, 0x20 ;  /* 0x00000020ff9f7803 */ /* 0x000fe40000000000 */
[----:B------:R-:W-:Y:S02]  /*6eb0*/  CS2R R114, SRZ ;  /* 0x0000000000727805 */ /* 0x000fe4000001ff00 */
[----:B------:R-:W-:Y:S02]  /*6ec0*/  SHF.L.U32 R0, R4, 0x1f, RZ ;  /* 0x0000001f04007819 */ /* 0x000fe400000006ff */
[----:B------:R-:W-:Y:S02]  /*6ed0*/  CS2R R112, SRZ ;  /* 0x0000000000707805 */ /* 0x000fe4000001ff00 */
[----:B------:R-:W-:Y:S02]  /*6ee0*/  SEL R4, RZ, 0xffffffff, P0 ;  /* 0xffffffffff047807 */ /* 0x000fe40000000000 */
[----:B------:R-:W-:Y:S02]  /*6ef0*/  CS2R R106, SRZ ;  /* 0x00000000006a7805 */ /* 0x000fe4000001ff00 */
[----:B------:R-:W-:Y:S02]  /*6f00*/  ISETP.NE.AND P0, PT, RZ, UR39, PT ;  /* 0x00000027ff007c0c */ /* 0x000fe4000bf05270 */
[----:B------:R-:W-:Y:S02]  /*6f10*/  CS2R R104, SRZ ;  /* 0x0000000000687805 */ /* 0x000fe4000001ff00 */
[----:B------:R-:W-:Y:S02]  /*6f20*/  @P3 SEL R4, R5, R4, !P4 ;  /* 0x0000000405043207 */ /* 0x000fe40006000000 */
[----:B------:R-:W-:Y:S02]  /*6f30*/  CS2R R98, SRZ ;  /* 0x0000000000627805 */ /* 0x000fe4000001ff00 */
[----:B------:R-:W-:Y:S02]  /*6f40*/  @P5 SHF.L.U32 R6, R152, 0x1f, RZ ;  /* 0x0000001f98065819 */ /* 0x000fe400000006ff */
[----:B------:R-:W-:Y:S02]  /*6f50*/  CS2R R96, SRZ ;  /* 0x0000000000607805 */ /* 0x000fe4000001ff00 */
[----:B------:R-:W-:Y:S02]  /*6f60*/  LOP3.LUT R4, R4, 0x1, RZ, 0xc0, !PT ;  /* 0x0000000104047812 */ /* 0x000fe400078ec0ff */
[----:B------:R-:W-:Y:S01]  /*6f70*/  CS2R R90, SRZ ;  /* 0x00000000005a7805 */ /* 0x000fe2000001ff00 */
[----:B------:R-:W1:Y:S01]  /*6f80*/  @P5 SYNCS.PHASECHK.TRANS64.TRYWAIT P2, [UR46+0x80], R6 ;  /* 0x00008006ff0055a7 */ /* 0x000e62000804112e */
[----:B------:R-:W-:Y:S01]  /*6f90*/  IMAD R69, R3, 0xc0, R2 ;  /* 0x000000c003457824 */ /* 0x000fe200078e0202 */
[----:B------:R-:W-:Y:S01]  /*6fa0*/  ISETP.NE.U32.AND P3, PT, R4, 0x1, PT ;  /* 0x000000010400780c */ /* 0x000fe20003f65070 */
[----:B------:R-:W-:Y:S01]  /*6fb0*/  VIADD R4, R166, UR46 ;  /* 0x0000002ea6047c36 */ /* 0x000fe20008000000 */
[----:B------:R-:W-:Y:S02]  /*6fc0*/  CS2R R88, SRZ ;  /* 0x0000000000587805 */ /* 0x000fe4000001ff00 */
[----:B------:R-:W-:Y:S02]  /*6fd0*/  CS2R R82, SRZ ;  /* 0x0000000000527805 */ /* 0x000fe4000001ff00 */
[----:B------:R-:W-:Y:S01]  /*6fe0*/  P2R R102, PR, RZ, 0x8 ;  /* 0x00000008ff667803 */ /* 0x000fe20000000000 */
[----:B------:R-:W-:Y:S01]  /*6ff0*/  IMAD.IADD R150, R4, 0x1, R78 ;  /* 0x0000000104967824 */ /* 0x000fe200078e024e */
[----:B------:R-:W-:Y:S01]  /*7000*/  ISETP.NE.U32.AND P3, PT, R142, 0x1, PT ;  /* 0x000000018e00780c */ /* 0x000fe20003f65070 */
[C---:B------:R-:W-:Y:S01]  /*7010*/  IMAD.IADD R164, R4.reuse, 0x1, R79 ;  /* 0x0000000104a47824 */ /* 0x040fe200078e024f */
[----:B------:R-:W-:Y:S01]  /*7020*/  CS2R R80, SRZ ;  /* 0x0000000000507805 */ /* 0x000fe2000001ff00 */
[----:B------:R-:W-:Y:S01]  /*7030*/  IMAD.IADD R161, R79, 0x1, R150 ;  /* 0x000000014fa17824 */ /* 0x000fe200078e0296 */
[----:B------:R-:W-:Y:S02]  /*7040*/  SEL R101, R101, 0x10, !P3 ;  /* 0x0000001065657807 */ /* 0x000fe40005800000 */
[----:B------:R-:W-:Y:S02]  /*7050*/  CS2R R86, SRZ ;  /* 0x0000000000567805 */ /* 0x000fe4000001ff00 */
[----:B------:R-:W-:Y:S02]  /*7060*/  CS2R R84, SRZ ;  /* 0x0000000000547805 */ /* 0x000fe4000001ff00 */
[----:B------:R-:W-:Y:S01]  /*7070*/  SEL R70, RZ, 0xc0, P0 ;  /* 0x000000c0ff467807 */ /* 0x000fe20000000000 */
[----:B------:R2:W4:Y:S01]  /*7080*/  SYNCS.PHASECHK.TRANS64.TRYWAIT P1, [UR46+0xf0], R0 ;  /* 0x0000f000ff0075a7 */ /* 0x000522000802112e */
[----:B------:R-:W-:Y:S02]  /*7090*/  IMAD.IADD R165, R4, 0x1, R101 ;  /* 0x0000000104a57824 */ /* 0x000fe400078e0265 */
[C---:B------:R-:W-:Y:S02]  /*70a0*/  IMAD.IADD R163, R101.reuse, 0x1, R164 ;  /* 0x0000000165a37824 */ /* 0x040fe400078e02a4 */
[C---:B------:R-:W-:Y:S02]  /*70b0*/  IMAD.IADD R162, R101.reuse, 0x1, R150 ;  /* 0x0000000165a27824 */ /* 0x040fe400078e0296 */
[----:B------:R-:W-:Y:S01]  /*70c0*/  IMAD.IADD R160, R101, 0x1, R161 ;  /* 0x0000000165a07824 */ /* 0x000fe200078e02a1 */
[----:B-1----:R-:W-:Y:S01]  /*70d0*/  @P5 SEL R100, RZ, 0x1, !P2 ;  /* 0x00000001ff645807 */ /* 0x002fe20005000000 */
[----:B--2---:R-:W-:Y:S06]  /*70e0*/  @!P5 BRA `(.L_x_114) ;  /* 0x000000000088d947 */ /* 0x004fec0003800000 */
[----:B------:R-:W-:Y:S01]  /*70f0*/  IMAD.MOV.U32 R131, RZ, RZ, RZ ;  /* 0x000000ffff837224 */ /* 0x000fe200078e00ff */
[----:B------:R-:W-:Y:S01]  /*7100*/  ISETP.NE.AND P0, PT, R100, RZ, PT ;  /* 0x000000ff6400720c */ /* 0x000fe20003f05270 */
[----:B------:R-:W-:Y:S01]  /*7110*/  BSSY B0, `(.L_x_115) ;  /* 0x0000014000007945 */ /* 0x000fe20003800000 */
[----:B------:R-:W-:Y:S02]  /*7120*/  CS2R R86, SRZ ;  /* 0x0000000000567805 */ /* 0x000fe4000001ff00 */
        /* <DEDUP_REMOVED lines=13> */
[----:B------:R-:W-:Y:S01]  /*7200*/  CS2R R128, SRZ ;  /* 0x0000000000807805 */ /* 0x000fe2000001ff00 */
[----:B------:R-:W-:Y:S06]  /*7210*/  @P0 BRA `(.L_x_116) ;  /* 0x00000000000c0947 */ /* 0x000fec0003800000 */
[----:B------:R-:W-:Y:S04]  /*7220*/  SHF.L.U32 R4, R152, 0x1f, RZ ;  /* 0x0000001f98047819 */ /* 0x000fe800000006ff */
[----:B------:R-:W1:Y:S02]  /*7230*/  SYNCS.PHASECHK.TRANS64.TRYWAIT P0, [UR46+0x80], R4 ;  /* 0x00008004ff0075a7 */ /* 0x000e64000800112e */
[----:B-1----:R-:W-:Y:S05]  /*7240*/  @!P0 BRA `(.L_x_117) ;  /* 0x0000005c00e48947 */ /* 0x002fea0003800000 */
.L_x_116:
[----:B------:R-:W-:Y:S05]  /*7250*/  BSYNC B0 ;  /* 0x0000000000007941 */ /* 0x000fea0003800000 */
.L_x_115:
[----:B------:R-:W-:Y:S01]  /*7260*/  ISETP.NE.AND P0, PT, R102, RZ, PT ;  /* 0x000000ff6600720c */ /* 0x000fe20003f05270 */
[----:B------:R-:W-:Y:S11]  /*7270*/  HFMA2 R77, -RZ, RZ, 0, 5.9604644775390625e-08 ;  /* 0x00000001ff4d7431 */ /* 0x000ff600000001ff */
[----:B------:R-:W-:Y:S01]  /*7280*/  @!UPT UIADD3 URZ, UPT, UPT, URZ, URZ, URZ ;  /* 0x000000fffffff290 */ /* 0x000fe2000fffe0ff */
[----:B------:R2:W1:Y:S04]  /*7290*/  @P0 LDS.128 R84, [R166+UR46+0x400] ;  /* 0x0004002ea6540984 */ /* 0x0004680008000c00 */
[----:B------:R2:W1:Y:S04]  /*72a0*/  @P0 LDS.128 R80, [R165+0x400] ;  /* 0x00040000a5500984 */ /* 0x0004680000000c00 */
[----:B------:R2:W1:Y:S04]  /*72b0*/  @P0 LDS.128 R88, [R164+0x400] ;  /* 0x00040000a4580984 */ /* 0x0004680000000c00 */
[----:B------:R2:W1:Y:S04]  /*72c0*/  @P0 LDS.128 R96, [R163+0x400] ;  /* 0x00040000a3600984 */ /* 0x0004680000000c00 */
[----:B------:R2:W1:Y:S04]  /*72d0*/  @P0 LDS.128 R104, [R150+0x400] ;  /* 0x0004000096680984 */ /* 0x0004680000000c00 */
[----:B------:R2:W1:Y:S04]  /*72e0*/  @P0 LDS.128 R112, [R162+0x400] ;  /* 0x00040000a2700984 */ /* 0x0004680000000c00 */
[----:B------:R2:W1:Y:S04]  /*72f0*/  @P0 LDS.128 R120, [R161+0x400] ;  /* 0x00040000a1780984 */ /* 0x0004680000000c00 */
[----:B------:R2:W1:Y:S02]  /*7300*/  @P0 LDS.128 R128, [R160+0x400] ;  /* 0x00040000a0800984 */ /* 0x0004640000000c00 */
.L_x_114:
[----:B------:R-:W-:Y:S05]  /*7310*/  BSYNC B1 ;  /* 0x0000000000017941 */ /* 0x000fea0003800000 */
.L_x_113:
[----:B------:R-:W-:Y:S05]  /*7320*/  IMAD.IADD R64, R69, 0x1, R70 ;  /* 0x0000000145407824 */ /* 0x000fea00078e0246 */
[----:B-1----:R-:W-:Y:S04]  /*7330*/  SHF.R.U32.HI R3, RZ, 0x15, R64 ;  /* 0x00000015ff037819 */ /* 0x002fe80000011640 */
[----:B------:R-:W-:Y:S01]  /*7340*/  LOP3.LUT P0, RZ, R3, 0x3, R144, 0x48, !PT ;  /* 0x0000000303ff7812 */ /* 0x000fe20007804890 */
[----:B------:R-:W-:Y:S01]  /*7350*/  @!UPT UIADD3 URZ, UPT, UPT, URZ, URZ, URZ ;  /* 0x000000fffffff290 */ /* 0x000fe2000fffe0ff */
[----:B----4-:R-:W-:Y:S11]  /*7360*/  @P1 BRA `(.L_x_118) ;  /* 0x0000000000081947 */ /* 0x010ff60003800000 */
[----:B------:R-:W1:Y:S02]  /*7370*/  SYNCS.PHASECHK.TRANS64.TRYWAIT P1, [UR46+0xf0], R0 ;  /* 0x0000f000ff0075a7 */ /* 0x000e64000802112e */
[----:B-1----:R-:W-:Y:S05]  /*7380*/  @!P1 BRA `(.L_x_119) ;  /* 0x0000005c00ac9947 */ /* 0x002fea0003800000 */
.L_x_118:
[----:B------:R-:W-:Y:S05]  /*7390*/  @!P0 BRA `(.L_x_120) ;  /* 0x0000000000408947 */ /* 0x000fea0003800000 */
[----:B------:R-:W4:Y:S01]  /*73a0*/  LDCU.64 UR8, c[0x4][0x70] ;  /* 0x01000e00ff0877ac */ /* 0x000f220008000a00 */
[----:B------:R-:W-:Y:S01]  /*73b0*/  MOV R15, 0x0 ;  /* 0x00000000000f7802 */ /* 0x000fe20000000f00 */
[----:B------:R-:W-:Y:S02]  /*73c0*/  HFMA2 R12, -RZ, RZ, 0, 5.9604644775390625e-08 ;  /* 0x00000001ff0c7431 */ /* 0x000fe400000001ff */
[----:B------:R-:W-:Y:S02]  /*73d0*/  IMAD.MOV.U32 R8, RZ, RZ, 0x192 ;  /* 0x00000192ff087424 */ /* 0x000fe400078e00ff */
[----:B------:R-:W-:Y:S01]  /*73e0*/  IMAD.MOV.U32 R13, RZ, RZ, RZ ;  /* 0x000000ffff0d7224 */ /* 0x000fe200078e00ff */
[----:B------:R-:W5:Y:S01]  /*73f0*/  LDCU.64 UR6, c[0x4][0x78] ;  /* 0x01000f00ff0677ac */ /* 0x000f620008000a00 */
[----:B------:R-:W1:Y:S01]  /*7400*/  LDC.64 R14, c[0x4][R15] ;  /* 0x010000000f0e7b82 */ /* 0x000e620000000a00 */
[----:B------:R-:W2:Y:S01]  /*7410*/  LDCU.64 UR4, c[0x4][0x10] ;  /* 0x01000200ff0477ac */ /* 0x000ea20008000a00 */
[----:B----4-:R-:W-:Y:S01]  /*7420*/  MOV R5, UR9 ;  /* 0x0000000900057c02 */ /* 0x010fe20008000f00 */
[----:B------:R-:W-:Y:S01]  /*7430*/  IMAD.U32 R4, RZ, RZ, UR8 ;  /* 0x00000008ff047e24 */ /* 0x000fe2000f8e00ff */
[----:B-----5:R-:W-:Y:S01]  /*7440*/  MOV R7, UR7 ;  /* 0x0000000700077c02 */ /* 0x020fe20008000f00 */
[----:B------:R-:W-:Y:S01]  /*7450*/  IMAD.U32 R6, RZ, RZ, UR6 ;  /* 0x00000006ff067e24 */ /* 0x000fe2000f8e00ff */
[----:B--2---:R-:W-:Y:S01]  /*7460*/  MOV R11, UR5 ;  /* 0x00000005000b7c02 */ /* 0x004fe20008000f00 */
[----:B------:R-:W-:Y:S02]  /*7470*/  IMAD.U32 R10, RZ, RZ, UR4 ;  /* 0x00000004ff0a7e24 */ /* 0x000fe4000f8e00ff */
[----:B------:R-:W-:Y:S07]  /*7480*/  LEPC R20, `(.L_x_120) ;  /* 0x000000001014794e */ /* 0x000fee0000000000 */
[----:B-1-3--:R-:W-:Y:S05]  /*7490*/  CALL.ABS.NOINC R14 ;  /* 0x000000000e007343 */ /* 0x00afea0003c00000 */
.L_x_120:
[----:B------:R-:W-:Y:S01]  /*74a0*/  SHF.L.U32 R72, R84, 0x10, RZ ;  /* 0x0000001054487819 */ /* 0x000fe200000006ff */
[----:B------:R-:W-:Y:S05]  /*74b0*/  WARPSYNC.ALL ;  /* 0x0000000000007948 */ /* 0x000fea0003800000 */
[----:B------:R-:W-:Y:S01]  /*74c0*/  R2UR UR4, R64 ;  /* 0x00000000400472ca */ /* 0x000fe200000e0000 */
[----:B------:R-:W-:Y:S01]  /*74d0*/  BSSY.RECONVERGENT B0, `(.L_x_121) ;  /* 0x0000101000007945 */ /* 0x000fe20003800200 */
[----:B------:R-:W-:Y:S02]  /*74e0*/  LOP3.LUT R74, R84, 0xffff0000, RZ, 0xc0, !PT ;  /* 0xffff0000544a7812 */ /* 0x000fe400078ec0ff */
[----:B------:R-:W-:Y:S02]  /*74f0*/  LOP3.LUT R76, R85, 0xffff0000, RZ, 0xc0, !PT ;  /* 0xffff0000554c7812 */ /* 0x000fe400078ec0ff */
[----:B------:R-:W-:Y:S02]  /*7500*/  SHF.L.U32 R73, R86, 0x10, RZ ;  /* 0x0000001056497819 */ /* 0x000fe400000006ff */
[----:B------:R-:W-:Y:S02]  /*7510*/  SHF.L.U32 R75, R80, 0x10, RZ ;  /* 0x00000010504b7819 */ /* 0x000fe400000006ff */
[----:B------:R-:W-:Y:S02]  /*7520*/  R2UR UR5, R157 ;  /* 0x000000009d0572ca */ /* 0x000fe400000e0000 */
[----:B------:R-:W-:Y:S01]  /*7530*/  ISETP.NE.AND P0, PT, R155, RZ, PT ;  /* 0x000000ff9b00720c */ /* 0x000fe20003f05270 */
[----:B------:R-:W4:Y:S01]  /*7540*/  LDTM.x64 R4, tmem[UR4] ;  /* 0x00000004000479ee */ /* 0x000f220008340000 */
[----:B------:R-:W-:Y:S09]  /*7550*/  NOP ;  /* 0x0000000000007918 */ /* 0x000ff20000000000 */
[----:B----4-:R-:W-:Y:S01]  /*7560*/  SYNCS.ARRIVE.TRANS64.RED.A1T0 RZ, [UR5], RZ ;  /* 0x000000ffffff79a7 */ /* 0x010fe20008100405 */
[C---:B-1-3--:R-:W-:Y:S01]  /*7570*/  FMUL R0, R68.reuse, R4 ;  /* 0x0000000444007220 */ /* 0x04afe20000400000 */
[C---:B------:R-:W-:Y:S01]  /*7580*/  FMUL R3, R68.reuse, R5 ;  /* 0x0000000544037220 */ /* 0x040fe20000400000 */
[C---:B------:R-:W-:Y:S01]  /*7590*/  FMUL R6, R68.reuse, R6 ;  /* 0x0000000644067220 */ /* 0x040fe20000400000 */
[C---:B------:R-:W-:Y:S01]  /*75a0*/  FMUL R7, R68.reuse, R7 ;  /* 0x0000000744077220 */ /* 0x040fe20000400000 */
[----:B------:R-:W-:Y:S01]  /*75b0*/  FFMA R0, R71, R72, R0 ;  /* 0x0000004847007223 */ /* 0x000fe20000000000 */
[----:B------:R-:W-:Y:S01]  /*75c0*/  SHF.L.U32 R72, R85, 0x10, RZ ;  /* 0x0000001055487819 */ /* 0x000fe200000006ff */
[C---:B------:R-:W-:Y:S01]  /*75d0*/  FMUL R4, R68.reuse, R8 ;  /* 0x0000000844047220 */ /* 0x040fe20000400000 */
[----:B------:R-:W-:Y:S01]  /*75e0*/  FFMA R3, R71, R74, R3 ;  /* 0x0000004a47037223 */ /* 0x000fe20000000003 */
[----:B------:R-:W-:Y:S01]  /*75f0*/  LOP3.LUT R74, R87, 0xffff0000, RZ, 0xc0, !PT ;  /* 0xffff0000574a7812 */ /* 0x000fe200078ec0ff */
[----:B------:R-:W-:Y:S01]  /*7600*/  FMUL R5, R68, R9 ;  /* 0x0000000944057220 */ /* 0x000fe20000400000 */
[C---:B------:R-:W-:Y:S01]  /*7610*/  FFMA R6, R71.reuse, R72, R6 ;  /* 0x0000004847067223 */ /* 0x040fe20000000006 */
[----:B------:R-:W-:Y:S01]  /*7620*/  LOP3.LUT R72, R86, 0xffff0000, RZ, 0xc0, !PT ;  /* 0xffff000056487812 */ /* 0x000fe200078ec0ff */
[----:B------:R-:W-:Y:S01]  /*7630*/  FFMA R7, R71, R76, R7 ;  /* 0x0000004c47077223 */ /* 0x000fe20000000007 */
[----:B------:R-:W-:Y:S01]  /*7640*/  LOP3.LUT R76, R83, 0xffff0000, RZ, 0xc0, !PT ;  /* 0xffff0000534c7812 */ /* 0x000fe200078ec0ff */
[----:B------:R-:W-:Y:S01]  /*7650*/  FFMA R4, R71, R73, R4 ;  /* 0x0000004947047223 */ /* 0x000fe20000000004 */
[----:B------:R-:W-:Y:S01]  /*7660*/  SHF.L.U32 R73, R87, 0x10, RZ ;  /* 0x0000001057497819 */ /* 0x000fe200000006ff */
[----:B------:R-:W-:Y:S01]  /*7670*/  FMUL R10, R68, R10 ;  /* 0x0000000a440a7220 */ /* 0x000fe20000400000 */
[----:B------:R-:W-:Y:S01]  /*7680*/  F2FP.BF16.F32.PACK_AB R92, R3, R0 ;  /* 0x00000000035c723e */ /* 0x000fe200000010ff */
[----:B------:R-:W-:Y:S01]  /*7690*/  FFMA R5, R71, R72, R5 ;  /* 0x0000004847057223 */ /* 0x000fe20000000005 */
[----:B------:R-:W-:Y:S01]  /*76a0*/  LOP3.LUT R72, R80, 0xffff0000, RZ, 0xc0, !PT ;  /* 0xffff000050487812 */ /* 0x000fe200078ec0ff */
[C---:B------:R-:W-:Y:S01]  /*76b0*/  FMUL R11, R68.reuse, R11 ;  /* 0x0000000b440b7220 */ /* 0x040fe20000400000 */
[----:B------:R-:W-:Y:S01]  /*76c0*/  F2FP.BF16.F32.PACK_AB R93, R7, R6 ;  /* 0x00000006075d723e */ /* 0x000fe200000010ff */
[C---:B------:R-:W-:Y:S01]  /*76d0*/  FMUL R8, R68.reuse, R12 ;  /* 0x0000000c44087220 */ /* 0x040fe20000400000 */
[----:B------:R-:W-:Y:S01]  /*76e0*/  F2FP.BF16.F32.PACK_AB R94, R5, R4 ;  /* 0x00000004055e723e */ /* 0x000fe200000010ff */
[----:B------:R-:W-:Y:S01]  /*76f0*/  FFMA R10, R71, R73, R10 ;  /* 0x00000049470a7223 */ /* 0x000fe2000000000a */
[----:B------:R-:W-:Y:S01]  /*7700*/  SHF.L.U32 R73, R81, 0x10, RZ ;  /* 0x0000001051497819 */ /* 0x000fe200000006ff */
[----:B------:R-:W-:Y:S01]  /*7710*/  FMUL R9, R68, R13 ;  /* 0x0000000d44097220 */ /* 0x000fe20000400000 */
[C---:B------:R-:W-:Y:S01]  /*7720*/  FFMA R11, R71.reuse, R74, R11 ;  /* 0x0000004a470b7223 */ /* 0x040fe2000000000b */
[----:B------:R-:W-:Y:S01]  /*7730*/  LOP3.LUT R74, R82, 0xffff0000, RZ, 0xc0, !PT ;  /* 0xffff0000524a7812 */ /* 0x000fe200078ec0ff */
[----:B------:R-:W-:Y:S01]  /*7740*/  FMUL R14, R68, R14 ;  /* 0x0000000e440e7220 */ /* 0x000fe20000400000 */
[----:B------:R-:W-:Y:S01]  /*7750*/  FFMA R8, R71, R75, R8 ;  /* 0x0000004b47087223 */ /* 0x000fe20000000008 */
[----:B------:R-:W-:Y:S01]  /*7760*/  SHF.L.U32 R75, R83, 0x10, RZ ;  /* 0x00000010534b7819 */ /* 0x000fe200000006ff */
[----:B------:R-:W-:Y:S01]  /*7770*/  FFMA R9, R71, R72, R9 ;  /* 0x0000004847097223 */ /* 0x000fe20000000009 */
[----:B------:R-:W-:Y:S01]  /*7780*/  LOP3.LUT R72, R81, 0xffff0000, RZ, 0xc0, !PT ;  /* 0xffff000051487812 */ /* 0x000fe200078ec0ff */
[----:B------:R-:W-:Y:S01]  /*7790*/  FFMA R14, R71, R73, R14 ;  /* 0x00000049470e7223 */ /* 0x000fe2000000000e */
[----:B------:R-:W-:Y:S01]  /*77a0*/  SHF.L.U32 R73, R82, 0x10, RZ ;  /* 0x0000001052497819 */ /* 0x000fe200000006ff */
[C---:B------:R-:W-:Y:S01]  /*77b0*/  FMUL R15, R68.reuse, R15 ;  /* 0x0000000f440f7220 */ /* 0x040fe20000400000 */
[----:B------:R-:W-:Y:S01]  /*77c0*/  F2FP.BF16.F32.PACK_AB R95, R11, R10 ;  /* 0x0000000a0b5f723e */ /* 0x000fe200000010ff */
[C---:B------:R-:W-:Y:S01]  /*77d0*/  FMUL R12, R68.reuse, R16 ;  /* 0x00000010440c7220 */ /* 0x040fe20000400000 */
[----:B------:R-:W-:Y:S01]  /*77e0*/  F2FP.BF16.F32.PACK_AB R108, R9, R8 ;  /* 0x00000008096c723e */ /* 0x000fe200000010ff */
[----:B------:R-:W-:Y:S01]  /*77f0*/  FMUL R13, R68, R17 ;  /* 0x00000011440d7220 */ /* 0x000fe20000400000 */
[C---:B------:R-:W-:Y:S01]  /*7800*/  FFMA R15, R71.reuse, R72, R15 ;  /* 0x00000048470f7223 */ /* 0x040fe2000000000f */
[----:B------:R-:W-:Y:S01]  /*7810*/  SHF.L.U32 R72, R88, 0x10, RZ ;  /* 0x0000001058487819 */ /* 0x000fe200000006ff */
[C---:B------:R-:W-:Y:S01]  /*7820*/  FMUL R18, R68.reuse, R18 ;  /* 0x0000001244127220 */ /* 0x040fe20000400000 */
[----:B------:R-:W-:Y:S01]  /*7830*/  FMUL R19, R68, R19 ;  /* 0x0000001344137220 */ /* 0x000fe20000400000 */
[----:B------:R-:W-:Y:S01]  /*7840*/  FFMA R12, R71, R73, R12 ;  /* 0x00000049470c7223 */ /* 0x000fe2000000000c */
[----:B------:R-:W-:Y:S01]  /*7850*/  SHF.L.U32 R73, R90, 0x10, RZ ;  /* 0x000000105a497819 */ /* 0x000fe200000006ff */
[----:B------:R-:W-:Y:S01]  /*7860*/  FMUL R16, R68, R20 ;  /* 0x0000001444107220 */ /* 0x000fe20000400000 */
[----:B------:R-:W-:Y:S01]  /*7870*/  F2FP.BF16.F32.PACK_AB R109, R15, R14 ;  /* 0x0000000e0f6d723e */ /* 0x000fe200000010ff */
[C---:B------:R-:W-:Y:S01]  /*7880*/  FFMA R13, R71.reuse, R74, R13 ;  /* 0x0000004a470d7223 */ /* 0x040fe2000000000d */
[----:B------:R-:W-:Y:S01]  /*7890*/  LOP3.LUT R74, R88, 0xffff0000, RZ, 0xc0, !PT ;  /* 0xffff0000584a7812 */ /* 0x000fe200078ec0ff */
        /* <DEDUP_REMOVED lines=8> */
[----:B------:R-:W-:Y:S01]  /*7920*/  FMUL R22, R68, R22 ;  /* 0x0000001644167220 */ /* 0x000fe20000400000 */
[----:B------:R-:W-:Y:S01]  /*7930*/  F2FP.BF16.F32.PACK_AB R111, R19, R18 ;  /* 0x00000012136f723e */ /* 0x000fe200000010ff */
[C---:B------:R-:W-:Y:S01]  /*7940*/  FFMA R17, R71.reuse, R74, R17 ;  /* 0x0000004a47117223 */ /* 0x040fe20000000011 */
[----:B------:R-:W-:Y:S01]  /*7950*/  LOP3.LUT R74, R90, 0xffff0000, RZ, 0xc0, !PT ;  /* 0xffff00005a4a7812 */ /* 0x000fe200078ec0ff */
[----:B------:R-:W-:Y:S01]  /*7960*/  FFMA R22, R71, R72, R22 ;  /* 0x0000004847167223 */ /* 0x000fe20000000016 */
[----:B------:R-:W-:Y:S01]  /*7970*/  LOP3.LUT R72, R89, 0xffff0000, RZ, 0xc0, !PT ;  /* 0xffff000059487812 */ /* 0x000fe200078ec0ff */
[C---:B------:R-:W-:Y:S01]  /*7980*/  FMUL R23, R68.reuse, R23 ;  /* 0x0000001744177220 */ /* 0x040fe20000400000 */
[----:B------:R-:W-:Y:S01]  /*7990*/  F2FP.BF16.F32.PACK_AB R116, R17, R16 ;  /* 0x000000101174723e */ /* 0x000fe200000010ff */
[C---:B------:R-:W-:Y:S01]  /*79a0*/  FMUL R20, R68.reuse, R24 ;  /* 0x0000001844147220 */ /* 0x040fe20000400000 */
[----:B------:R-:W-:Y:S01]  /*79b0*/  FMUL R21, R68, R25 ;  /* 0x0000001944157220 */ /* 0x000fe20000400000 */
[C---:B------:R-:W-:Y:S01]  /*79c0*/  FFMA R23, R71.reuse, R72, R23 ;  /* 0x0000004847177223 */ /* 0x040fe20000000017 */
[----:B------:R-:W-:Y:S01]  /*79d0*/  SHF.L.U32 R72, R96, 0x10, RZ ;  /* 0x0000001060487819 */ /* 0x000fe200000006ff */
[C---:B------:R-:W-:Y:S01]  /*79e0*/  FMUL R26, R68.reuse, R26 ;  /* 0x0000001a441a7220 */ /* 0x040fe20000400000 */
[C---:B------:R-:W-:Y:S01]  /*79f0*/  FMUL R27, R68.reuse, R27 ;  /* 0x0000001b441b7220 */ /* 0x040fe20000400000 */
        /* <DEDUP_REMOVED lines=9> */
[----:B------:R-:W-:Y:S01]  /*7a90*/  F2FP.BF16.F32.PACK_AB R118, R21, R20 ;  /* 0x000000141576723e */ /* 0x000fe200000010ff */
[----:B------:R-:W-:Y:S01]  /*7aa0*/  FFMA R24, R71, R72, R24 ;  /* 0x0000004847187223 */ /* 0x000fe20000000018 */
[----:B------:R-:W-:Y:S01]  /*7ab0*/  LOP3.LUT R72, R97, 0xffff0000, RZ, 0xc0, !PT ;  /* 0xffff000061487812 */ /* 0x000fe200078ec0ff */
[C---:B------:R-:W-:Y:S01]  /*7ac0*/  FMUL R25, R68.reuse, R29 ;  /* 0x0000001d44197220 */ /* 0x040fe20000400000 */
[----:B------:R-:W-:Y:S01]  /*7ad0*/  F2FP.BF16.F32.PACK_AB R119, R27, R26 ;  /* 0x0000001a1b77723e */ /* 0x000fe200000010ff */
[C---:B------:R-:W-:Y:S01]  /*7ae0*/  FMUL R30, R68.reuse, R30 ;  /* 0x0000001e441e7220 */ /* 0x040fe20000400000 */
[----:B------:R-:W-:Y:S01]  /*7af0*/  LOP3.LUT R76, R131, 0xffff0000, RZ, 0xc0, !PT ;  /* 0xffff0000834c7812 */ /* 0x000fe200078ec0ff */
[----:B------:R-:W-:Y:S01]  /*7b00*/  FMUL R31, R68, R31 ;  /* 0x0000001f441f7220 */ /* 0x000fe20000400000 */
[----:B------:R-:W-:Y:S01]  /*7b10*/  FFMA R25, R71, R74, R25 ;  /* 0x0000004a47197223 */ /* 0x000fe20000000019 */
[----:B------:R-:W-:Y:S01]  /*7b20*/  LOP3.LUT R74, R99, 0xffff0000, RZ, 0xc0, !PT ;  /* 0xffff0000634a7812 */ /* 0x000fe200078ec0ff */
[C---:B------:R-:W-:Y:S01]  /*7b30*/  FFMA R30, R71.reuse, R73, R30 ;  /* 0x00000049471e7223 */ /* 0x040fe2000000001e */
[C---:B------:R-:W-:Y:S01]  /*7b40*/  SHF.L.U32 R73, R98.reuse, 0x10, RZ ;  /* 0x0000001062497819 */ /* 0x040fe200000006ff */
[C---:B------:R-:W-:Y:S01]  /*7b50*/  FFMA R31, R71.reuse, R72, R31 ;  /* 0x00000048471f7223 */ /* 0x040fe2000000001f */
[----:B------:R-:W-:Y:S01]  /*7b60*/  LOP3.LUT R72, R98, 0xffff0000, RZ, 0xc0, !PT ;  /* 0xffff000062487812 */ /* 0x000fe200078ec0ff */
[C---:B------:R-:W-:Y:S01]  /*7b70*/  FMUL R28, R68.reuse, R32 ;  /* 0x00000020441c7220 */ /* 0x040fe20000400000 */
[C---:B------:R-:W-:Y:S01]  /*7b80*/  FMUL R29, R68.reuse, R33 ;  /* 0x00000021441d7220 */ /* 0x040fe20000400000 */
[C---:B------:R-:W-:Y:S01]  /*7b90*/  FMUL R34, R68.reuse, R34 ;  /* 0x0000002244227220 */ /* 0x040fe20000400000 */
[----:B------:R-:W-:Y:S01]  /*7ba0*/  FMUL R35, R68, R35 ;  /* 0x0000002344237220 */ /* 0x000fe20000400000 */
[----:B------:R-:W-:Y:S01]  /*7bb0*/  FFMA R28, R71, R73, R28 ;  /* 0x00000049471c7223 */ /* 0x000fe2000000001c */
[----:B------:R-:W-:Y:S01]  /*7bc0*/  SHF.L.U32 R73, R105, 0x10, RZ ;  /* 0x0000001069497819 */ /* 0x000fe200000006ff */
[C---:B------:R-:W-:Y:S01]  /*7bd0*/  FFMA R29, R71.reuse, R72, R29 ;  /* 0x00000048471d7223 */ /* 0x040fe2000000001d */
[C---:B------:R-:W-:Y:S01]  /*7be0*/  SHF.L.U32 R72, R104.reuse, 0x10, RZ ;  /* 0x0000001068487819 */ /* 0x040fe200000006ff */
[----:B------:R-:W-:Y:S01]  /*7bf0*/  FFMA R34, R71, R75, R34 ;  /* 0x0000004b47227223 */ /* 0x000fe20000000022 */
[----:B------:R-:W-:Y:S01]  /*7c00*/  SHF.L.U32 R75, R107, 0x10, RZ ;  /* 0x000000106b4b7819 */ /* 0x000fe200000006ff */
[C---:B------:R-:W-:Y:S01]  /*7c10*/  FFMA R35, R71.reuse, R74, R35 ;  /* 0x0000004a47237223 */ /* 0x040fe20000000023 */
[----:B------:R-:W-:Y:S01]  /*7c20*/  LOP3.LUT R74, R104, 0xffff0000, RZ, 0xc0, !PT ;  /* 0xffff0000684a7812 */ /* 0x000fe200078ec0ff */
[C---:B------:R-:W-:Y:S01]  /*7c30*/  FMUL R32, R68.reuse, R36 ;  /* 0x0000002444207220 */ /* 0x040fe20000400000 */
[C---:B------:R-:W-:Y:S01]  /*7c40*/  FMUL R33, R68.reuse, R37 ;  /* 0x0000002544217220 */ /* 0x040fe20000400000 */
[----:B------:R-:W-:Y:S01]  /*7c50*/  FMUL R38, R68, R38 ;  /* 0x0000002644267220 */ /* 0x000fe20000400000 */
[----:B------:R1:W-:Y:S01]  /*7c60*/  STS.128 [R166+UR46+0x400], R92 ;  /* 0x0004005ca6007988 */ /* 0x0003e20008000c2e */
[----:B------:R-:W-:Y:S01]  /*7c70*/  FFMA R32, R71, R72, R32 ;  /* 0x0000004847207223 */ /* 0x000fe20000000020 */
[----:B------:R-:W-:Y:S01]  /*7c80*/  LOP3.LUT R72, R105, 0xffff0000, RZ, 0xc0, !PT ;  /* 0xffff000069487812 */ /* 0x000fe200078ec0ff */
[C---:B------:R-:W-:Y:S01]  /*7c90*/  FFMA R33, R71.reuse, R74, R33 ;  /* 0x0000004a47217223 */ /* 0x040fe20000000021 */
[----:B------:R-:W-:Y:S01]  /*7ca0*/  LOP3.LUT R74, R106, 0xffff0000, RZ, 0xc0, !PT ;  /* 0xffff00006a4a7812 */ /* 0x000fe200078ec0ff */
[----:B------:R-:W-:Y:S01]  /*7cb0*/  FMUL R39, R68, R39 ;  /* 0x0000002744277220 */ /* 0x000fe20000400000 */
[C---:B------:R-:W-:Y:S01]  /*7cc0*/  FFMA R38, R71.reuse, R73, R38 ;  /* 0x0000004947267223 */ /* 0x040fe20000000026 */
[----:B------:R-:W-:Y:S01]  /*7cd0*/  SHF.L.U32 R73, R106, 0x10, RZ ;  /* 0x000000106a497819 */ /* 0x000fe200000006ff */
[C---:B------:R-:W-:Y:S01]  /*7ce0*/  FMUL R36, R68.reuse, R40 ;  /* 0x0000002844247220 */ /* 0x040fe20000400000 */
[----:B------:R-:W-:Y:S01]  /*7cf0*/  FFMA R39, R71, R72, R39 ;  /* 0x0000004847277223 */ /* 0x000fe20000000027 */
[----:B------:R-:W-:Y:S01]  /*7d00*/  LOP3.LUT R72, R107, 0xffff0000, RZ, 0xc0, !PT ;  /* 0xffff00006b487812 */ /* 0x000fe200078ec0ff */
[C---:B------:R-:W-:Y:S01]  /*7d10*/  FMUL R37, R68.reuse, R41 ;  /* 0x0000002944257220 */ /* 0x040fe20000400000 */
[C---:B------:R-:W-:Y:S01]  /*7d20*/  FMUL R42, R68.reuse, R42 ;  /* 0x0000002a442a7220 */ /* 0x040fe20000400000 */
[----:B------:R-:W-:Y:S01]  /*7d30*/  FMUL R43, R68, R43 ;  /* 0x0000002b442b7220 */ /* 0x000fe20000400000 */
[C---:B------:R-:W-:Y:S01]  /*7d40*/  FFMA R36, R71.reuse, R73, R36 ;  /* 0x0000004947247223 */ /* 0x040fe20000000024 */
[C---:B------:R-:W-:Y:S01]  /*7d50*/  SHF.L.U32 R73, R112.reuse, 0x10, RZ ;  /* 0x0000001070497819 */ /* 0x040fe200000006ff */
[----:B------:R3:W-:Y:S01]  /*7d60*/  STS.128 [R165+0x400], R108 ;  /* 0x0004006ca5007388 */ /* 0x0007e20000000c00 */
[----:B------:R-:W-:Y:S01]  /*7d70*/  FFMA R37, R71, R74, R37 ;  /* 0x0000004a47257223 */ /* 0x000fe20000000025 */
[----:B------:R-:W-:Y:S01]  /*7d80*/  LOP3.LUT R74, R113, 0xffff0000, RZ, 0xc0, !PT ;  /* 0xffff0000714a7812 */ /* 0x000fe200078ec0ff */
[----:B------:R-:W-:Y:S01]  /*7d90*/  FFMA R42, R71, R75, R42 ;  /* 0x0000004b472a7223 */ /* 0x000fe2000000002a */
[----:B------:R-:W-:Y:S01]  /*7da0*/  SHF.L.U32 R75, R113, 0x10, RZ ;  /* 0x00000010714b7819 */ /* 0x000fe200000006ff */
        /* <DEDUP_REMOVED lines=8> */
[----:B------:R4:W-:Y:S01]  /*7e30*/  STS.128 [R164+0x400], R116 ;  /* 0x00040074a4007388 */ /* 0x0009e20000000c00 */
[C---:B------:R-:W-:Y:S01]  /*7e40*/  FFMA R41, R71.reuse, R72, R41 ;  /* 0x0000004847297223 */ /* 0x040fe20000000029 */
[C---:B------:R-:W-:Y:S01]  /*7e50*/  SHF.L.U32 R72, R114.reuse, 0x10, RZ ;  /* 0x0000001072487819 */ /* 0x040fe200000006ff */
[----:B------:R-:W-:Y:S01]  /*7e60*/  FFMA R46, R71, R75, R46 ;  /* 0x0000004b472e7223 */ /* 0x000fe2000000002e */
[----:B------:R-:W-:Y:S01]  /*7e70*/  SHF.L.U32 R75, R121, 0x10, RZ ;  /* 0x00000010794b7819 */ /* 0x000fe200000006ff */
[----:B------:R-:W-:Y:S01]  /*7e80*/  FFMA R47, R71, R74, R47 ;  /* 0x0000004a472f7223 */ /* 0x000fe2000000002f */
[----:B------:R-:W-:Y:S01]  /*7e90*/  LOP3.LUT R74, R114, 0xffff0000, RZ, 0xc0, !PT ;  /* 0xffff0000724a7812 */ /* 0x000fe200078ec0ff */
[C---:B------:R-:W-:Y:S01]  /*7ea0*/  FMUL R44, R68.reuse, R48 ;  /* 0x00000030442c7220 */ /* 0x040fe20000400000 */
[----:B-1----:R-:W-:Y:S01]  /*7eb0*/  F2FP.BF16.F32.PACK_AB R92, R25, R24 ;  /* 0x00000018195c723e */ /* 0x002fe200000010ff */
[C---:B------:R-:W-:Y:S01]  /*7ec0*/  FMUL R45, R68.reuse, R49 ;  /* 0x00000031442d7220 */ /* 0x040fe20000400000 */
[----:B------:R-:W-:Y:S01]  /*7ed0*/  F2FP.BF16.F32.PACK_AB R93, R31, R30 ;  /* 0x0000001e1f5d723e */ /* 0x000fe200000010ff */
[----:B------:R-:W-:Y:S01]  /*7ee0*/  FMUL R50, R68, R50 ;  /* 0x0000003244327220 */ /* 0x000fe20000400000 */
[----:B------:R-:W-:Y:S01]  /*7ef0*/  F2FP.BF16.F32.PACK_AB R94, R29, R28 ;  /* 0x0000001c1d5e723e */ /* 0x000fe200000010ff */
[----:B------:R-:W-:Y:S01]  /*7f00*/  FFMA R44, R71, R72, R44 ;  /* 0x00000048472c7223 */ /* 0x000fe2000000002c */
[----:B------:R-:W-:Y:S01]  /*7f10*/  LOP3.LUT R72, R115, 0xffff0000, RZ, 0xc0, !PT ;  /* 0xffff000073487812 */ /* 0x000fe200078ec0ff */
[----:B------:R-:W-:Y:S01]  /*7f20*/  FFMA R45, R71, R74, R45 ;  /* 0x0000004a472d7223 */ /* 0x000fe2000000002d */
[----:B------:R-:W-:Y:S01]  /*7f30*/  LOP3.LUT R74, R120, 0xffff0000, RZ, 0xc0, !PT ;  /* 0xffff0000784a7812 */ /* 0x000fe200078ec0ff */
[----:B------:R-:W-:Y:S01]  /*7f40*/  FMUL R51, R68, R51 ;  /* 0x0000003344337220 */ /* 0x000fe20000400000 */
[----:B------:R-:W-:Y:S01]  /*7f50*/  F2FP.BF16.F32.PACK_AB R95, R35, R34 ;  /* 0x00000022235f723e */ /* 0x000fe200000010ff */
[----:B------:R-:W-:Y:S01]  /*7f60*/  FFMA R50, R71, R73, R50 ;  /* 0x0000004947327223 */ /* 0x000fe20000000032 */
[----:B------:R-:W-:Y:S01]  /*7f70*/  SHF.L.U32 R73, R120, 0x10, RZ ;  /* 0x0000001078497819 */ /* 0x000fe200000006ff */
[C---:B------:R-:W-:Y:S01]  /*7f80*/  FMUL R48, R68.reuse, R52 ;  /* 0x0000003444307220 */ /* 0x040fe20000400000 */
[----:B---3--:R-:W-:Y:S01]  /*7f90*/  F2FP.BF16.F32.PACK_AB R108, R33, R32 ;  /* 0x00000020216c723e */ /* 0x008fe200000010ff */
[----:B------:R-:W-:Y:S01]  /*7fa0*/  FFMA R51, R71, R72, R51 ;  /* 0x0000004847337223 */ /* 0x000fe20000000033 */
[----:B------:R-:W-:Y:S01]  /*7fb0*/  LOP3.LUT R72, R121, 0xffff0000, RZ, 0xc0, !PT ;  /* 0xffff000079487812 */ /* 0x000fe200078ec0ff */
[----:B------:R1:W-:Y:S01]  /*7fc0*/  STS.128 [R163+0x400], R92 ;  /* 0x0004005ca3007388 */ /* 0x0003e20000000c00 */
[----:B------:R-:W-:Y:S01]  /*7fd0*/  F2FP.BF16.F32.PACK_AB R109, R39, R38 ;  /* 0x00000026276d723e */ /* 0x000fe200000010ff */
[C---:B------:R-:W-:Y:S01]  /*7fe0*/  FMUL R49, R68.reuse, R53 ;  /* 0x0000003544317220 */ /* 0x040fe20000400000 */
[----:B------:R-:W-:Y:S01]  /*7ff0*/  F2FP.BF16.F32.PACK_AB R110, R37, R36 ;  /* 0x00000024256e723e */ /* 0x000fe200000010ff */
[C---:B------:R-:W-:Y:S01]  /*8000*/  FMUL R54, R68.reuse, R54 ;  /* 0x0000003644367220 */ /* 0x040fe20000400000 */
[----:B------:R-:W-:Y:S01]  /*8010*/  F2FP.BF16.F32.PACK_AB R111, R43, R42 ;  /* 0x0000002a2b6f723e */ /* 0x000fe200000010ff */
[----:B------:R-:W-:Y:S01]  /*8020*/  FMUL R55, R68, R55 ;  /* 0x0000003744377220 */ /* 0x000fe20000400000 */
[----:B----4-:R-:W-:Y:S01]  /*8030*/  F2FP.BF16.F32.PACK_AB R116, R41, R40 ;  /* 0x000000282974723e */ /* 0x010fe200000010ff */
[C---:B------:R-:W-:Y:S01]  /*8040*/  FFMA R48, R71.reuse, R73, R48 ;  /* 0x0000004947307223 */ /* 0x040fe20000000030 */
[C---:B------:R-:W-:Y:S01]  /*8050*/  FFMA R49, R71.reuse, R74, R49 ;  /* 0x0000004a47317223 */ /* 0x040fe20000000031 */
[----:B------:R1:W-:Y:S01]  /*8060*/  STS.128 [R150+0x400], R108 ;  /* 0x0004006c96007388 */ /* 0x0003e20000000c00 */
[C---:B------:R-:W-:Y:S01]  /*8070*/  SHF.L.U32 R73, R122.reuse, 0x10, RZ ;  /* 0x000000107a497819 */ /* 0x040fe200000006ff */
[----:B------:R-:W-:Y:S01]  /*8080*/  FFMA R54, R71, R75, R54 ;  /* 0x0000004b47367223 */ /* 0x000fe20000000036 */
[----:B------:R-:W-:Y:S01]  /*8090*/  SHF.L.U32 R75, R123, 0x10, RZ ;  /* 0x000000107b4b7819 */ /* 0x000fe200000006ff */
[----:B------:R-:W-:Y:S01]  /*80a0*/  FFMA R55, R71, R72, R55 ;  /* 0x0000004847377223 */ /* 0x000fe20000000037 */
[----:B------:R-:W-:Y:S01]  /*80b0*/  LOP3.LUT R72, R122, 0xffff0000, RZ, 0xc0, !PT ;  /* 0xffff00007a487812 */ /* 0x000fe200078ec0ff */
[C---:B------:R-:W-:Y:S01]  /*80c0*/  FMUL R52, R68.reuse, R56 ;  /* 0x0000003844347220 */ /* 0x040fe20000400000 */
[----:B------:R-:W-:Y:S01]  /*80d0*/  LOP3.LUT R74, R123, 0xffff0000, RZ, 0xc0, !PT ;  /* 0xffff00007b4a7812 */ /* 0x000fe200078ec0ff */
[C---:B------:R-:W-:Y:S01]  /*80e0*/  FMUL R53, R68.reuse, R57 ;  /* 0x0000003944357220 */ /* 0x040fe20000400000 */
[C---:B------:R-:W-:Y:S01]  /*80f0*/  FMUL R58, R68.reuse, R58 ;  /* 0x0000003a443a7220 */ /* 0x040fe20000400000 */
[----:B------:R-:W-:Y:S01]  /*8100*/  FMUL R59, R68, R59 ;  /* 0x0000003b443b7220 */ /* 0x000fe20000400000 */
[C---:B------:R-:W-:Y:S01]  /*8110*/  FFMA R52, R71.reuse, R73, R52 ;  /* 0x0000004947347223 */ /* 0x040fe20000000034 */
[C---:B------:R-:W-:Y:S01]  /*8120*/  FFMA R53, R71.reuse, R72, R53 ;  /* 0x0000004847357223 */ /* 0x040fe20000000035 */
[C---:B------:R-:W-:Y:S01]  /*8130*/  FFMA R58, R71.reuse, R75, R58 ;  /* 0x0000004b473a7223 */ /* 0x040fe2000000003a */
[----:B------:R-:W-:Y:S01]  /*8140*/  FFMA R59, R71, R74, R59 ;  /* 0x0000004a473b7223 */ /* 0x000fe2000000003b */
[----:B------:R-:W-:Y:S01]  /*8150*/  SHF.L.U32 R72, R128, 0x10, RZ ;  /* 0x0000001080487819 */ /* 0x000fe200000006ff */
[----:B------:R-:W-:Y:S01]  /*8160*/  FMUL R56, R68, R60 ;  /* 0x0000003c44387220 */ /* 0x000fe20000400000 */
[----:B------:R-:W-:Y:S01]  /*8170*/  LOP3.LUT R74, R128, 0xffff0000, RZ, 0xc0, !PT ;  /* 0xffff0000804a7812 */ /* 0x000fe200078ec0ff */
[C---:B------:R-:W-:Y:S01]  /*8180*/  FMUL R57, R68.reuse, R61 ;  /* 0x0000003d44397220 */ /* 0x040fe20000400000 */
[----:B------:R-:W-:Y:S01]  /*8190*/  SHF.L.U32 R73, R129, 0x10, RZ ;  /* 0x0000001081497819 */ /* 0x000fe200000006ff */
[C---:B------:R-:W-:Y:S01]  /*81a0*/  FMUL R62, R68.reuse, R62 ;  /* 0x0000003e443e7220 */ /* 0x040fe20000400000 */
[----:B------:R-:W-:Y:S01]  /*81b0*/  F2FP.BF16.F32.PACK_AB R117, R47, R46 ;  /* 0x0000002e2f75723e */ /* 0x000fe200000010ff */
[----:B------:R-:W-:Y:S01]  /*81c0*/  FFMA R56, R71, R72, R56 ;  /* 0x0000004847387223 */ /* 0x000fe20000000038 */
[----:B------:R-:W-:Y:S01]  /*81d0*/  F2FP.BF16.F32.PACK_AB R118, R45, R44 ;  /* 0x0000002c2d76723e */ /* 0x000fe200000010ff */
[----:B------:R-:W-:Y:S01]  /*81e0*/  FFMA R57, R71, R74, R57 ;  /* 0x0000004a47397223 */ /* 0x000fe20000000039 */
[----:B------:R-:W-:Y:S01]  /*81f0*/  F2FP.BF16.F32.PACK_AB R119, R51, R50 ;  /* 0x000000323377723e */ /* 0x000fe200000010ff */
[----:B------:R-:W-:Y:S01]  /*8200*/  FFMA R62, R71, R73, R62 ;  /* 0x00000049473e7223 */ /* 0x000fe2000000003e */
[----:B------:R-:W-:Y:S01]  /*8210*/  LOP3.LUT R72, R129, 0xffff0000, RZ, 0xc0, !PT ;  /* 0xffff000081487812 */ /* 0x000fe200078ec0ff */
[----:B------:R-:W-:Y:S01]  /*8220*/  FMUL R63, R68, R63 ;  /* 0x0000003f443f7220 */ /* 0x000fe20000400000 */
[----:B------:R-:W-:Y:S01]  /*8230*/  SHF.L.U32 R73, R130, 0x10, RZ ;  /* 0x0000001082497819 */ /* 0x000fe200000006ff */
[----:B------:R1:W-:Y:S01]  /*8240*/  STS.128 [R162+0x400], R116 ;  /* 0x00040074a2007388 */ /* 0x0003e20000000c00 */
[----:B------:R-:W-:Y:S01]  /*8250*/  FMUL R60, R68, R64 ;  /* 0x00000040443c7220 */ /* 0x000fe20000400000 */
[----:B------:R-:W-:Y:S01]  /*8260*/  LOP3.LUT R74, R130, 0xffff0000, RZ, 0xc0, !PT ;  /* 0xffff0000824a7812 */ /* 0x000fe200078ec0ff */
[C---:B------:R-:W-:Y:S01]  /*8270*/  FMUL R61, R68.reuse, R65 ;  /* 0x00000041443d7220 */ /* 0x040fe20000400000 */
[----:B------:R-:W-:Y:S01]  /*8280*/  SHF.L.U32 R75, R131, 0x10, RZ ;  /* 0x00000010834b7819 */ /* 0x000fe200000006ff */
[C---:B------:R-:W-:Y:S01]  /*8290*/  FMUL R66, R68.reuse, R66 ;  /* 0x0000004244427220 */ /* 0x040fe20000400000 */
[----:B------:R-:W-:Y:S01]  /*82a0*/  FFMA R63, R71, R72, R63 ;  /* 0x00000048473f7223 */ /* 0x000fe2000000003f */
[----:B------:R-:W-:Y:S01]  /*82b0*/  FMUL R67, R68, R67 ;  /* 0x0000004344437220 */ /* 0x000fe20000400000 */
[----:B------:R-:W-:Y:S01]  /*82c0*/  F2FP.BF16.F32.PACK_AB R124, R49, R48 ;  /* 0x00000030317c723e */ /* 0x000fe200000010ff */
[----:B------:R-:W-:Y:S01]  /*82d0*/  FFMA R60, R71, R73, R60 ;  /* 0x00000049473c7223 */ /* 0x000fe2000000003c */
[----:B------:R-:W-:Y:S01]  /*82e0*/  F2FP.BF16.F32.PACK_AB R125, R55, R54 ;  /* 0x00000036377d723e */ /* 0x000fe200000010ff */
[----:B------:R-:W-:Y:S01]  /*82f0*/  FFMA R61, R71, R74, R61 ;  /* 0x0000004a473d7223 */ /* 0x000fe2000000003d */
[----:B------:R-:W-:Y:S01]  /*8300*/  F2FP.BF16.F32.PACK_AB R126, R53, R52 ;  /* 0x00000034357e723e */ /* 0x000fe200000010ff */
[----:B------:R-:W-:Y:S01]  /*8310*/  FFMA R66, R71, R75, R66 ;  /* 0x0000004b47427223 */ /* 0x000fe20000000042 */
[----:B------:R-:W-:Y:S01]  /*8320*/  F2FP.BF16.F32.PACK_AB R127, R59, R58 ;  /* 0x0000003a3b7f723e */ /* 0x000fe200000010ff */
[----:B------:R-:W-:Y:S01]  /*8330*/  FFMA R67, R71, R76, R67 ;  /* 0x0000004c47437223 */ /* 0x000fe20000000043 */
[----:B------:R-:W-:Y:S02]  /*8340*/  F2FP.BF16.F32.PACK_AB R168, R57, R56 ;  /* 0x0000003839a8723e */ /* 0x000fe400000010ff */
[----:B------:R-:W-:Y:S01]  /*8350*/  F2FP.BF16.F32.PACK_AB R169, R63, R62 ;  /* 0x0000003e3fa9723e */ /* 0x000fe200000010ff */
[----:B------:R1:W-:Y:S01]  /*8360*/  STS.128 [R161+0x400], R124 ;  /* 0x0004007ca1007388 */ /* 0x0003e20000000c00 */
[----:B------:R-:W-:Y:S02]  /*8370*/  F2FP.BF16.F32.PACK_AB R170, R61, R60 ;  /* 0x0000003c3daa723e */ /* 0x000fe400000010ff */
[----:B------:R-:W-:Y:S05]  /*8380*/  F2FP.BF16.F32.PACK_AB R171, R67, R66 ;  /* 0x0000004243ab723e */ /* 0x000fea00000010ff */
[----:B------:R1:W-:Y:S01]  /*8390*/  STS.128 [R160+0x400], R168 ;  /* 0x000400a8a0007388 */ /* 0x0003e20000000c00 */
[----:B------:R-:W-:Y:S01]  /*83a0*/  @!PT LDS RZ, [RZ] ;  /* 0x00000000fffff984 */ /* 0x000fe20000000800 */
[----:B------:R-:W-:Y:S01]  /*83b0*/  @!PT LDS RZ, [RZ] ;  /* 0x00000000fffff984 */ /* 0x000fe20000000800 */
[----:B------:R-:W-:Y:S01]  /*83c0*/  @!PT LDS RZ, [RZ] ;  /* 0x00000000fffff984 */ /* 0x000fe20000000800 */
[----:B------:R-:W-:Y:S01]  /*83d0*/  @!PT LDS RZ, [RZ] ;  /* 0x00000000fffff984 */ /* 0x000fe20000000800 */
[----:B------:R3:W-:Y:S07]  /*83e0*/  MEMBAR.ALL.CTA ;  /* 0x0000000000007992 */ /* 0x0007ee0000008000 */
[----:B---3--:R-:W3:Y:S02]  /*83f0*/  FENCE.VIEW.ASYNC.S ;  /* 0x00000000000073c6 */ /* 0x008ee40000000000 */
[----:B---3--:R-:W-:Y:S06]  /*8400*/  BAR.SYNC.DEFER_BLOCKING 0x1, 0x80 ;  /* 0x0042000000007b1d */ /* 0x008fec0000010000 */
[----:B------:R-:W-:Y:S05]  /*8410*/  @P0 BRA `(.L_x_122) ;  /* 0x0000000000300947 */ /* 0x000fea0003800000 */
[----:B------:R-:W3:Y:S01]  /*8420*/  LDCU.64 UR6, c[0x0][0x348] ;  /* 0x00006900ff0677ac */ /* 0x000ee20008000a00 */
[----:B------:R-:W-:Y:S01]  /*8430*/  R2UR UR5, R70 ;  /* 0x00000000460572ca */ /* 0x000fe200000e0000 */
[----:B------:R-:W-:Y:S01]  /*8440*/  UIADD3 UR4, UPT, UPT, UR46, 0x400, URZ ;  /* 0x000004002e047890 */ /* 0x000fe2000fffe0ff */
[----:B------:R-:W-:Y:S05]  /*8450*/  UMOV UR51, UR36 ;  /* 0x0000002400337c82 */ /* 0x000fea0008000000 */
[----:B------:R-:W-:Y:S06]  /*8460*/  IMAD.U32 R147, RZ, RZ, UR4 ;  /* 0x00000004ff937e24 */ /* 0x000fec000f8e00ff */
[----:B------:R-:W-:Y:S01]  /*8470*/  UIADD3 UR49, UPT, UPT, UR53, UR5, URZ ;  /* 0x0000000535317290 */ /* 0x000fe2000fffe0ff */
[----:B------:R-:W-:Y:S01]  /*8480*/  R2UR UR48, R147 ;  /* 0x00000000933072ca */ /* 0x000fe200000e0000 */
[----:B---3--:R-:W-:Y:S04]  /*8490*/  UIADD3 UR4, UP0, UPT, UR6, 0xa80, URZ ;  /* 0x00000a8006047890 */ /* 0x008fe8000ff1e0ff */
[----:B------:R-:W-:Y:S09]  /*84a0*/  UIADD3.X UR5, UPT, UPT, URZ, UR7, URZ, UP0, !UPT ;  /* 0x00000007ff057290 */ /* 0x000ff200087fe4ff */
[----:B------:R3:W-:Y:S01]  /*84b0*/  UTMASTG.3D [UR48], [UR4] ;  /* 0x00000030040073b5 */ /* 0x0007e20008010000 */
[----:B------:R0:W-:Y:S01]  /*84c0*/  UTMACMDFLUSH ;  /* 0x00000000000079b7 */ /* 0x0001e20000000000 */
[----:B---3--:R-:W-:Y:S04]  /*84d0*/  DEPBAR.LE SB0, 0x1 ;  /* 0x000080400000791a */ /* 0x008fe80000000000 */
.L_x_122:
[----:B------:R-:W-:Y:S05]  /*84e0*/  BSYNC.RECONVERGENT B0 ;  /* 0x0000000000007941 */ /* 0x000fea0003800200 */
.L_x_121:
[----:B------:R-:W-:Y:S01]  /*84f0*/  BAR.SYNC.DEFER_BLOCKING 0x1, 0x80 ;  /* 0x0042000000007b1d */ /* 0x000fe20000010000 */
[----:B------:R-:W-:Y:S01]  /*8500*/  ISETP.NE.AND P1, PT, R159, RZ, PT ;  /* 0x000000ff9f00720c */ /* 0x000fe20003f25270 */
[----:B------:R-:W-:Y:S01]  /*8510*/  UISETP.NE.AND UP0, UPT, UR54, URZ, UPT ;  /* 0x000000ff3600728c */ /* 0x000fe2000bf05270 */
[----:B------:R-:W-:Y:S11]  /*8520*/  LEA R3, R77, UR46, 0x3 ;  /* 0x0000002e4d037c11 */ /* 0x000ff6000f8e18ff */
[----:B------:R-:W-:Y:S01]  /*8530*/  @P1 SHF.L.U32 R6, R152, 0x1f, RZ ;  /* 0x0000001f98061819 */ /* 0x000fe200000006ff */
[----:B------:R-:W-:Y:S06]  /*8540*/  BRA.U !UP0, `(.L_x_123) ;  /* 0x0000000108247547 */ /* 0x000fec000b800000 */
[----:B------:R-:W3:Y:S01]  /*8550*/  S2R R0, SR_CgaCtaId ;  /* 0x0000000000007919 */ /* 0x000ee20000008800 */
[----:B------:R-:W-:Y:S01]  /*8560*/  IMAD.U32 R4, RZ, RZ, UR52 ;  /* 0x00000034ff047e24 */ /* 0x000fe2000f8e00ff */
[----:B------:R-:W-:Y:S04]  /*8570*/  UIADD3 UR4, UPT, UPT, UR52, 0x1, URZ ;  /* 0x0000000134047890 */ /* 0x000fe8000fffe0ff */
[----:B------:R-:W-:Y:S01]  /*8580*/  @P1 LEA R4, R4, UR46, 0x3 ;  /* 0x0000002e04041c11 */ /* 0x000fe2000f8e18ff */
[----:B------:R-:W-:Y:S04]  /*8590*/  UISETP.NE.AND UP0, UPT, UR4, 0x4, UPT ;  /* 0x000000040400788c */ /* 0x000fe8000bf05270 */
[----:B------:R-:W-:Y:S01]  /*85a0*/  @P1 VIADD R5, R4, 0xa0 ;  /* 0x000000a004051836 */ /* 0x000fe20000000000 */
[----:B------:R-:W-:Y:S04]  /*85b0*/  USEL UR52, UR4, URZ, UP0 ;  /* 0x000000ff04347287 */ /* 0x000fe80008000000 */
[----:B---3--:R-:W-:Y:S04]  /*85c0*/  @P1 PRMT R0, R0, 0x654, R5 ;  /* 0x0000065400001816 */ /* 0x008fe80000000005 */
[----:B------:R3:W-:Y:S04]  /*85d0*/  @P1 SYNCS.ARRIVE.TRANS64.RED.A1T0 RZ, [R0+URZ], RZ ;  /* 0x000000ff00ff19a7 */ /* 0x0007e800081004ff */
.L_x_123:
[----:B------:R-:W4:Y:S01]  /*85e0*/  @P1 SYNCS.PHASECHK.TRANS64.TRYWAIT P0, [R3+URZ+0x80], R6 ;  /* 0x00008006030015a7 */ /* 0x000f2200080011ff */
[----:B------:R-:W-:Y:S01]  /*85f0*/  UISETP.NE.AND UP0, UPT, UR39, URZ, UPT ;  /* 0x000000ff2700728c */ /* 0x000fe2000bf05270 */
[----:B------:R-:W-:Y:S01]  /*8600*/  BSSY B1, `(.L_x_124) ;  /* 0x0000021000017945 */ /* 0x000fe20003800000 */
[----:B------:R-:W-:Y:S02]  /*8610*/  UMOV UR4, 0x80 ;  /* 0x0000008000047882 */ /* 0x000fe40000000000 */
[----:B------:R-:W-:Y:S01]  /*8620*/  USEL UR40, UR4, 0x40, !UP0 ;  /* 0x0000004004287887 */ /* 0x000fe2000c000000 */
[----:B----4-:R-:W-:Y:S01]  /*8630*/  @P1 SEL R100, RZ, 0x1, !P0 ;  /* 0x00000001ff641807 */ /* 0x010fe20004000000 */
[----:B------:R-:W-:Y:S10]  /*8640*/  @!P1 BRA `(.L_x_125) ;  /* 0x0000000000709947 */ /* 0x000ff40003800000 */
[----:B------:R-:W-:Y:S01]  /*8650*/  ISETP.NE.AND P1, PT, R102, RZ, PT ;  /* 0x000000ff6600720c */ /* 0x000fe20003f25270 */
[----:B------:R-:W-:Y:S01]  /*8660*/  BSSY B0, `(.L_x_126) ;  /* 0x000000b000007945 */ /* 0x000fe20003800000 */
[----:B------:R-:W-:Y:S11]  /*8670*/  ISETP.NE.AND P0, PT, R100, RZ, PT ;  /* 0x000000ff6400720c */ /* 0x000ff60003f05270 */
[----:B------:R-:W-:Y:S05]  /*8680*/  @P1 IMAD R7, R77, 0x4000, R166 ;  /* 0x000040004d071824 */ /* 0x000fea00078e02a6 */
[----:B---3--:R-:W-:Y:S04]  /*8690*/  @P1 IADD3 R0, PT, PT, R7, UR46, RZ ;  /* 0x0000002e07001c10 */ /* 0x008fe8000fffe0ff */
[----:B------:R-:W-:Y:S01]  /*86a0*/  @P1 IADD3 R6, PT, PT, R79, R0, RZ ;  /* 0x000000004f061210 */ /* 0x000fe20007ffe0ff */
[--C-:B------:R-:W-:Y:S02]  /*86b0*/  @P1 IMAD.IADD R4, R78, 0x1, R0.reuse ;  /* 0x000000014e041824 */ /* 0x100fe400078e0200 */
[----:B------:R-:W-:Y:S01]  /*86c0*/  @P1 IMAD.IADD R5, R101, 0x1, R0 ;  /* 0x0000000165051824 */ /* 0x000fe200078e0200 */
[----:B------:R-:W-:Y:S06]  /*86d0*/  @P0 BRA `(.L_x_127) ;  /* 0x00000000000c0947 */ /* 0x000fec0003800000 */
[----:B------:R-:W-:Y:S04]  /*86e0*/  SHF.L.U32 R0, R152, 0x1f, RZ ;  /* 0x0000001f98007819 */ /* 0x000fe800000006ff */
[----:B------:R-:W3:Y:S02]  /*86f0*/  SYNCS.PHASECHK.TRANS64.TRYWAIT P0, [R3+URZ+0x80], R0 ;  /* 0x00008000030075a7 */ /* 0x000ee400080011ff */
[----:B---3--:R-:W-:Y:S05]  /*8700*/  @!P0 BRA `(.L_x_128) ;  /* 0x0000004800e48947 */ /* 0x008fea0003800000 */
.L_x_127:
[----:B------:R-:W-:Y:S05]  /*8710*/  BSYNC B0 ;  /* 0x0000000000007941 */ /* 0x000fea0003800000 */
.L_x_126:
[----:B------:R-:W-:Y:S01]  /*8720*/  ISETP.NE.AND P0, PT, R102, RZ, PT ;  /* 0x000000ff6600720c */ /* 0x000fe20003f05270 */
[----:B------:R-:W-:Y:S11]  /*8730*/  VIADD R77, R77, 0x1 ;  /* 0x000000014d4d7836 */ /* 0x000ff60000000000 */
[----:B------:R-:W-:Y:S01]  /*8740*/  @!UPT UIADD3 URZ, UPT, UPT, URZ, URZ, URZ ;  /* 0x000000fffffff290 */ /* 0x000fe2000fffe0ff */
[----:B------:R4:W1:Y:S01]  /*8750*/  @P0 LDS.128 R84, [R7+UR46+0x400] ;  /* 0x0004002e07540984 */ /* 0x0008620008000c00 */
[--C-:B---3--:R-:W-:Y:S01]  /*8760*/  @P0 IMAD.IADD R0, R79, 0x1, R4.reuse ;  /* 0x000000014f000824 */ /* 0x108fe200078e0204 */
[C---:B------:R-:W-:Y:S01]  /*8770*/  @P0 IADD3 R3, PT, PT, R101.reuse, R6, RZ ;  /* 0x0000000665030210 */ /* 0x040fe20007ffe0ff */
[C---:B------:R-:W-:Y:S01]  /*8780*/  @P0 IMAD.IADD R8, R101.reuse, 0x1, R4 ;  /* 0x0000000165080824 */ /* 0x040fe200078e0204 */
[----:B------:R4:W3:Y:S02]  /*8790*/  @P0 LDS.128 R80, [R5+0x400] ;  /* 0x0004000005500984 */ /* 0x0008e40000000c00 */
[----:B------:R-:W-:Y:S02]  /*87a0*/  @P0 IADD3 R9, PT, PT, R101, R0, RZ ;  /* 0x0000000065090210 */ /* 0x000fe40007ffe0ff */
[----:B------:R4:W1:Y:S04]  /*87b0*/  @P0 LDS.128 R88, [R6+0x400] ;  /* 0x0004000006580984 */ /* 0x0008680000000c00 */
[----:B------:R4:W1:Y:S04]  /*87c0*/  @P0 LDS.128 R96, [R3+0x400] ;  /* 0x0004000003600984 */ /* 0x0008680000000c00 */
[----:B------:R4:W1:Y:S04]  /*87d0*/  @P0 LDS.128 R104, [R4+0x400] ;  /* 0x0004000004680984 */ /* 0x0008680000000c00 */
[----:B------:R4:W1:Y:S04]  /*87e0*/  @P0 LDS.128 R112, [R8+0x400] ;  /* 0x0004000008700984 */ /* 0x0008680000000c00 */
[----:B------:R4:W1:Y:S04]  /*87f0*/  @P0 LDS.128 R120, [R0+0x400] ;  /* 0x0004000000780984 */ /* 0x0008680000000c00 */
[----:B------:R4:W1:Y:S02]  /*8800*/  @P0 LDS.128 R128, [R9+0x400] ;  /* 0x0004000009800984 */ /* 0x0008640000000c00 */
.L_x_125:
[----:B------:R-:W-:Y:S05]  /*8810*/  BSYNC B1 ;  /* 0x0000000000017941 */ /* 0x000fea0003800000 */
.L_x_124:
[----:B------:R-:W-:Y:S05]  /*8820*/  VIADD R50, R69, UR40 ;  /* 0x0000002845327c36 */ /* 0x000fea0008000000 */
[----:B----4-:R-:W-:Y:S04]  /*8830*/  SHF.R.U32.HI R3, RZ, 0x15, R50 ;  /* 0x00000015ff037819 */ /* 0x010fe80000011632 */
[----:B------:R-:W-:Y:S11]  /*8840*/  LOP3.LUT P0, RZ, R3, 0x3, R144, 0x48, !PT ;  /* 0x0000000303ff7812 */ /* 0x000ff60007804890 */
[----:B------:R-:W-:Y:S02]  /*8850*/  @!UPT UIADD3 URZ, UPT, UPT, URZ, URZ, URZ ;  /* 0x000000fffffff290 */ /* 0x000fe4000fffe0ff */
        /* <DEDUP_REMOVED lines=17> */
.L_x_129:
[----:B-1----:R-:W-:Y:S01]  /*8970*/  SHF.L.U32 R70, R84, 0x10, RZ ;  /* 0x0000001054467819 */ /* 0x002fe200000006ff */
[----:B------:R-:W-:Y:S05]  /*8980*/  WARPSYNC.ALL ;  /* 0x0000000000007948 */ /* 0x000fea0003800000 */
[----:B------:R-:W-:Y:S01]  /*8990*/  R2UR UR4, R50 ;  /* 0x00000000320472ca */ /* 0x000fe200000e0000 */
[----:B------:R-:W1:Y:S01]  /*89a0*/  S2R R167, SR_CgaCtaId ;  /* 0x0000000000a77919 */ /* 0x000e620000008800 */
[----:B------:R-:W-:Y:S01]  /*89b0*/  LOP3.LUT R72, R84, 0xffff0000, RZ, 0xc0, !PT ;  /* 0xffff000054487812 */ /* 0x000fe200078ec0ff */
[----:B------:R-:W-:Y:S01]  /*89c0*/  BSSY.RECONVERGENT B0, `(.L_x_130) ;  /* 0x0000102000007945 */ /* 0x000fe20003800200 */
[----:B------:R-:W-:Y:S02]  /*89d0*/  SHF.L.U32 R73, R85, 0x10, RZ ;  /* 0x0000001055497819 */ /* 0x000fe400000006ff */
[----:B------:R-:W-:Y:S02]  /*89e0*/  LOP3.LUT R74, R87, 0xffff0000, RZ, 0xc0, !PT ;  /* 0xffff0000574a7812 */ /* 0x000fe400078ec0ff */
[----:B------:R-:W-:Y:S02]  /*89f0*/  ISETP.NE.AND P6, PT, R159, RZ, PT ;  /* 0x000000ff9f00720c */ /* 0x000fe40003fc5270 */
[----:B------:R-:W-:Y:S02]  /*8a00*/  ISETP.NE.AND P0, PT, R155, RZ, PT ;  /* 0x000000ff9b00720c */ /* 0x000fe40003f05270 */
[----:B------:R-:W-:Y:S01]  /*8a10*/  LEA R103, R77, UR46, 0x3 ;  /* 0x0000002e4d677c11 */ /* 0x000fe2000f8e18ff */
[----:B------:R-:W3:Y:S02]  /*8a20*/  LDTM.x64 R4, tmem[UR4] ;  /* 0x00000004000479ee */ /* 0x000ee40008340000 */
[C---:B---3--:R-:W-:Y:S01]  /*8a30*/  FMUL R0, R68.reuse, R4 ;  /* 0x0000000444007220 */ /* 0x048fe20000400000 */
[C---:B------:R-:W-:Y:S01]  /*8a40*/  FMUL R3, R68.reuse, R5 ;  /* 0x0000000544037220 */ /* 0x040fe20000400000 */
[C---:B------:R-:W-:Y:S01]  /*8a50*/  FMUL R6, R68.reuse, R6 ;  /* 0x0000000644067220 */ /* 0x040fe20000400000 */
[----:B------:R-:W-:Y:S01]  /*8a60*/  FMUL R7, R68, R7 ;  /* 0x0000000744077220 */ /* 0x000fe20000400000 */
[----:B------:R-:W-:Y:S01]  /*8a70*/  FFMA R0, R71, R70, R0 ;  /* 0x0000004647007223 */ /* 0x000fe20000000000 */
[----:B------:R-:W-:Y:S01]  /*8a80*/  LOP3.LUT R70, R85, 0xffff0000, RZ, 0xc0, !PT ;  /* 0xffff000055467812 */ /* 0x000fe200078ec0ff */
[----:B------:R-:W-:Y:S01]  /*8a90*/  FFMA R3, R71, R72, R3 ;  /* 0x0000004847037223 */ /* 0x000fe20000000003 */
[----:B------:R-:W-:Y:S01]  /*8aa0*/  SHF.L.U32 R72, R87, 0x10, RZ ;  /* 0x0000001057487819 */ /* 0x000fe200000006ff */
[C---:B------:R-:W-:Y:S01]  /*8ab0*/  FFMA R6, R71.reuse, R73, R6 ;  /* 0x0000004947067223 */ /* 0x040fe20000000006 */
[----:B------:R-:W-:Y:S01]  /*8ac0*/  SHF.L.U32 R73, R86, 0x10, RZ ;  /* 0x0000001056497819 */ /* 0x000fe200000006ff */
[----:B------:R-:W-:Y:S01]  /*8ad0*/  FFMA R7, R71, R70, R7 ;  /* 0x0000004647077223 */ /* 0x000fe20000000007 */
[----:B------:R-:W-:Y:S01]  /*8ae0*/  F2FP.BF16.F32.PACK_AB R92, R3, R0 ;  /* 0x00000000035c723e */ /* 0x000fe200000010ff */
[----:B------:R-:W-:Y:S01]  /*8af0*/  FMUL R4, R68, R8 ;  /* 0x0000000844047220 */ /* 0x000fe20000400000 */
[----:B------:R-:W-:Y:S01]  /*8b00*/  LOP3.LUT R70, R86, 0xffff0000, RZ, 0xc0, !PT ;  /* 0xffff000056467812 */ /* 0x000fe200078ec0ff */
[C---:B------:R-:W-:Y:S01]  /*8b10*/  FMUL R0, R68.reuse, R9 ;  /* 0x0000000944007220 */ /* 0x040fe20000400000 */
[----:B------:R-:W-:Y:S01]  /*8b20*/  F2FP.BF16.F32.PACK_AB R93, R7, R6 ;  /* 0x00000006075d723e */ /* 0x000fe200000010ff */
[----:B------:R-:W-:Y:S01]  /*8b30*/  FMUL R3, R68, R10 ;  /* 0x0000000a44037220 */ /* 0x000fe20000400000 */
[C---:B------:R-:W-:Y:S01]  /*8b40*/  FFMA R4, R71.reuse, R73, R4 ;  /* 0x0000004947047223 */ /* 0x040fe20000000004 */
[----:B------:R-:W-:Y:S01]  /*8b50*/  SHF.L.U32 R73, R82, 0x10, RZ ;  /* 0x0000001052497819 */ /* 0x000fe200000006ff */
[----:B------:R-:W-:Y:S01]  /*8b60*/  FMUL R5, R68, R11 ;  /* 0x0000000b44057220 */ /* 0x000fe20000400000 */
[C---:B------:R-:W-:Y:S01]  /*8b70*/  FFMA R0, R71.reuse, R70, R0 ;  /* 0x0000004647007223 */ /* 0x040fe20000000000 */
[C---:B------:R-:W-:Y:S01]  /*8b80*/  SHF.L.U32 R70, R80.reuse, 0x10, RZ ;  /* 0x0000001050467819 */ /* 0x040fe200000006ff */
[C---:B------:R-:W-:Y:S01]  /*8b90*/  FFMA R3, R71.reuse, R72, R3 ;  /* 0x0000004847037223 */ /* 0x040fe20000000003 */
[----:B------:R-:W-:Y:S01]  /*8ba0*/  LOP3.LUT R72, R80, 0xffff0000, RZ, 0xc0, !PT ;  /* 0xffff000050487812 */ /* 0x000fe200078ec0ff */
[----:B------:R-:W-:Y:S01]  /*8bb0*/  FMUL R6, R68, R12 ;  /* 0x0000000c44067220 */ /* 0x000fe20000400000 */
[----:B------:R-:W-:Y:S01]  /*8bc0*/  F2FP.BF16.F32.PACK_AB R94, R0, R4 ;  /* 0x00000004005e723e */ /* 0x000fe200000010ff */
[C---:B------:R-:W-:Y:S01]  /*8bd0*/  FFMA R5, R71.reuse, R74, R5 ;  /* 0x0000004a47057223 */ /* 0x040fe20000000005 */
[C---:B------:R-:W-:Y:S01]  /*8be0*/  FMUL R7, R68.reuse, R13 ;  /* 0x0000000d44077220 */ /* 0x040fe20000400000 */
[----:B------:R-:W-:Y:S01]  /*8bf0*/  FFMA R6, R71, R70, R6 ;  /* 0x0000004647067223 */ /* 0x000fe20000000006 */
[----:B------:R-:W-:Y:S01]  /*8c00*/  SHF.L.U32 R70, R81, 0x10, RZ ;  /* 0x0000001051467819 */ /* 0x000fe200000006ff */
[C---:B------:R-:W-:Y:S01]  /*8c10*/  FMUL R0, R68.reuse, R14 ;  /* 0x0000000e44007220 */ /* 0x040fe20000400000 */
[----:B------:R-:W-:Y:S01]  /*8c20*/  F2FP.BF16.F32.PACK_AB R95, R5, R3 ;  /* 0x00000003055f723e */ /* 0x000fe200000010ff */
[----:B------:R-:W-:Y:S01]  /*8c30*/  FFMA R7, R71, R72, R7 ;  /* 0x0000004847077223 */ /* 0x000fe20000000007 */
[----:B------:R-:W-:Y:S01]  /*8c40*/  LOP3.LUT R72, R81, 0xffff0000, RZ, 0xc0, !PT ;  /* 0xffff000051487812 */ /* 0x000fe200078ec0ff */
[C---:B------:R-:W-:Y:S01]  /*8c50*/  FMUL R3, R68.reuse, R15 ;  /* 0x0000000f44037220 */ /* 0x040fe20000400000 */
[----:B------:R-:W-:Y:S01]  /*8c60*/  FMUL R4, R68, R16 ;  /* 0x0000001044047220 */ /* 0x000fe20000400000 */
[C---:B------:R-:W-:Y:S01]  /*8c70*/  FFMA R0, R71.reuse, R70, R0 ;  /* 0x0000004647007223 */ /* 0x040fe20000000000 */
[----:B------:R-:W-:Y:S01]  /*8c80*/  LOP3.LUT R70, R82, 0xffff0000, RZ, 0xc0, !PT ;  /* 0xffff000052467812 */ /* 0x000fe200078ec0ff */
[----:B------:R-:W-:Y:S01]  /*8c90*/  FFMA R3, R71, R72, R3 ;  /* 0x0000004847037223 */ /* 0x000fe20000000003 */
[----:B------:R-:W-:Y:S01]  /*8ca0*/  F2FP.BF16.F32.PACK_AB R108, R7, R6 ;  /* 0x00000006076c723e */ /* 0x000fe200000010ff */
[----:B------:R-:W-:Y:S01]  /*8cb0*/  FFMA R4, R71, R73, R4 ;  /* 0x0000004947047223 */ /* 0x000fe20000000004 */
[C---:B------:R-:W-:Y:S01]  /*8cc0*/  SHF.L.U32 R73, R83.reuse, 0x10, RZ ;  /* 0x0000001053497819 */ /* 0x040fe200000006ff */
[C---:B------:R-:W-:Y:S01]  /*8cd0*/  FMUL R5, R68.reuse, R17 ;  /* 0x0000001144057220 */ /* 0x040fe20000400000 */
[----:B------:R-:W-:Y:S01]  /*8ce0*/  LOP3.LUT R72, R83, 0xffff0000, RZ, 0xc0, !PT ;  /* 0xffff000053487812 */ /* 0x000fe200078ec0ff */
[C---:B------:R-:W-:Y:S01]  /*8cf0*/  FMUL R6, R68.reuse, R18 ;  /* 0x0000001244067220 */ /* 0x040fe20000400000 */
[----:B------:R-:W-:Y:S01]  /*8d00*/  F2FP.BF16.F32.PACK_AB R109, R3, R0 ;  /* 0x00000000036d723e */ /* 0x000fe200000010ff */
[----:B------:R-:W-:Y:S01]  /*8d10*/  FMUL R7, R68, R19 ;  /* 0x0000001344077220 */ /* 0x000fe20000400000 */
[C---:B------:R-:W-:Y:S01]  /*8d20*/  FFMA R5, R71.reuse, R70, R5 ;  /* 0x0000004647057223 */ /* 0x040fe20000000005 */
[C---:B------:R-:W-:Y:S01]  /*8d30*/  SHF.L.U32 R70, R88.reuse, 0x10, RZ ;  /* 0x0000001058467819 */ /* 0x040fe200000006ff */
[----:B------:R-:W-:Y:S01]  /*8d40*/  FFMA R6, R71, R73, R6 ;  /* 0x0000004947067223 */ /* 0x000fe20000000006 */
[----:B------:R-:W-:Y:S01]  /*8d50*/  SHF.L.U32 R73, R91, 0x10, RZ ;  /* 0x000000105b497819 */ /* 0x000fe200000006ff */
        /* <DEDUP_REMOVED lines=8> */
[----:B------:R-:W-:Y:S01]  /*8de0*/  FFMA R3, R71, R72, R3 ;  /* 0x0000004847037223 */ /* 0x000fe20000000003 */
[----:B------:R-:W-:Y:S01]  /*8df0*/  LOP3.LUT R72, R91, 0xffff0000, RZ, 0xc0, !PT ;  /* 0xffff00005b487812 */ /* 0x000fe200078ec0ff */
[C---:B------:R-:W-:Y:S01]  /*8e00*/  FMUL R4, R68.reuse, R22 ;  /* 0x0000001644047220 */ /* 0x040fe20000400000 */
[----:B------:R3:W-:Y:S01]  /*8e10*/  STS.128 [R166+UR46+0x4400], R92 ;  /* 0x0044005ca6007988 */ /* 0x0007e20008000c2e */
[C---:B------:R-:W-:Y:S01]  /*8e20*/  FMUL R5, R68.reuse, R23 ;  /* 0x0000001744057220 */ /* 0x040fe20000400000 */
[----:B------:R-:W-:Y:S01]  /*8e30*/  F2FP.BF16.F32.PACK_AB R116, R3, R0 ;  /* 0x000000000374723e */ /* 0x000fe200000010ff */
[----:B------:R-:W-:Y:S01]  /*8e40*/  FFMA R4, R71, R70, R4 ;  /* 0x0000004647047223 */ /* 0x000fe20000000004 */
[----:B------:R-:W-:Y:S01]  /*8e50*/  LOP3.LUT R0, R89, 0xffff0000, RZ, 0xc0, !PT ;  /* 0xffff000059007812 */ /* 0x000fe200078ec0ff */
[----:B------:R-:W-:Y:S01]  /*8e60*/  FMUL R6, R68, R24 ;  /* 0x0000001844067220 */ /* 0x000fe20000400000 */
[----:B------:R-:W-:Y:S01]  /*8e70*/  SHF.L.U32 R3, R90, 0x10, RZ ;  /* 0x000000105a037819 */ /* 0x000fe200000006ff */
[----:B------:R-:W-:Y:S01]  /*8e80*/  FMUL R7, R68, R25 ;  /* 0x0000001944077220 */ /* 0x000fe20000400000 */
[----:B------:R-:W-:Y:S01]  /*8e90*/  LOP3.LUT R70, R90, 0xffff0000, RZ, 0xc0, !PT ;  /* 0xffff00005a467812 */ /* 0x000fe200078ec0ff */
        /* <DEDUP_REMOVED lines=21> */
[----:B------:R4:W-:Y:S01]  /*8ff0*/  STS.128 [R165+0x4400], R108 ;  /* 0x0044006ca5007388 */ /* 0x0009e20000000c00 */
[----:B------:R-:W-:Y:S01]  /*9000*/  FFMA R11, R71, R70, R11 ;  /* 0x00000046470b7223 */ /* 0x000fe2000000000b */
[----:B------:R-:W-:Y:S01]  /*9010*/  LOP3.LUT R70, R99, 0xffff0000, RZ, 0xc0, !PT ;  /* 0xffff000063467812 */ /* 0x000fe200078ec0ff */
[C---:B------:R-:W-:Y:S01]  /*9020*/  FFMA R12, R71.reuse, R3, R12 ;  /* 0x00000003470c7223 */ /* 0x040fe2000000000c */
[C---:B------:R-:W-:Y:S01]  /*9030*/  SHF.L.U32 R3, R98.reuse, 0x10, RZ ;  /* 0x0000001062037819 */ /* 0x040fe200000006ff */
[----:B------:R-:W-:Y:S01]  /*9040*/  FFMA R13, R71, R0, R13 ;  /* 0x00000000470d7223 */ /* 0x000fe2000000000d */
[----:B------:R-:W-:Y:S01]  /*9050*/  LOP3.LUT R0, R98, 0xffff0000, RZ, 0xc0, !PT ;  /* 0xffff000062007812 */ /* 0x000fe200078ec0ff */
[C---:B------:R-:W-:Y:S01]  /*9060*/  FMUL R14, R68.reuse, R32 ;  /* 0x00000020440e7220 */ /* 0x040fe20000400000 */
[----:B---3--:R-:W-:Y:S01]  /*9070*/  F2FP.BF16.F32.PACK_AB R92, R11, R10 ;  /* 0x0000000a0b5c723e */ /* 0x008fe200000010ff */
[C---:B------:R-:W-:Y:S01]  /*9080*/  FMUL R15, R68.reuse, R33 ;  /* 0x00000021440f7220 */ /* 0x040fe20000400000 */
[----:B------:R-:W-:Y:S01]  /*9090*/  F2FP.BF16.F32.PACK_AB R93, R13, R12 ;  /* 0x0000000c0d5d723e */ /* 0x000fe200000010ff */
        /* <DEDUP_REMOVED lines=14> */
[----:B------:R-:W-:Y:S01]  /*9180*/  FMUL R20, R68, R38 ;  /* 0x0000002644147220 */ /* 0x000fe20000400000 */
[----:B------:R-:W-:Y:S01]  /*9190*/  FFMA R18, R71, R0, R18 ;  /* 0x0000000047127223 */ /* 0x000fe20000000012 */
[----:B------:R-:W-:Y:S01]  /*91a0*/  LOP3.LUT R0, R105, 0xffff0000, RZ, 0xc0, !PT ;  /* 0xffff000069007812 */ /* 0x000fe200078ec0ff */
[C---:B------:R-:W-:Y:S01]  /*91b0*/  FFMA R19, R71.reuse, R70, R19 ;  /* 0x0000004647137223 */ /* 0x040fe20000000013 */
[C---:B------:R-:W-:Y:S01]  /*91c0*/  LOP3.LUT R70, R106.reuse, 0xffff0000, RZ, 0xc0, !PT ;  /* 0xffff00006a467812 */ /* 0x040fe200078ec0ff */
[----:B------:R-:W-:Y:S01]  /*91d0*/  FFMA R20, R71, R3, R20 ;  /* 0x0000000347147223 */ /* 0x000fe20000000014 */
[----:B------:R-:W-:Y:S01]  /*91e0*/  SHF.L.U32 R3, R106, 0x10, RZ ;  /* 0x000000106a037819 */ /* 0x000fe200000006ff */
[C---:B------:R-:W-:Y:S01]  /*91f0*/  FMUL R21, R68.reuse, R39 ;  /* 0x0000002744157220 */ /* 0x040fe20000400000 */
[----:B----4-:R-:W-:Y:S01]  /*9200*/  F2FP.BF16.F32.PACK_AB R108, R19, R18 ;  /* 0x00000012136c723e */ /* 0x010fe200000010ff */
[C---:B------:R-:W-:Y:S01]  /*9210*/  FMUL R22, R68.reuse, R40 ;  /* 0x0000002844167220 */ /* 0x040fe20000400000 */
[----:B------:R-:W-:Y:S01]  /*9220*/  STS.128 [R164+0x4400], R116 ;  /* 0x00440074a4007388 */ /* 0x000fe20000000c00 */
[C---:B------:R-:W-:Y:S01]  /*9230*/  FMUL R23, R68.reuse, R41 ;  /* 0x0000002944177220 */ /* 0x040fe20000400000 */
[----:B------:R-:W-:Y:S01]  /*9240*/  FMUL R24, R68, R42 ;  /* 0x0000002a44187220 */ /* 0x000fe20000400000 */
[C---:B------:R-:W-:Y:S01]  /*9250*/  FFMA R21, R71.reuse, R0, R21 ;  /* 0x0000000047157223 */ /* 0x040fe20000000015 */
[----:B------:R-:W-:Y:S01]  /*9260*/  SHF.L.U32 R0, R112, 0x10, RZ ;  /* 0x0000001070007819 */ /* 0x000fe200000006ff */
[----:B------:R-:W-:Y:S01]  /*9270*/  FMUL R25, R68, R43 ;  /* 0x0000002b44197220 */ /* 0x000fe20000400000 */
[----:B------:R-:W-:Y:S01]  /*9280*/  FFMA R22, R71, R3, R22 ;  /* 0x0000000347167223 */ /* 0x000fe20000000016 */
[----:B------:R-:W-:Y:S01]  /*9290*/  SHF.L.U32 R3, R113, 0x10, RZ ;  /* 0x0000001071037819 */ /* 0x000fe200000006ff */
[----:B------:R-:W-:Y:S01]  /*92a0*/  FFMA R23, R71, R70, R23 ;  /* 0x0000004647177223 */ /* 0x000fe20000000017 */
[----:B------:R-:W-:Y:S01]  /*92b0*/  LOP3.LUT R70, R112, 0xffff0000, RZ, 0xc0, !PT ;  /* 0xffff000070467812 */ /* 0x000fe200078ec0ff */
[C---:B------:R-:W-:Y:S01]  /*92c0*/  FMUL R26, R68.reuse, R44 ;  /* 0x0000002c441a7220 */ /* 0x040fe20000400000 */
[----:B------:R-:W-:Y:S01]  /*92d0*/  F2FP.BF16.F32.PACK_AB R109, R21, R20 ;  /* 0x00000014156d723e */ /* 0x000fe200000010ff */
[----:B------:R-:W-:Y:S01]  /*92e0*/  FFMA R24, R71, R73, R24 ;  /* 0x0000004947187223 */ /* 0x000fe20000000018 */
[----:B------:R-:W-:Y:S01]  /*92f0*/  F2FP.BF16.F32.PACK_AB R110, R23, R22 ;  /* 0x00000016176e723e */ /* 0x000fe200000010ff */
[----:B------:R-:W-:Y:S01]  /*9300*/  FFMA R25, R71, R72, R25 ;  /* 0x0000004847197223 */ /* 0x000fe20000000019 */
[----:B------:R-:W-:Y:S01]  /*9310*/  SHF.L.U32 R73, R115, 0x10, RZ ;  /* 0x0000001073497819 */ /* 0x000fe200000006ff */
[C---:B------:R-:W-:Y:S01]  /*9320*/  FMUL R27, R68.reuse, R45 ;  /* 0x0000002d441b7220 */ /* 0x040fe20000400000 */
[----:B------:R-:W-:Y:S01]  /*9330*/  LOP3.LUT R72, R131, 0xffff0000, RZ, 0xc0, !PT ;  /* 0xffff000083487812 */ /* 0x000fe200078ec0ff */
[----:B------:R-:W-:Y:S01]  /*9340*/  FMUL R28, R68, R46 ;  /* 0x0000002e441c7220 */ /* 0x000fe20000400000 */
[----:B------:R-:W-:Y:S01]  /*9350*/  F2FP.BF16.F32.PACK_AB R111, R25, R24 ;  /* 0x00000018196f723e */ /* 0x000fe200000010ff */
[----:B------:R3:W-:Y:S01]  /*9360*/  STS.128 [R163+0x4400], R92 ;  /* 0x0044005ca3007388 */ /* 0x0007e20000000c00 */
        /* <DEDUP_REMOVED lines=12> */
[----:B------:R4:W-:Y:S01]  /*9430*/  STS.128 [R150+0x4400], R108 ;  /* 0x0044006c96007388 */ /* 0x0009e20000000c00 */
[----:B------:R-:W-:Y:S01]  /*9440*/  FMUL R33, R68, R51 ;  /* 0x0000003344217220 */ /* 0x000fe20000400000 */
[C---:B------:R-:W-:Y:S01]  /*9450*/  FFMA R30, R71.reuse, R3, R30 ;  /* 0x00000003471e7223 */ /* 0x040fe2000000001e */
[C---:B------:R-:W-:Y:S01]  /*9460*/  SHF.L.U32 R3, R120.reuse, 0x10, RZ ;  /* 0x0000001078037819 */ /* 0x040fe200000006ff */
[C---:B------:R-:W-:Y:S01]  /*9470*/  FFMA R31, R71.reuse, R70, R31 ;  /* 0x00000046471f7223 */ /* 0x040fe2000000001f */
[----:B------:R-:W-:Y:S01]  /*9480*/  LOP3.LUT R70, R120, 0xffff0000, RZ, 0xc0, !PT ;  /* 0xffff000078467812 */ /* 0x000fe200078ec0ff */
[----:B------:R-:W-:Y:S01]  /*9490*/  FFMA R32, R71, R73, R32 ;  /* 0x0000004947207223 */ /* 0x000fe20000000020 */
        /* <DEDUP_REMOVED lines=9> */
[----:B------:R-:W-:Y:S01]  /*9530*/  FFMA R35, R71, R70, R35 ;  /* 0x0000004647237223 */ /* 0x000fe20000000023 */
[----:B------:R-:W-:Y:S01]  /*9540*/  LOP3.LUT R70, R123, 0xffff0000, RZ, 0xc0, !PT ;  /* 0xffff00007b467812 */ /* 0x000fe200078ec0ff */
[----:B------:R-:W-:Y:S01]  /*9550*/  FFMA R36, R71, R73, R36 ;  /* 0x0000004947247223 */ /* 0x000fe20000000024 */
[----:B------:R-:W-:Y:S01]  /*9560*/  SHF.L.U32 R73, R123, 0x10, RZ ;  /* 0x000000107b497819 */ /* 0x000fe200000006ff */
[----:B------:R-:W-:Y:S01]  /*9570*/  FFMA R37, R71, R0, R37 ;  /* 0x0000000047257223 */ /* 0x000fe20000000025 */
[----:B------:R-:W-:Y:S01]  /*9580*/  LOP3.LUT R0, R122, 0xffff0000, RZ, 0xc0, !PT ;  /* 0xffff00007a007812 */ /* 0x000fe200078ec0ff */
[C---:B------:R-:W-:Y:S01]  /*9590*/  FMUL R38, R68.reuse, R56 ;  /* 0x0000003844267220 */ /* 0x040fe20000400000 */
[----:B---3--:R-:W-:Y:S01]  /*95a0*/  F2FP.BF16.F32.PACK_AB R92, R27, R26 ;  /* 0x0000001a1b5c723e */ /* 0x008fe200000010ff */
[C---:B------:R-:W-:Y:S01]  /*95b0*/  FMUL R39, R68.reuse, R57 ;  /* 0x0000003944277220 */ /* 0x040fe20000400000 */
[----:B------:R-:W-:Y:S01]  /*95c0*/  F2FP.BF16.F32.PACK_AB R93, R29, R28 ;  /* 0x0000001c1d5d723e */ /* 0x000fe200000010ff */
[C---:B------:R-:W-:Y:S01]  /*95d0*/  FMUL R40, R68.reuse, R58 ;  /* 0x0000003a44287220 */ /* 0x040fe20000400000 */
[----:B------:R-:W-:Y:S01]  /*95e0*/  F2FP.BF16.F32.PACK_AB R94, R31, R30 ;  /* 0x0000001e1f5e723e */ /* 0x000fe200000010ff */
[----:B------:R-:W-:Y:S01]  /*95f0*/  FMUL R41, R68, R59 ;  /* 0x0000003b44297220 */ /* 0x000fe20000400000 */
[----:B------:R-:W-:Y:S01]  /*9600*/  F2FP.BF16.F32.PACK_AB R95, R33, R32 ;  /* 0x00000020215f723e */ /* 0x000fe200000010ff */
[----:B------:R-:W-:Y:S01]  /*9610*/  FFMA R38, R71, R3, R38 ;  /* 0x0000000347267223 */ /* 0x000fe20000000026 */
[----:B------:R-:W-:Y:S01]  /*9620*/  SHF.L.U32 R3, R129, 0x10, RZ ;  /* 0x0000001081037819 */ /* 0x000fe200000006ff */
[----:B------:R-:W-:Y:S01]  /*9630*/  FFMA R39, R71, R0, R39 ;  /* 0x0000000047277223 */ /* 0x000fe20000000027 */
[C---:B------:R-:W-:Y:S01]  /*9640*/  SHF.L.U32 R0, R128.reuse, 0x10, RZ ;  /* 0x0000001080007819 */ /* 0x040fe200000006ff */
[----:B------:R3:W-:Y:S01]  /*9650*/  STS.128 [R162+0x4400], R92 ;  /* 0x0044005ca2007388 */ /* 0x0007e20000000c00 */
[----:B----4-:R-:W-:Y:S01]  /*9660*/  F2FP.BF16.F32.PACK_AB R108, R35, R34 ;  /* 0x00000022236c723e */ /* 0x010fe200000010ff */
[----:B------:R-:W-:Y:S01]  /*9670*/  FFMA R40, R71, R73, R40 ;  /* 0x0000004947287223 */ /* 0x000fe20000000028 */
[----:B------:R-:W-:Y:S01]  /*9680*/  SHF.L.U32 R73, R131, 0x10, RZ ;  /* 0x0000001083497819 */ /* 0x000fe200000006ff */
[----:B------:R-:W-:Y:S01]  /*9690*/  FFMA R41, R71, R70, R41 ;  /* 0x0000004647297223 */ /* 0x000fe20000000029 */
[----:B------:R-:W-:Y:S01]  /*96a0*/  LOP3.LUT R70, R128, 0xffff0000, RZ, 0xc0, !PT ;  /* 0xffff000080467812 */ /* 0x000fe200078ec0ff */
[C---:B------:R-:W-:Y:S01]  /*96b0*/  FMUL R42, R68.reuse, R60 ;  /* 0x0000003c442a7220 */ /* 0x040fe20000400000 */
[----:B------:R-:W-:Y:S01]  /*96c0*/  F2FP.BF16.F32.PACK_AB R109, R37, R36 ;  /* 0x00000024256d723e */ /* 0x000fe200000010ff */
[C---:B------:R-:W-:Y:S01]  /*96d0*/  FMUL R43, R68.reuse, R61 ;  /* 0x0000003d442b7220 */ /* 0x040fe20000400000 */
[C---:B------:R-:W-:Y:S01]  /*96e0*/  FMUL R44, R68.reuse, R62 ;  /* 0x0000003e442c7220 */ /* 0x040fe20000400000 */
[----:B------:R-:W-:Y:S01]  /*96f0*/  FFMA R42, R71, R0, R42 ;  /* 0x00000000472a7223 */ /* 0x000fe2000000002a */
[----:B------:R-:W-:Y:S01]  /*9700*/  LOP3.LUT R0, R129, 0xffff0000, RZ, 0xc0, !PT ;  /* 0xffff000081007812 */ /* 0x000fe200078ec0ff */
[C---:B------:R-:W-:Y:S01]  /*9710*/  FFMA R43, R71.reuse, R70, R43 ;  /* 0x00000046472b7223 */ /* 0x040fe2000000002b */
[C---:B------:R-:W-:Y:S01]  /*9720*/  FFMA R44, R71.reuse, R3, R44 ;  /* 0x00000003472c7223 */ /* 0x040fe2000000002c */
[----:B------:R-:W-:Y:S01]  /*9730*/  FMUL R45, R68, R63 ;  /* 0x0000003f442d7220 */ /* 0x000fe20000400000 */
[----:B------:R-:W-:Y:S01]  /*9740*/  SHF.L.U32 R3, R130, 0x10, RZ ;  /* 0x0000001082037819 */ /* 0x000fe200000006ff */
[----:B------:R-:W-:Y:S01]  /*9750*/  FMUL R46, R68, R64 ;  /* 0x00000040442e7220 */ /* 0x000fe20000400000 */
[----:B------:R-:W-:Y:S01]  /*9760*/  LOP3.LUT R70, R130, 0xffff0000, RZ, 0xc0, !PT ;  /* 0xffff000082467812 */ /* 0x000fe200078ec0ff */
[C---:B------:R-:W-:Y:S01]  /*9770*/  FMUL R47, R68.reuse, R65 ;  /* 0x00000041442f7220 */ /* 0x040fe20000400000 */
[C---:B------:R-:W-:Y:S01]  /*9780*/  FMUL R48, R68.reuse, R66 ;  /* 0x0000004244307220 */ /* 0x040fe20000400000 */
[----:B------:R-:W-:Y:S01]  /*9790*/  FFMA R45, R71, R0, R45 ;  /* 0x00000000472d7223 */ /* 0x000fe2000000002d */
[----:B------:R-:W-:Y:S01]  /*97a0*/  FMUL R49, R68, R67 ;  /* 0x0000004344317220 */ /* 0x000fe20000400000 */
[----:B------:R-:W-:Y:S01]  /*97b0*/  F2FP.BF16.F32.PACK_AB R110, R39, R38 ;  /* 0x00000026276e723e */ /* 0x000fe200000010ff */
[----:B------:R-:W-:Y:S01]  /*97c0*/  FFMA R46, R71, R3, R46 ;  /* 0x00000003472e7223 */ /* 0x000fe2000000002e */
[----:B------:R-:W-:Y:S01]  /*97d0*/  F2FP.BF16.F32.PACK_AB R111, R41, R40 ;  /* 0x00000028296f723e */ /* 0x000fe200000010ff */
[C---:B------:R-:W-:Y:S01]  /*97e0*/  FFMA R47, R71.reuse, R70, R47 ;  /* 0x00000046472f7223 */ /* 0x040fe2000000002f */
[C---:B------:R-:W-:Y:S01]  /*97f0*/  FFMA R48, R71.reuse, R73, R48 ;  /* 0x0000004947307223 */ /* 0x040fe20000000030 */
[----:B------:R-:W-:Y:S01]  /*9800*/  FFMA R49, R71, R72, R49 ;  /* 0x0000004847317223 */ /* 0x000fe20000000031 */
[----:B------:R-:W-:Y:S01]  /*9810*/  F2FP.BF16.F32.PACK_AB R72, R43, R42 ;  /* 0x0000002a2b48723e */ /* 0x000fe200000010ff */
[----:B------:R3:W-:Y:S01]  /*9820*/  STS.128 [R161+0x4400], R108 ;  /* 0x0044006ca1007388 */ /* 0x0007e20000000c00 */
[----:B------:R-:W-:Y:S02]  /*9830*/  F2FP.BF16.F32.PACK_AB R73, R45, R44 ;  /* 0x0000002c2d49723e */ /* 0x000fe400000010ff */
[----:B------:R-:W-:Y:S02]  /*9840*/  F2FP.BF16.F32.PACK_AB R74, R47, R46 ;  /* 0x0000002e2f4a723e */ /* 0x000fe400000010ff */
[----:B------:R-:W-:Y:S02]  /*9850*/  F2FP.BF16.F32.PACK_AB R75, R49, R48 ;  /* 0x00000030314b723e */ /* 0x000fe400000010ff */
[----:B------:R-:W-:Y:S02]  /*9860*/  MOV R0, UR52 ;  /* 0x0000003400007c02 */ /* 0x000fe40008000f00 */
[----:B------:R-:W-:Y:S01]  /*9870*/  @P6 SHF.L.U32 R70, R152, 0x1f, RZ ;  /* 0x0000001f98466819 */ /* 0x000fe200000006ff */
[----:B------:R3:W-:Y:S01]  /*9880*/  STS.128 [R160+0x4400], R72 ;  /* 0x00440048a0007388 */ /* 0x0007e20000000c00 */
[----:B------:R-:W-:Y:S04]  /*9890*/  @P6 LEA R0, R0, UR46, 0x3 ;  /* 0x0000002e00006c11 */ /* 0x000fe8000f8e18ff */
[----:B------:R-:W-:Y:S01]  /*98a0*/  @P6 IADD3 R0, PT, PT, R0, 0xa0, RZ ;  /* 0x000000a000006810 */ /* 0x000fe20007ffe0ff */
[----:B------:R-:W-:Y:S01]  /*98b0*/  @!PT LDS RZ, [RZ] ;  /* 0x00000000fffff984 */ /* 0x000fe20000000800 */
[----:B------:R-:W-:Y:S01]  /*98c0*/  @!PT LDS RZ, [RZ] ;  /* 0x00000000fffff984 */ /* 0x000fe20000000800 */
[----:B------:R-:W-:Y:S01]  /*98d0*/  @!PT LDS RZ, [RZ] ;  /* 0x00000000fffff984 */ /* 0x000fe20000000800 */
[----:B------:R-:W-:Y:S01]  /*98e0*/  @!PT LDS RZ, [RZ] ;  /* 0x00000000fffff984 */ /* 0x000fe20000000800 */
[----:B------:R4:W-:Y:S06]  /*98f0*/  MEMBAR.ALL.CTA ;  /* 0x0000000000007992 */ /* 0x0009ec0000008000 */
[----:B----4-:R-:W4:Y:S01]  /*9900*/  FENCE.VIEW.ASYNC.S ;  /* 0x00000000000073c6 */ /* 0x010f220000000000 */
[----:B-1----:R-:W-:Y:S01]  /*9910*/  @P6 PRMT R0, R167, 0x654, R0 ;  /* 0x00000654a7006816 */ /* 0x002fe20000000000 */
[----:B----4-:R-:W-:Y:S06]  /*9920*/  BAR.SYNC.DEFER_BLOCKING 0x1, 0x80 ;  /* 0x0042000000007b1d */ /* 0x010fec0000010000 */
[----:B------:R-:W-:Y:S05]  /*9930*/  @P0 BRA `(.L_x_131) ;  /* 0x0000000000280947 */ /* 0x000fea0003800000 */
[----:B------:R-:W1:Y:S01]  /*9940*/  LDCU.64 UR6, c[0x0][0x348] ;  /* 0x00006900ff0677ac */ /* 0x000e620008000a00 */
[----:B------:R-:W-:Y:S02]  /*9950*/  UIADD3 UR9, UPT, UPT, UR53, UR40, URZ ;  /* 0x0000002835097290 */ /* 0x000fe4000fffe0ff */
[----:B------:R-:W-:Y:S01]  /*9960*/  UIADD3 UR8, UPT, UPT, UR46, 0x4400, URZ ;  /* 0x000044002e087890 */ /* 0x000fe2000fffe0ff */
[----:B------:R-:W-:Y:S01]  /*9970*/  UMOV UR10, UR50 ;  /* 0x00000032000a7c82 */ /* 0x000fe20008000000 */
[----:B------:R-:W-:Y:S01]  /*9980*/  UMOV UR11, UR36 ;  /* 0x00000024000b7c82 */ /* 0x000fe20008000000 */
[----:B-1----:R-:W-:Y:S04]  /*9990*/  UIADD3 UR4, UP0, UPT, UR6, 0xa80, URZ ;  /* 0x00000a8006047890 */ /* 0x002fe8000ff1e0ff */
[----:B------:R-:W-:Y:S09]  /*99a0*/  UIADD3.X UR5, UPT, UPT, URZ, UR7, URZ, UP0, !UPT ;  /* 0x00000007ff057290 */ /* 0x000ff200087fe4ff */
[----:B------:R1:W-:Y:S01]  /*99b0*/  UTMASTG.3D [UR8], [UR4] ;  /* 0x00000008040073b5 */ /* 0x0003e20008010000 */
[----:B------:R0:W-:Y:S01]  /*99c0*/  UTMACMDFLUSH ;  /* 0x00000000000079b7 */ /* 0x0001e20000000000 */
[----:B-1----:R-:W-:Y:S04]  /*99d0*/  DEPBAR.LE SB0, 0x1 ;  /* 0x000080400000791a */ /* 0x002fe80000000000 */
.L_x_131:
[----:B------:R-:W-:Y:S05]  /*99e0*/  BSYNC.RECONVERGENT B0 ;  /* 0x0000000000007941 */ /* 0x000fea0003800200 */
.L_x_130:
[----:B------:R-:W-:Y:S01]  /*99f0*/  BAR.SYNC.DEFER_BLOCKING 0x1, 0x80 ;  /* 0x0042000000007b1d */ /* 0x000fe20000010000 */
[----:B------:R-:W-:Y:S02]  /*9a00*/  UIADD3 UR5, UPT, UPT, UR52, 0x1, URZ ;  /* 0x0000000134057890 */ /* 0x000fe4000fffe0ff */
[----:B------:R-:W-:Y:S02]  /*9a10*/  UISETP.NE.AND UP0, UPT, UR39, URZ, UPT ;  /* 0x000000ff2700728c */ /* 0x000fe4000bf05270 */
[----:B------:R-:W-:Y:S04]  /*9a20*/  UISETP.NE.AND UP1, UPT, UR5, 0x4, UPT ;  /* 0x000000040500788c */ /* 0x000fe8000bf25270 */
[----:B------:R-:W-:Y:S01]  /*9a30*/  USEL UR47, UR5, URZ, UP1 ;  /* 0x000000ff052f7287 */ /* 0x000fe20008800000 */
[----:B------:R1:W-:Y:S01]  /*9a40*/  @P6 SYNCS.ARRIVE.TRANS64.RED.A1T0 RZ, [R0+URZ], RZ ;  /* 0x000000ff00ff69a7 */ /* 0x0003e200081004ff */
[----:B------:R-:W-:Y:S01]  /*9a50*/  UMOV UR4, 0x40 ;  /* 0x0000004000047882 */ /* 0x000fe20000000000 */
[----:B------:R-:W-:Y:S01]  /*9a60*/  BSSY B1, `(.L_x_132) ;  /* 0x0000021000017945 */ /* 0x000fe20003800000 */
[----:B------:R-:W-:Y:S01]  /*9a70*/  USEL UR40, UR4, 0x80, !UP0 ;  /* 0x0000008004287887 */ /* 0x000fe2000c000000 */
[----:B------:R-:W4:Y:S02]  /*9a80*/  @P6 SYNCS.PHASECHK.TRANS64.TRYWAIT P0, [R103+URZ+0x80], R70 ;  /* 0x00008046670065a7 */ /* 0x000f2400080011ff */
[----:B----4-:R-:W-:Y:S01]  /*9a90*/  @P6 SEL R100, RZ, 0x1, !P0 ;  /* 0x00000001ff646807 */ /* 0x010fe20004000000 */
[----:B-1----:R-:W-:Y:S08]  /*9aa0*/  @!P6 BRA `(.L_x_133) ;  /* 0x000000000070e947 */ /* 0x002ff00003800000 */
[----:B------:R-:W-:Y:S01]  /*9ab0*/  ISETP.NE.AND P1, PT, R102, RZ, PT ;  /* 0x000000ff6600720c */ /* 0x000fe20003f25270 */
[----:B------:R-:W-:Y:S01]  /*9ac0*/  BSSY B0, `(.L_x_134) ;  /* 0x000000b000007945 */ /* 0x000fe20003800000 */
[----:B------:R-:W-:Y:S11]  /*9ad0*/  ISETP.NE.AND P0, PT, R100, RZ, PT ;  /* 0x000000ff6400720c */ /* 0x000ff60003f05270 */
[----:B------:R-:W-:Y:S05]  /*9ae0*/  @P1 IMAD R5, R77, 0x4000, R166 ;  /* 0x000040004d051824 */ /* 0x000fea00078e02a6 */
[----:B------:R-:W-:Y:S04]  /*9af0*/  @P1 IADD3 R6, PT, PT, R5, UR46, RZ ;  /* 0x0000002e05061c10 */ /* 0x000fe8000fffe0ff */
[----:B------:R-:W-:Y:S01]  /*9b00*/  @P1 IADD3 R4, PT, PT, R79, R6, RZ ;  /* 0x000000064f041210 */ /* 0x000fe20007ffe0ff */
[--C-:B------:R-:W-:Y:S02]  /*9b10*/  @P1 IMAD.IADD R0, R78, 0x1, R6.reuse ;  /* 0x000000014e001824 */ /* 0x100fe400078e0206 */
[----:B------:R-:W-:Y:S01]  /*9b20*/  @P1 IMAD.IADD R3, R101, 0x1, R6 ;  /* 0x0000000165031824 */ /* 0x000fe200078e0206 */
[----:B------:R-:W-:Y:S06]  /*9b30*/  @P0 BRA `(.L_x_135) ;  /* 0x00000000000c0947 */ /* 0x000fec0003800000 */
[----:B------:R-:W-:Y:S04]  /*9b40*/  SHF.L.U32 R6, R152, 0x1f, RZ ;  /* 0x0000001f98067819 */ /* 0x000fe800000006ff */
[----:B------:R-:W1:Y:S02]  /*9b50*/  SYNCS.PHASECHK.TRANS64.TRYWAIT P0, [R103+URZ+0x80], R6 ;  /* 0x00008006670075a7 */ /* 0x000e6400080011ff */
[----:B-1----:R-:W-:Y:S05]  /*9b60*/  @!P0 BRA `(.L_x_136) ;  /* 0x0000003400e08947 */ /* 0x002fea0003800000 */
.L_x_135:
[----:B------:R-:W-:Y:S05]  /*9b70*/  BSYNC B0 ;  /* 0x0000000000007941 */ /* 0x000fea0003800000 */
.L_x_134:
[----:B------:R-:W-:Y:S01]  /*9b80*/  ISETP.NE.AND P0, PT, R102, RZ, PT ;  /* 0x000000ff6600720c */ /* 0x000fe20003f05270 */
[----:B------:R-:W-:Y:S11]  /*9b90*/  VIADD R77, R77, 0x1 ;  /* 0x000000014d4d7836 */ /* 0x000ff60000000000 */
[----:B------:R-:W-:Y:S01]  /*9ba0*/  @!UPT UIADD3 URZ, UPT, UPT, URZ, URZ, URZ ;  /* 0x000000fffffff290 */ /* 0x000fe2000fffe0ff */
[----:B------:R4:W2:Y:S01]  /*9bb0*/  @P0 LDS.128 R84, [R5+UR46+0x400] ;  /* 0x0004002e05540984 */ /* 0x0008a20008000c00 */
[--C-:B-1----:R-:W-:Y:S01]  /*9bc0*/  @P0 IMAD.IADD R6, R79, 0x1, R0.reuse ;  /* 0x000000014f060824 */ /* 0x102fe200078e0200 */
[C---:B------:R-:W-:Y:S01]  /*9bd0*/  @P0 IADD3 R7, PT, PT, R101.reuse, R4, RZ ;  /* 0x0000000465070210 */ /* 0x040fe20007ffe0ff */
[C---:B------:R-:W-:Y:S01]  /*9be0*/  @P0 IMAD.IADD R8, R101.reuse, 0x1, R0 ;  /* 0x0000000165080824 */ /* 0x040fe200078e0200 */
[----:B------:R4:W1:Y:S02]  /*9bf0*/  @P0 LDS.128 R80, [R3+0x400] ;  /* 0x0004000003500984 */ /* 0x0008640000000c00 */
[----:B------:R-:W-:Y:S02]  /*9c00*/  @P0 IADD3 R9, PT, PT, R101, R6, RZ ;  /* 0x0000000665090210 */ /* 0x000fe40007ffe0ff */
[----:B------:R4:W1:Y:S04]  /*9c10*/  @P0 LDS.128 R88, [R4+0x400] ;  /* 0x0004000004580984 */ /* 0x0008680000000c00 */
[----:B------:R4:W1:Y:S04]  /*9c20*/  @P0 LDS.128 R96, [R7+0x400] ;  /* 0x0004000007600984 */ /* 0x0008680000000c00 */
[----:B------:R4:W1:Y:S04]  /*9c30*/  @P0 LDS.128 R104, [R0+0x400] ;  /* 0x0004000000680984 */ /* 0x0008680000000c00 */
[----:B------:R4:W1:Y:S04]  /*9c40*/  @P0 LDS.128 R112, [R8+0x400] ;  /* 0x0004000008700984 */ /* 0x0008680000000c00 */
[----:B------:R4:W1:Y:S04]  /*9c50*/  @P0 LDS.128 R120, [R6+0x400] ;  /* 0x0004000006780984 */ /* 0x0008680000000c00 */
[----:B------:R4:W1:Y:S02]  /*9c60*/  @P0 LDS.128 R128, [R9+0x400] ;  /* 0x0004000009800984 */ /* 0x0008640000000c00 */
.L_x_133:
[----:B------:R-:W-:Y:S05]  /*9c70*/  BSYNC B1 ;  /* 0x0000000000017941 */ /* 0x000fea0003800000 */
.L_x_132:
        /* <DEDUP_REMOVED lines=21> */
.L_x_137:
[----:B--2---:R-:W-:Y:S01]  /*9dd0*/  SHF.L.U32 R70, R84, 0x10, RZ ;  /* 0x0000001054467819 */ /* 0x004fe200000006ff */
[----:B------:R-:W-:Y:S05]  /*9de0*/  WARPSYNC.ALL ;  /* 0x0000000000007948 */ /* 0x000fea0003800000 */
[----:B------:R-:W-:Y:S01]  /*9df0*/  R2UR UR4, R16 ;  /* 0x00000000100472ca */ /* 0x000fe200000e0000 */
[----:B------:R-:W-:Y:S01]  /*9e00*/  BSSY.RECONVERGENT B0, `(.L_x_138) ;  /* 0x0000103000007945 */ /* 0x000fe20003800200 */
[----:B---3--:R-:W-:Y:S02]  /*9e10*/  LOP3.LUT R72, R87, 0xffff0000, RZ, 0xc0, !PT ;  /* 0xffff000057487812 */ /* 0x008fe400078ec0ff */
[----:B------:R-:W-:Y:S02]  /*9e20*/  ISETP.NE.AND P6, PT, R159, RZ, PT ;  /* 0x000000ff9f00720c */ /* 0x000fe40003fc5270 */
[----:B------:R-:W-:Y:S07]  /*9e30*/  ISETP.NE.AND P0, PT, R155, RZ, PT ;  /* 0x000000ff9b00720c */ /* 0x000fee0003f05270 */
[----:B------:R-:W2:Y:S02]  /*9e40*/  LDTM.x64 R4, tmem[UR4] ;  /* 0x00000004000479ee */ /* 0x000ea40008340000 */
[----:B--2---:R-:W-:Y:S01]  /*9e50*/  FMUL R0, R68, R4 ;  /* 0x0000000444007220 */ /* 0x004fe20000400000 */
[----:B------:R-:W-:Y:S01]  /*9e60*/  LOP3.LUT R4, R84, 0xffff0000, RZ, 0xc0, !PT ;  /* 0xffff000054047812 */ /* 0x000fe200078ec0ff */
[C---:B------:R-:W-:Y:S01]  /*9e70*/  FMUL R3, R68.reuse, R5 ;  /* 0x0000000544037220 */ /* 0x040fe20000400000 */
[----:B------:R-:W-:Y:S01]  /*9e80*/  SHF.L.U32 R5, R85, 0x10, RZ ;  /* 0x0000001055057819 */ /* 0x000fe200000006ff */
[----:B------:R-:W-:Y:S01]  /*9e90*/  FFMA R0, R71, R70, R0 ;  /* 0x0000004647007223 */ /* 0x000fe20000000000 */
[----:B------:R-:W-:Y:S01]  /*9ea0*/  LOP3.LUT R70, R85, 0xffff0000, RZ, 0xc0, !PT ;  /* 0xffff000055467812 */ /* 0x000fe200078ec0ff */
[C---:B------:R-:W-:Y:S01]  /*9eb0*/  FMUL R6, R68.reuse, R6 ;  /* 0x0000000644067220 */ /* 0x040fe20000400000 */
[C---:B------:R-:W-:Y:S01]  /*9ec0*/  FFMA R3, R71.reuse, R4, R3 ;  /* 0x0000000447037223 */ /* 0x040fe20000000003 */
[C---:B------:R-:W-:Y:S01]  /*9ed0*/  FMUL R7, R68.reuse, R7 ;  /* 0x0000000744077220 */ /* 0x040fe20000400000 */
[----:B------:R-:W-:Y:S01]  /*9ee0*/  FMUL R4, R68, R8 ;  /* 0x0000000844047220 */ /* 0x000fe20000400000 */
[C---:B------:R-:W-:Y:S01]  /*9ef0*/  LOP3.LUT R8, R86.reuse, 0xffff0000, RZ, 0xc0, !PT ;  /* 0xffff000056087812 */ /* 0x040fe200078ec0ff */
[C---:B------:R-:W-:Y:S01]  /*9f00*/  FFMA R6, R71.reuse, R5, R6 ;  /* 0x0000000547067223 */ /* 0x040fe20000000006 */
[----:B------:R-:W-:Y:S01]  /*9f10*/  SHF.L.U32 R5, R86, 0x10, RZ ;  /* 0x0000001056057819 */ /* 0x000fe200000006ff */
[----:B------:R-:W-:Y:S01]  /*9f20*/  FFMA R7, R71, R70, R7 ;  /* 0x0000004647077223 */ /* 0x000fe20000000007 */
[----:B------:R-:W-:Y:S01]  /*9f30*/  F2FP.BF16.F32.PACK_AB R92, R3, R0 ;  /* 0x00000000035c723e */ /* 0x000fe200000010ff */
[----:B------:R-:W-:Y:S01]  /*9f40*/  FMUL R0, R68, R9 ;  /* 0x0000000944007220 */ /* 0x000fe20000400000 */
[----:B------:R-:W-:Y:S01]  /*9f50*/  SHF.L.U32 R70, R87, 0x10, RZ ;  /* 0x0000001057467819 */ /* 0x000fe200000006ff */
[----:B------:R-:W-:Y:S01]  /*9f60*/  FFMA R4, R71, R5, R4 ;  /* 0x0000000547047223 */ /* 0x000fe20000000004 */
[----:B------:R-:W-:Y:S01]  /*9f70*/  F2FP.BF16.F32.PACK_AB R93, R7, R6 ;  /* 0x00000006075d723e */ /* 0x000fe200000010ff */
[C---:B------:R-:W-:Y:S01]  /*9f80*/  FFMA R0, R71.reuse, R8, R0 ;  /* 0x0000000847007223 */ /* 0x040fe20000000000 */
[----:B-1----:R-:W-:Y:S01]  /*9f90*/  SHF.L.U32 R8, R80, 0x10, RZ ;  /* 0x0000001050087819 */ /* 0x002fe200000006ff */
[----:B------:R-:W-:Y:S01]  /*9fa0*/  FMUL R3, R68, R10 ;  /* 0x0000000a44037220 */ /* 0x000fe20000400000 */
[----:B------:R-:W-:Y:S01]  /*9fb0*/  LOP3.LUT R10, R80, 0xffff0000, RZ, 0xc0, !PT ;  /* 0xffff0000500a7812 */ /* 0x000fe200078ec0ff */
[----:B------:R-:W-:Y:S01]  /*9fc0*/  FMUL R5, R68, R11 ;  /* 0x0000000b44057220 */ /* 0x000fe20000400000 */
[----:B------:R-:W-:Y:S01]  /*9fd0*/  F2FP.BF16.F32.PACK_AB R94, R0, R4 ;  /* 0x00000004005e723e */ /* 0x000fe200000010ff */
[C---:B------:R-:W-:Y:S01]  /*9fe0*/  FMUL R6, R68.reuse, R12 ;  /* 0x0000000c44067220 */ /* 0x040fe20000400000 */
[C---:B------:R-:W-:Y:S01]  /*9ff0*/  FMUL R7, R68.reuse, R13 ;  /* 0x0000000d44077220 */ /* 0x040fe20000400000 */
[----:B------:R-:W-:Y:S01]  /*a000*/  FFMA R3, R71, R70, R3 ;  /* 0x0000004647037223 */ /* 0x000fe20000000003 */
[----:B------:R-:W-:Y:S01]  /*a010*/  SHF.L.U32 R70, R81, 0x10, RZ ;  /* 0x0000001051467819 */ /* 0x000fe200000006ff */
[C---:B------:R-:W-:Y:S01]  /*a020*/  FFMA R5, R71.reuse, R72, R5 ;  /* 0x0000004847057223 */ /* 0x040fe20000000005 */
[C---:B------:R-:W-:Y:S01]  /*a030*/  FFMA R6, R71.reuse, R8, R6 ;  /* 0x0000000847067223 */ /* 0x040fe20000000006 */
[C---:B------:R-:W-:Y:S01]  /*a040*/  FMUL R0, R68.reuse, R14 ;  /* 0x0000000e44007220 */ /* 0x040fe20000400000 */
[----:B------:R-:W-:Y:S01]  /*a050*/  FFMA R7, R71, R10, R7 ;  /* 0x0000000a47077223 */ /* 0x000fe20000000007 */
[C---:B------:R-:W-:Y:S01]  /*a060*/  FMUL R14, R68.reuse, R24 ;  /* 0x00000018440e7220 */ /* 0x040fe20000400000 */
[----:B------:R-:W-:Y:S01]  /*a070*/  F2FP.BF16.F32.PACK_AB R95, R5, R3 ;  /* 0x00000003055f723e */ /* 0x000fe200000010ff */
[C---:B------:R-:W-:Y:S01]  /*a080*/  FMUL R24, R68.reuse, R34 ;  /* 0x0000002244187220 */ /* 0x040fe20000400000 */
[C---:B------:R-:W-:Y:S01]  /*a090*/  FMUL R34, R68.reuse, R44 ;  /* 0x0000002c44227220 */ /* 0x040fe20000400000 */
[C---:B------:R-:W-:Y:S01]  /*a0a0*/  FMUL R44, R68.reuse, R54 ;  /* 0x00000036442c7220 */ /* 0x040fe20000400000 */
[C---:B------:R-:W-:Y:S01]  /*a0b0*/  FMUL R54, R68.reuse, R64 ;  /* 0x0000004044367220 */ /* 0x040fe20000400000 */
[----:B------:R-:W-:Y:S01]  /*a0c0*/  F2FP.BF16.F32.PACK_AB R64, R7, R6 ;  /* 0x000000060740723e */ /* 0x000fe200000010ff */
[----:B------:R-:W-:Y:S01]  /*a0d0*/  STS.128 [R166+UR46+0x8400], R92 ;  /* 0x0084005ca6007988 */ /* 0x000fe20008000c2e */
[----:B------:R-:W-:Y:S01]  /*a0e0*/  LOP3.LUT R6, R81, 0xffff0000, RZ, 0xc0, !PT ;  /* 0xffff000051067812 */ /* 0x000fe200078ec0ff */
[----:B------:R-:W-:Y:S01]  /*a0f0*/  FMUL R3, R68, R15 ;  /* 0x0000000f44037220 */ /* 0x000fe20000400000 */
[----:B------:R-:W-:Y:S01]  /*a100*/  SHF.L.U32 R7, R82, 0x10, RZ ;  /* 0x0000001052077819 */ /* 0x000fe200000006ff */
[C---:B------:R-:W-:Y:S01]  /*a110*/  FMUL R8, R68.reuse, R18 ;  /* 0x0000001244087220 */ /* 0x040fe20000400000 */
[C---:B------:R-:W-:Y:S01]  /*a120*/  FFMA R0, R71.reuse, R70, R0 ;  /* 0x0000004647007223 */ /* 0x040fe20000000000 */
[C---:B------:R-:W-:Y:S01]  /*a130*/  FMUL R9, R68.reuse, R19 ;  /* 0x0000001344097220 */ /* 0x040fe20000400000 */
[----:B------:R-:W-:Y:S01]  /*a140*/  FMUL R18, R68, R28 ;  /* 0x0000001c44127220 */ /* 0x000fe20000400000 */
[----:B------:R-:W-:Y:S01]  /*a150*/  FFMA R3, R71, R6, R3 ;  /* 0x0000000647037223 */ /* 0x000fe20000000003 */
[----:B------:R-:W-:Y:S01]  /*a160*/  LOP3.LUT R6, R88, 0xffff0000, RZ, 0xc0, !PT ;  /* 0xffff000058067812 */ /* 0x000fe200078ec0ff */
[C---:B------:R-:W-:Y:S01]  /*a170*/  FMUL R10, R68.reuse, R20 ;  /* 0x00000014440a7220 */ /* 0x040fe20000400000 */
        /* <DEDUP_REMOVED lines=10> */
[----:B------:R-:W-:Y:S01]  /*a220*/  FMUL R48, R68, R58 ;  /* 0x0000003a44307220 */ /* 0x000fe20000400000 */
[----:B------:R-:W-:Y:S01]  /*a230*/  LOP3.LUT R58, R82, 0xffff0000, RZ, 0xc0, !PT ;  /* 0xffff0000523a7812 */ /* 0x000fe200078ec0ff */
[C---:B------:R-:W-:Y:S01]  /*a240*/  FMUL R4, R68.reuse, R16 ;  /* 0x0000001044047220 */ /* 0x040fe20000400000 */
[C---:B------:R-:W-:Y:S01]  /*a250*/  FMUL R40, R68.reuse, R50 ;  /* 0x0000003244287220 */ /* 0x040fe20000400000 */
[C---:B------:R-:W-:Y:S01]  /*a260*/  FMUL R45, R68.reuse, R55 ;  /* 0x00000037442d7220 */ /* 0x040fe20000400000 */
[C---:B------:R-:W-:Y:S01]  /*a270*/  FMUL R49, R68.reuse, R59 ;  /* 0x0000003b44317220 */ /* 0x040fe20000400000 */
[----:B------:R-:W-:Y:S01]  /*a280*/  SHF.L.U32 R59, R83, 0x10, RZ ;  /* 0x00000010533b7819 */ /* 0x000fe200000006ff */
[C---:B------:R-:W-:Y:S01]  /*a290*/  FMUL R55, R68.reuse, R65 ;  /* 0x0000004144377220 */ /* 0x040fe20000400000 */
[----:B------:R-:W-:Y:S01]  /*a2a0*/  F2FP.BF16.F32.PACK_AB R65, R3, R0 ;  /* 0x000000000341723e */ /* 0x000fe200000010ff */
[----:B------:R-:W-:Y:S01]  /*a2b0*/  FMUL R5, R68, R17 ;  /* 0x0000001144057220 */ /* 0x000fe20000400000 */
[----:B------:R-:W-:Y:S01]  /*a2c0*/  SHF.L.U32 R0, R88, 0x10, RZ ;  /* 0x0000001058007819 */ /* 0x000fe200000006ff */
[C---:B------:R-:W-:Y:S01]  /*a2d0*/  FMUL R50, R68.reuse, R60 ;  /* 0x0000003c44327220 */ /* 0x040fe20000400000 */
[----:B------:R-:W-:Y:S01]  /*a2e0*/  LOP3.LUT R60, R83, 0xffff0000, RZ, 0xc0, !PT ;  /* 0xffff0000533c7812 */ /* 0x000fe200078ec0ff */
[----:B------:R-:W-:Y:S01]  /*a2f0*/  FFMA R4, R71, R7, R4 ;  /* 0x0000000747047223 */ /* 0x000fe20000000004 */
[----:B------:R-:W-:Y:S01]  /*a300*/  SHF.L.U32 R3, R89, 0x10, RZ ;  /* 0x0000001059037819 */ /* 0x000fe200000006ff */
[C---:B------:R-:W-:Y:S01]  /*a310*/  FFMA R5, R71.reuse, R58, R5 ;  /* 0x0000003a47057223 */ /* 0x040fe20000000005 */
[C---:B------:R-:W-:Y:S01]  /*a320*/  FFMA R8, R71.reuse, R59, R8 ;  /* 0x0000003b47087223 */ /* 0x040fe20000000008 */
[C---:B------:R-:W-:Y:S01]  /*a330*/  FFMA R9, R71.reuse, R60, R9 ;  /* 0x0000003c47097223 */ /* 0x040fe20000000009 */
[----:B------:R-:W-:Y:S01]  /*a340*/  FFMA R10, R71, R0, R10 ;  /* 0x00000000470a7223 */ /* 0x000fe2000000000a */
[----:B------:R-:W-:Y:S01]  /*a350*/  LOP3.LUT R0, R89, 0xffff0000, RZ, 0xc0, !PT ;  /* 0xffff000059007812 */ /* 0x000fe200078ec0ff */
[C---:B------:R-:W-:Y:S01]  /*a360*/  FMUL R11, R68.reuse, R21 ;  /* 0x00000015440b7220 */ /* 0x040fe20000400000 */
[C---:B------:R-:W-:Y:S01]  /*a370*/  FMUL R12, R68.reuse, R22 ;  /* 0x00000016440c7220 */ /* 0x040fe20000400000 */
[C---:B------:R-:W-:Y:S01]  /*a380*/  FMUL R13, R68.reuse, R23 ;  /* 0x00000017440d7220 */ /* 0x040fe20000400000 */
[C---:B------:R-:W-:Y:S01]  /*a390*/  FMUL R16, R68.reuse, R26 ;  /* 0x0000001a44107220 */ /* 0x040fe20000400000 */
[C---:B------:R-:W-:Y:S01]  /*a3a0*/  FMUL R26, R68.reuse, R36 ;  /* 0x00000024441a7220 */ /* 0x040fe20000400000 */
[----:B------:R-:W-:Y:S01]  /*a3b0*/  FFMA R11, R71, R6, R11 ;  /* 0x00000006470b7223 */ /* 0x000fe2000000000b */
[----:B------:R-:W-:Y:S01]  /*a3c0*/  LOP3.LUT R6, R99, 0xffff0000, RZ, 0xc0, !PT ;  /* 0xffff000063067812 */ /* 0x000fe200078ec0ff */
[----:B------:R-:W-:Y:S01]  /*a3d0*/  FMUL R36, R68, R46 ;  /* 0x0000002e44247220 */ /* 0x000fe20000400000 */
[----:B------:R-:W-:Y:S01]  /*a3e0*/  FFMA R12, R71, R3, R12 ;  /* 0x00000003470c7223 */ /* 0x000fe2000000000c */
[----:B------:R-:W-:Y:S01]  /*a3f0*/  SHF.L.U32 R3, R90, 0x10, RZ ;  /* 0x000000105a037819 */ /* 0x000fe200000006ff */
[C---:B------:R-:W-:Y:S01]  /*a400*/  FMUL R46, R68.reuse, R56 ;  /* 0x00000038442e7220 */ /* 0x040fe20000400000 */
[----:B------:R-:W-:Y:S01]  /*a410*/  FMUL R56, R68, R66 ;  /* 0x0000004244387220 */ /* 0x000fe20000400000 */
[----:B------:R-:W-:Y:S01]  /*a420*/  F2FP.BF16.F32.PACK_AB R66, R5, R4 ;  /* 0x000000040542723e */ /* 0x000fe200000010ff */
[C---:B------:R-:W-:Y:S01]  /*a430*/  FFMA R13, R71.reuse, R0, R13 ;  /* 0x00000000470d7223 */ /* 0x040fe2000000000d */
[----:B------:R-:W-:Y:S01]  /*a440*/  LOP3.LUT R0, R90, 0xffff0000, RZ, 0xc0, !PT ;  /* 0xffff00005a007812 */ /* 0x000fe200078ec0ff */
[----:B------:R-:W-:Y:S01]  /*a450*/  FFMA R14, R71, R3, R14 ;  /* 0x00000003470e7223 */ /* 0x000fe2000000000e */
[C---:B------:R-:W-:Y:S01]  /*a460*/  SHF.L.U32 R5, R91.reuse, 0x10, RZ ;  /* 0x000000105b057819 */ /* 0x040fe200000006ff */
[----:B------:R-:W-:Y:S01]  /*a470*/  FMUL R17, R68, R27 ;  /* 0x0000001b44117220 */ /* 0x000fe20000400000 */
[----:B------:R-:W-:Y:S01]  /*a480*/  LOP3.LUT R4, R91, 0xffff0000, RZ, 0xc0, !PT ;  /* 0xffff00005b047812 */ /* 0x000fe200078ec0ff */
[C---:B------:R-:W-:Y:S01]  /*a490*/  FFMA R15, R71.reuse, R0, R15 ;  /* 0x00000000470f7223 */ /* 0x040fe2000000000f */
[C---:B------:R-:W-:Y:S01]  /*a4a0*/  SHF.L.U32 R0, R96.reuse, 0x10, RZ ;  /* 0x0000001060007819 */ /* 0x040fe200000006ff */
[----:B------:R-:W-:Y:S01]  /*a4b0*/  FFMA R16, R71, R5, R16 ;  /* 0x0000000547107223 */ /* 0x000fe20000000010 */
[----:B------:R-:W-:Y:S01]  /*a4c0*/  SHF.L.U32 R3, R97, 0x10, RZ ;  /* 0x0000001061037819 */ /* 0x000fe200000006ff */
[----:B------:R-:W-:Y:S01]  /*a4d0*/  FFMA R17, R71, R4, R17 ;  /* 0x0000000447117223 */ /* 0x000fe20000000011 */
[----:B------:R-:W-:Y:S01]  /*a4e0*/  LOP3.LUT R4, R96, 0xffff0000, RZ, 0xc0, !PT ;  /* 0xffff000060047812 */ /* 0x000fe200078ec0ff */
[C---:B------:R-:W-:Y:S01]  /*a4f0*/  FMUL R27, R68.reuse, R37 ;  /* 0x00000025441b7220 */ /* 0x040fe20000400000 */
[----:B------:R-:W-:Y:S01]  /*a500*/  SHF.L.U32 R5, R99, 0x10, RZ ;  /* 0x0000001063057819 */ /* 0x000fe200000006ff */
[C---:B------:R-:W-:Y:S01]  /*a510*/  FMUL R37, R68.reuse, R47 ;  /* 0x0000002f44257220 */ /* 0x040fe20000400000 */
[C---:B------:R-:W-:Y:S01]  /*a520*/  FMUL R47, R68.reuse, R57 ;  /* 0x00000039442f7220 */ /* 0x040fe20000400000 */
[----:B------:R-:W-:Y:S01]  /*a530*/  FMUL R57, R68, R67 ;  /* 0x0000004344397220 */ /* 0x000fe20000400000 */
[----:B------:R-:W-:Y:S01]  /*a540*/  F2FP.BF16.F32.PACK_AB R67, R9, R8 ;  /* 0x000000080943723e */ /* 0x000fe200000010ff */
[----:B------:R-:W-:Y:S01]  /*a550*/  FFMA R18, R71, R0, R18 ;  /* 0x0000000047127223 */ /* 0x000fe20000000012 */
[----:B------:R-:W-:Y:S01]  /*a560*/  LOP3.LUT R0, R97, 0xffff0000, RZ, 0xc0, !PT ;  /* 0xffff000061007812 */ /* 0x000fe200078ec0ff */
[C---:B------:R-:W-:Y:S01]  /*a570*/  FFMA R19, R71.reuse, R4, R19 ;  /* 0x0000000447137223 */ /* 0x040fe20000000013 */
[C---:B------:R-:W-:Y:S01]  /*a580*/  LOP3.LUT R4, R98.reuse, 0xffff0000, RZ, 0xc0, !PT ;  /* 0xffff000062047812 */ /* 0x040fe200078ec0ff */
[----:B------:R-:W-:Y:S01]  /*a590*/  FFMA R20, R71, R3, R20 ;  /* 0x0000000347147223 */ /* 0x000fe20000000014 */
[----:B------:R-:W-:Y:S01]  /*a5a0*/  SHF.L.U32 R3, R98, 0x10, RZ ;  /* 0x0000001062037819 */ /* 0x000fe200000006ff */
[C---:B------:R-:W-:Y:S01]  /*a5b0*/  FMUL R21, R68.reuse, R31 ;  /* 0x0000001f44157220 */ /* 0x040fe20000400000 */
[----:B------:R-:W-:Y:S01]  /*a5c0*/  F2FP.BF16.F32.PACK_AB R8, R11, R10 ;  /* 0x0000000a0b08723e */ /* 0x000fe200000010ff */
[C---:B------:R-:W-:Y:S01]  /*a5d0*/  FMUL R22, R68.reuse, R32 ;  /* 0x0000002044167220 */ /* 0x040fe20000400000 */
[----:B------:R-:W-:Y:S01]  /*a5e0*/  F2FP.BF16.F32.PACK_AB R9, R13, R12 ;  /* 0x0000000c0d09723e */ /* 0x000fe200000010ff */
[----:B------:R-:W-:Y:S01]  /*a5f0*/  STS.128 [R165+0x8400], R64 ;  /* 0x00840040a5007388 */ /* 0x000fe20000000c00 */
[----:B------:R-:W-:Y:S01]  /*a600*/  F2FP.BF16.F32.PACK_AB R10, R15, R14 ;  /* 0x0000000e0f0a723e */ /* 0x000fe200000010ff */
[----:B------:R-:W-:Y:S01]  /*a610*/  FMUL R23, R68, R33 ;  /* 0x0000002144177220 */ /* 0x000fe20000400000 */
[----:B------:R-:W-:Y:S01]  /*a620*/  F2FP.BF16.F32.PACK_AB R11, R17, R16 ;  /* 0x00000010110b723e */ /* 0x000fe200000010ff */
[----:B------:R-:W-:Y:S01]  /*a630*/  FFMA R21, R71, R0, R21 ;  /* 0x0000000047157223 */ /* 0x000fe20000000015 */
[----:B------:R-:W-:Y:S01]  /*a640*/  F2FP.BF16.F32.PACK_AB R12, R19, R18 ;  /* 0x00000012130c723e */ /* 0x000fe200000010ff */
[C---:B------:R-:W-:Y:S01]  /*a650*/  FFMA R22, R71.reuse, R3, R22 ;  /* 0x0000000347167223 */ /* 0x040fe20000000016 */
[C---:B------:R-:W-:Y:S01]  /*a660*/  SHF.L.U32 R0, R104.reuse, 0x10, RZ ;  /* 0x0000001068007819 */ /* 0x040fe200000006ff */
[----:B------:R-:W-:Y:S01]  /*a670*/  FFMA R23, R71, R4, R23 ;  /* 0x0000000447177223 */ /* 0x000fe20000000017 */
[----:B------:R-:W-:Y:S01]  /*a680*/  F2FP.BF16.F32.PACK_AB R13, R21, R20 ;  /* 0x00000014150d723e */ /* 0x000fe200000010ff */
[C---:B------:R-:W-:Y:S01]  /*a690*/  FFMA R24, R71.reuse, R5, R24 ;  /* 0x0000000547187223 */ /* 0x040fe20000000018 */
[----:B------:R-:W-:Y:S01]  /*a6a0*/  LOP3.LUT R4, R104, 0xffff0000, RZ, 0xc0, !PT ;  /* 0xffff000068047812 */ /* 0x000fe200078ec0ff */
[----:B------:R-:W-:Y:S01]  /*a6b0*/  FFMA R25, R71, R6, R25 ;  /* 0x0000000647197223 */ /* 0x000fe20000000019 */
[----:B------:R-:W-:Y:S01]  /*a6c0*/  F2FP.BF16.F32.PACK_AB R14, R23, R22 ;  /* 0x00000016170e723e */ /* 0x000fe200000010ff */
[----:B------:R1:W-:Y:S01]  /*a6d0*/  STS.128 [R164+0x8400], R8 ;  /* 0x00840008a4007388 */ /* 0x0003e20000000c00 */
[----:B------:R-:W-:Y:S01]  /*a6e0*/  SHF.L.U32 R3, R105, 0x10, RZ ;  /* 0x0000001069037819 */ /* 0x000fe200000006ff */
[----:B------:R-:W-:Y:S01]  /*a6f0*/  FFMA R26, R71, R0, R26 ;  /* 0x00000000471a7223 */ /* 0x000fe2000000001a */
[----:B------:R-:W-:Y:S01]  /*a700*/  F2FP.BF16.F32.PACK_AB R15, R25, R24 ;  /* 0x00000018190f723e */ /* 0x000fe200000010ff */
[----:B------:R-:W-:Y:S01]  /*a710*/  FFMA R27, R71, R4, R27 ;  /* 0x00000004471b7223 */ /* 0x000fe2000000001b */
[----:B------:R-:W-:Y:S01]  /*a720*/  LOP3.LUT R0, R105, 0xffff0000, RZ, 0xc0, !PT ;  /* 0xffff000069007812 */ /* 0x000fe200078ec0ff */
[C---:B------:R-:W-:Y:S01]  /*a730*/  FFMA R28, R71.reuse, R3, R28 ;  /* 0x00000003471c7223 */ /* 0x040fe2000000001c */
[C---:B------:R-:W-:Y:S01]  /*a740*/  SHF.L.U32 R3, R106.reuse, 0x10, RZ ;  /* 0x000000106a037819 */ /* 0x040fe200000006ff */
[----:B------:R2:W-:Y:S01]  /*a750*/  STS.128 [R163+0x8400], R12 ;  /* 0x0084000ca3007388 */ /* 0x0005e20000000c00 */
[----:B------:R-:W-:Y:S01]  /*a760*/  LOP3.LUT R4, R106, 0xffff0000, RZ, 0xc0, !PT ;  /* 0xffff00006a047812 */ /* 0x000fe200078ec0ff */
[----:B------:R-:W-:Y:S01]  /*a770*/  FFMA R29, R71, R0, R29 ;  /* 0x00000000471d7223 */ /* 0x000fe2000000001d */
[C---:B------:R-:W-:Y:S01]  /*a780*/  SHF.L.U32 R5, R107.reuse, 0x10, RZ ;  /* 0x000000106b057819 */ /* 0x040fe200000006ff */
[C---:B------:R-:W-:Y:S01]  /*a790*/  FMUL R31, R68.reuse, R41 ;  /* 0x00000029441f7220 */ /* 0x040fe20000400000 */
[----:B------:R-:W-:Y:S01]  /*a7a0*/  LOP3.LUT R6, R107, 0xffff0000, RZ, 0xc0, !PT ;  /* 0xffff00006b067812 */ /* 0x000fe200078ec0ff */
[----:B------:R-:W-:Y:S01]  /*a7b0*/  FMUL R32, R68, R42 ;  /* 0x0000002a44207220 */ /* 0x000fe20000400000 */
[----:B------:R-:W-:Y:S01]  /*a7c0*/  SHF.L.U32 R0, R112, 0x10, RZ ;  /* 0x0000001070007819 */ /* 0x000fe200000006ff */
[----:B------:R-:W-:Y:S01]  /*a7d0*/  FMUL R33, R68, R43 ;  /* 0x0000002b44217220 */ /* 0x000fe20000400000 */
[----:B------:R-:W-:Y:S01]  /*a7e0*/  LEA R16, R77, UR46, 0x3 ;  /* 0x0000002e4d107c11 */ /* 0x000fe2000f8e18ff */
[----:B------:R-:W-:Y:S01]  /*a7f0*/  FFMA R30, R71, R3, R30 ;  /* 0x00000003471e7223 */ /* 0x000fe2000000001e */
[----:B------:R-:W-:Y:S01]  /*a800*/  SHF.L.U32 R3, R113, 0x10, RZ ;  /* 0x0000001071037819 */ /* 0x000fe200000006ff */
[C---:B------:R-:W-:Y:S01]  /*a810*/  FFMA R31, R71.reuse, R4, R31 ;  /* 0x00000004471f7223 */ /* 0x040fe2000000001f */
[----:B------:R-:W-:Y:S01]  /*a820*/  LOP3.LUT R4, R112, 0xffff0000, RZ, 0xc0, !PT ;  /* 0xffff000070047812 */ /* 0x000fe200078ec0ff */
[----:B------:R-:W-:Y:S01]  /*a830*/  FFMA R32, R71, R5, R32 ;  /* 0x0000000547207223 */ /* 0x000fe20000000020 */
[----:B------:R-:W-:Y:S01]  /*a840*/  SHF.L.U32 R5, R115, 0x10, RZ ;  /* 0x0000001073057819 */ /* 0x000fe200000006ff */
[----:B------:R-:W-:Y:S01]  /*a850*/  FFMA R33, R71, R6, R33 ;  /* 0x0000000647217223 */ /* 0x000fe20000000021 */
[----:B------:R-:W-:Y:S01]  /*a860*/  LOP3.LUT R6, R131, 0xffff0000, RZ, 0xc0, !PT ;  /* 0xffff000083067812 */ /* 0x000fe200078ec0ff */
[----:B------:R-:W-:Y:S01]  /*a870*/  FFMA R34, R71, R0, R34 ;  /* 0x0000000047227223 */ /* 0x000fe20000000022 */
[----:B------:R-:W-:Y:S01]  /*a880*/  LOP3.LUT R0, R113, 0xffff0000, RZ, 0xc0, !PT ;  /* 0xffff000071007812 */ /* 0x000fe200078ec0ff */
[C---:B------:R-:W-:Y:S01]  /*a890*/  FFMA R35, R71.reuse, R4, R35 ;  /* 0x0000000447237223 */ /* 0x040fe20000000023 */
[----:B------:R-:W-:Y:S01]  /*a8a0*/  LOP3.LUT R4, R120, 0xffff0000, RZ, 0xc0, !PT ;  /* 0xffff000078047812 */ /* 0x000fe200078ec0ff */
[C---:B------:R-:W-:Y:S01]  /*a8b0*/  FFMA R36, R71.reuse, R3, R36 ;  /* 0x0000000347247223 */ /* 0x040fe20000000024 */
[C---:B------:R-:W-:Y:S01]  /*a8c0*/  SHF.L.U32 R3, R114.reuse, 0x10, RZ ;  /* 0x0000001072037819 */ /* 0x040fe200000006ff */
[----:B------:R-:W-:Y:S01]  /*a8d0*/  FFMA R37, R71, R0, R37 ;  /* 0x0000000047257223 */ /* 0x000fe20000000025 */
[----:B------:R-:W-:Y:S01]  /*a8e0*/  LOP3.LUT R0, R114, 0xffff0000, RZ, 0xc0, !PT ;  /* 0xffff000072007812 */ /* 0x000fe200078ec0ff */
[----:B------:R-:W-:Y:S01]  /*a8f0*/  FMUL R41, R68, R51 ;  /* 0x0000003344297220 */ /* 0x000fe20000400000 */
[----:B-1----:R-:W-:Y:S01]  /*a900*/  F2FP.BF16.F32.PACK_AB R8, R35, R34 ;  /* 0x000000222308723e */ /* 0x002fe200000010ff */
[C---:B------:R-:W-:Y:S01]  /*a910*/  FFMA R38, R71.reuse, R3, R38 ;  /* 0x0000000347267223 */ /* 0x040fe20000000026 */
[----:B------:R-:W-:Y:S01]  /*a920*/  SHF.L.U32 R3, R120, 0x10, RZ ;  /* 0x0000001078037819 */ /* 0x000fe200000006ff */
[----:B------:R-:W-:Y:S01]  /*a930*/  FFMA R39, R71, R0, R39 ;  /* 0x0000000047277223 */ /* 0x000fe20000000027 */
[----:B--2---:R-:W-:Y:S01]  /*a940*/  F2FP.BF16.F32.PACK_AB R12, R27, R26 ;  /* 0x0000001a1b0c723e */ /* 0x004fe200000010ff */
[----:B------:R-:W-:Y:S01]  /*a950*/  FFMA R40, R71, R5, R40 ;  /* 0x0000000547287223 */ /* 0x000fe20000000028 */
[----:B------:R-:W-:Y:S01]  /*a960*/  F2FP.BF16.F32.PACK_AB R13, R29, R28 ;  /* 0x0000001c1d0d723e */ /* 0x000fe200000010ff */
[C---:B------:R-:W-:Y:S01]  /*a970*/  FMUL R42, R68.reuse, R52 ;  /* 0x00000034442a7220 */ /* 0x040fe20000400000 */
[----:B------:R-:W-:Y:S01]  /*a980*/  F2FP.BF16.F32.PACK_AB R14, R31, R30 ;  /* 0x0000001e1f0e723e */ /* 0x000fe200000010ff */
[C---:B------:R-:W-:Y:S01]  /*a990*/  FMUL R43, R68.reuse, R53 ;  /* 0x00000035442b7220 */ /* 0x040fe20000400000 */
[----:B------:R-:W-:Y:S01]  /*a9a0*/  F2FP.BF16.F32.PACK_AB R15, R33, R32 ;  /* 0x00000020210f723e */ /* 0x000fe200000010ff */
[C---:B------:R-:W-:Y:S01]  /*a9b0*/  FMUL R51, R68.reuse, R61 ;  /* 0x0000003d44337220 */ /* 0x040fe20000400000 */
[----:B------:R-:W-:Y:S01]  /*a9c0*/  LOP3.LUT R0, R115, 0xffff0000, RZ, 0xc0, !PT ;  /* 0xffff000073007812 */ /* 0x000fe200078ec0ff */
[----:B------:R-:W-:Y:S01]  /*a9d0*/  FMUL R52, R68, R62 ;  /* 0x0000003e44347220 */ /* 0x000fe20000400000 */
[----:B------:R-:W-:Y:S01]  /*a9e0*/  SHF.L.U32 R5, R121, 0x10, RZ ;  /* 0x0000001079057819 */ /* 0x000fe200000006ff */
[----:B------:R1:W-:Y:S01]  /*a9f0*/  STS.128 [R150+0x8400], R12 ;  /* 0x0084000c96007388 */ /* 0x0003e20000000c00 */
[----:B------:R-:W-:Y:S01]  /*aa00*/  F2FP.BF16.F32.PACK_AB R9, R37, R36 ;  /* 0x000000242509723e */ /* 0x000fe200000010ff */
[----:B------:R-:W-:Y:S01]  /*aa10*/  FFMA R41, R71, R0, R41 ;  /* 0x0000000047297223 */ /* 0x000fe20000000029 */
[----:B------:R-:W-:Y:S01]  /*aa20*/  LOP3.LUT R0, R121, 0xffff0000, RZ, 0xc0, !PT ;  /* 0xffff000079007812 */ /* 0x000fe200078ec0ff */
[C---:B------:R-:W-:Y:S01]  /*aa30*/  FFMA R42, R71.reuse, R3, R42 ;  /* 0x00000003472a7223 */ /* 0x040fe2000000002a */
[C---:B------:R-:W-:Y:S01]  /*aa40*/  SHF.L.U32 R3, R122.reuse, 0x10, RZ ;  /* 0x000000107a037819 */ /* 0x040fe200000006ff */
[----:B------:R-:W-:Y:S01]  /*aa50*/  FFMA R43, R71, R4, R43 ;  /* 0x00000004472b7223 */ /* 0x000fe2000000002b */
[----:B------:R-:W-:Y:S01]  /*aa60*/  LOP3.LUT R4, R123, 0xffff0000, RZ, 0xc0, !PT ;  /* 0xffff00007b047812 */ /* 0x000fe200078ec0ff */
[----:B------:R-:W-:Y:S01]  /*aa70*/  FFMA R44, R71, R5, R44 ;  /* 0x00000005472c7223 */ /* 0x000fe2000000002c */
[----:B------:R-:W-:Y:S01]  /*aa80*/  SHF.L.U32 R5, R123, 0x10, RZ ;  /* 0x000000107b057819 */ /* 0x000fe200000006ff */
[C---:B------:R-:W-:Y:S01]  /*aa90*/  FFMA R45, R71.reuse, R0, R45 ;  /* 0x00000000472d7223 */ /* 0x040fe2000000002d */
[----:B------:R-:W-:Y:S01]  /*aaa0*/  LOP3.LUT R0, R122, 0xffff0000, RZ, 0xc0, !PT ;  /* 0xffff00007a007812 */ /* 0x000fe200078ec0ff */
[----:B------:R-:W-:Y:S01]  /*aab0*/  FFMA R46, R71, R3, R46 ;  /* 0x00000003472e7223 */ /* 0x000fe2000000002e */
[----:B------:R-:W-:Y:S01]  /*aac0*/  SHF.L.U32 R3, R129, 0x10, RZ ;  /* 0x0000001081037819 */ /* 0x000fe200000006ff */
[----:B------:R-:W-:Y:S01]  /*aad0*/  FMUL R53, R68, R63 ;  /* 0x0000003f44357220 */ /* 0x000fe20000400000 */
        /* <DEDUP_REMOVED lines=8> */
[----:B------:R-:W-:Y:S01]  /*ab60*/  LOP3.LUT R0, R129, 0xffff0000, RZ, 0xc0, !PT ;  /* 0xffff000081007812 */ /* 0x000fe200078ec0ff */
[----:B------:R2:W-:Y:S01]  /*ab70*/  STS.128 [R162+0x8400], R8 ;  /* 0x00840008a2007388 */ /* 0x0005e20000000c00 */
[----:B------:R-:W-:Y:S01]  /*ab80*/  SHF.L.U32 R5, R131, 0x10, RZ ;  /* 0x0000001083057819 */ /* 0x000fe200000006ff */
[C---:B------:R-:W-:Y:S01]  /*ab90*/  FFMA R51, R71.reuse, R4, R51 ;  /* 0x0000000447337223 */ /* 0x040fe20000000033 */
[C---:B------:R-:W-:Y:S01]  /*aba0*/  LOP3.LUT R4, R130.reuse, 0xffff0000, RZ, 0xc0, !PT ;  /* 0xffff000082047812 */ /* 0x040fe200078ec0ff */
[C---:B------:R-:W-:Y:S01]  /*abb0*/  FFMA R52, R71.reuse, R3, R52 ;  /* 0x0000000347347223 */ /* 0x040fe20000000034 */
[----:B------:R-:W-:Y:S01]  /*abc0*/  SHF.L.U32 R3, R130, 0x10, RZ ;  /* 0x0000001082037819 */ /* 0x000fe200000006ff */
[----:B------:R-:W-:Y:S01]  /*abd0*/  FFMA R53, R71, R0, R53 ;  /* 0x0000000047357223 */ /* 0x000fe20000000035 */
[----:B-1----:R-:W-:Y:S02]  /*abe0*/  F2FP.BF16.F32.PACK_AB R12, R43, R42 ;  /* 0x0000002a2b0c723e */ /* 0x002fe400000010ff */
[----:B------:R-:W-:Y:S01]  /*abf0*/  F2FP.BF16.F32.PACK_AB R13, R45, R44 ;  /* 0x0000002c2d0d723e */ /* 0x000fe200000010ff */
[----:B------:R-:W-:Y:S01]  /*ac00*/  FFMA R54, R71, R3, R54 ;  /* 0x0000000347367223 */ /* 0x000fe20000000036 */
[----:B------:R-:W-:Y:S01]  /*ac10*/  F2FP.BF16.F32.PACK_AB R14, R47, R46 ;  /* 0x0000002e2f0e723e */ /* 0x000fe200000010ff */
[----:B------:R-:W-:Y:S01]  /*ac20*/  FFMA R55, R71, R4, R55 ;  /* 0x0000000447377223 */ /* 0x000fe20000000037 */
[----:B------:R-:W-:Y:S01]  /*ac30*/  F2FP.BF16.F32.PACK_AB R15, R49, R48 ;  /* 0x00000030310f723e */ /* 0x000fe200000010ff */
[C---:B------:R-:W-:Y:S01]  /*ac40*/  FFMA R56, R71.reuse, R5, R56 ;  /* 0x0000000547387223 */ /* 0x040fe20000000038 */
[----:B------:R-:W-:Y:S01]  /*ac50*/  FFMA R57, R71, R6, R57 ;  /* 0x0000000647397223 */ /* 0x000fe20000000039 */
[----:B------:R-:W-:Y:S02]  /*ac60*/  F2FP.BF16.F32.PACK_AB R4, R51, R50 ;  /* 0x000000323304723e */ /* 0x000fe400000010ff */
        /* <DEDUP_REMOVED lines=14> */
[----:B-1----:R-:W1:Y:S01]  /*ad50*/  FENCE.VIEW.ASYNC.S ;  /* 0x00000000000073c6 */ /* 0x002e620000000000 */
[----:B------:R-:W-:Y:S01]  /*ad60*/  @P6 PRMT R0, R167, 0x654, R0 ;  /* 0x00000654a7006816 */ /* 0x000fe20000000000 */
[----:B-1----:R-:W-:Y:S06]  /*ad70*/  BAR.SYNC.DEFER_BLOCKING 0x1, 0x80 ;  /* 0x0042000000007b1d */ /* 0x002fec0000010000 */
        /* <DEDUP_REMOVED lines=11> */
.L_x_139:
[----:B------:R-:W-:Y:S05]  /*ae30*/  BSYNC.RECONVERGENT B0 ;  /* 0x0000000000007941 */ /* 0x000fea0003800200 */
.L_x_138:
[----:B------:R-:W-:Y:S01]  /*ae40*/  BAR.SYNC.DEFER_BLOCKING 0x1, 0x80 ;  /* 0x0042000000007b1d */ /* 0x000fe20000010000 */
[----:B------:R-:W-:Y:S02]  /*ae50*/  UIADD3 UR4, UPT, UPT, UR47, 0x1, URZ ;  /* 0x000000012f047890 */ /* 0x000fe4000fffe0ff */
[----:B------:R-:W-:Y:S02]  /*ae60*/  UISETP.NE.AND UP0, UPT, UR39, URZ, UPT ;  /* 0x000000ff2700728c */ /* 0x000fe4000bf05270 */
[----:B------:R-:W-:Y:S02]  /*ae70*/  UISETP.NE.AND UP1, UPT, UR4, 0x4, UPT ;  /* 0x000000040400788c */ /* 0x000fe4000bf25270 */
[----:B------:R-:W-:Y:S02]  /*ae80*/  USEL UR40, URZ, 0xc0, !UP0 ;  /* 0x000000c0ff287887 */ /* 0x000fe4000c000000 */
[----:B------:R-:W-:Y:S01]  /*ae90*/  USEL UR52, UR4, URZ, UP1 ;  /* 0x000000ff04347287 */ /* 0x000fe20008800000 */
[----:B------:R1:W-:Y:S01]  /*aea0*/  @P6 SYNCS.ARRIVE.TRANS64.RED.A1T0 RZ, [R0+URZ], RZ ;  /* 0x000000ff00ff69a7 */ /* 0x0003e200081004ff */
[----:B------:R-:W-:Y:S01]  /*aeb0*/  BSSY B1, `(.L_x_140) ;  /* 0x000001f000017945 */ /* 0x000fe20003800000 */
[----:B------:R-:W3:Y:S02]  /*aec0*/  @P6 SYNCS.PHASECHK.TRANS64.TRYWAIT P0, [R16+URZ+0x80], R3 ;  /* 0x00008003100065a7 */ /* 0x000ee400080011ff */
[----:B---3--:R-:W-:Y:S01]  /*aed0*/  @P6 SEL R100, RZ, 0x1, !P0 ;  /* 0x00000001ff646807 */ /* 0x008fe20004000000 */
[----:B-1----:R-:W-:Y:S06]  /*aee0*/  @!P6 BRA `(.L_x_141) ;  /* 0x00000000006ce947 */ /* 0x002fec0003800000 */
[----:B------:R-:W-:Y:S01]  /*aef0*/  ISETP.NE.AND P1, PT, R102, RZ, PT ;  /* 0x000000ff6600720c */ /* 0x000fe20003f25270 */
[----:B------:R-:W-:Y:S01]  /*af00*/  BSSY B0, `(.L_x_142) ;  /* 0x000000b000007945 */ /* 0x000fe20003800000 */
[----:B------:R-:W-:Y:S11]  /*af10*/  ISETP.NE.AND P0, PT, R100, RZ, PT ;  /* 0x000000ff6400720c */ /* 0x000ff60003f05270 */
[----:B------:R-:W-:Y:S05]  /*af20*/  @P1 IMAD R77, R77, 0x4000, R166 ;  /* 0x000040004d4d1824 */ /* 0x000fea00078e02a6 */
[----:B--2---:R-:W-:Y:S04]  /*af30*/  @P1 IADD3 R4, PT, PT, R77, UR46, RZ ;  /* 0x0000002e4d041c10 */ /* 0x004fe8000fffe0ff */
[----:B------:R-:W-:Y:S01]  /*af40*/  @P1 IADD3 R0, PT, PT, R79, R4, RZ ;  /* 0x000000044f001210 */ /* 0x000fe20007ffe0ff */
[--C-:B------:R-:W-:Y:S02]  /*af50*/  @P1 IMAD.IADD R78, R78, 0x1, R4.reuse ;  /* 0x000000014e4e1824 */ /* 0x100fe400078e0204 */
[----:B------:R-:W-:Y:S01]  /*af60*/  @P1 IMAD.IADD R4, R101, 0x1, R4 ;  /* 0x0000000165041824 */ /* 0x000fe200078e0204 */
[----:B------:R-:W-:Y:S06]  /*af70*/  @P0 BRA `(.L_x_143) ;  /* 0x00000000000c0947 */ /* 0x000fec0003800000 */
[----:B------:R-:W-:Y:S04]  /*af80*/  SHF.L.U32 R3, R152, 0x1f, RZ ;  /* 0x0000001f98037819 */ /* 0x000fe800000006ff */
[----:B------:R-:W1:Y:S02]  /*af90*/  SYNCS.PHASECHK.TRANS64.TRYWAIT P0, [R16+URZ+0x80], R3 ;  /* 0x00008003100075a7 */ /* 0x000e6400080011ff */
[----:B-1----:R-:W-:Y:S05]  /*afa0*/  @!P0 BRA `(.L_x_144) ;  /* 0x0000002000e48947 */ /* 0x002fea0003800000 */
.L_x_143:
[----:B------:R-:W-:Y:S05]  /*afb0*/  BSYNC B0 ;  /* 0x0000000000007941 */ /* 0x000fea0003800000 */
.L_x_142:
[----:B------:R-:W-:Y:S11]  /*afc0*/  ISETP.NE.AND P0, PT, R102, RZ, PT ;  /* 0x000000ff6600720c */ /* 0x000ff60003f05270 */
[----:B------:R-:W-:Y:S02]  /*afd0*/  @!UPT UIADD3 URZ, UPT, UPT, URZ, URZ, URZ ;  /* 0x000000fffffff290 */ /* 0x000fe4000fffe0ff */
[----:B------:R3:W4:Y:S01]  /*afe0*/  @P0 LDS.128 R84, [R77+UR46+0x400] ;  /* 0x0004002e4d540984 */ /* 0x0007220008000c00 */
[----:B------:R-:W-:Y:S01]  /*aff0*/  @P0 IMAD.IADD R6, R79, 0x1, R78 ;  /* 0x000000014f060824 */ /* 0x000fe200078e024e */
[C---:B------:R-:W-:Y:S01]  /*b000*/  @P0 IADD3 R5, PT, PT, R101.reuse, R78, RZ ;  /* 0x0000004e65050210 */ /* 0x040fe20007ffe0ff */
[C---:B-1----:R-:W-:Y:S01]  /*b010*/  @P0 IMAD.IADD R3, R101.reuse, 0x1, R0 ;  /* 0x0000000165030824 */ /* 0x042fe200078e0200 */
[----:B------:R3:W1:Y:S02]  /*b020*/  @P0 LDS.128 R80, [R4+0x400] ;  /* 0x0004000004500984 */ /* 0x0006640000000c00 */
[----:B------:R-:W-:Y:S02]  /*b030*/  @P0 IADD3 R101, PT, PT, R101, R6, RZ ;  /* 0x0000000665650210 */ /* 0x000fe40007ffe0ff */
[----:B------:R3:W2:Y:S04]  /*b040*/  @P0 LDS.128 R88, [R0+0x400] ;  /* 0x0004000000580984 */ /* 0x0006a80000000c00 */
[----:B------:R3:W1:Y:S04]  /*b050*/  @P0 LDS.128 R96, [R3+0x400] ;  /* 0x0004000003600984 */ /* 0x0006680000000c00 */
[----:B------:R3:W1:Y:S04]  /*b060*/  @P0 LDS.128 R104, [R78+0x400] ;  /* 0x000400004e680984 */ /* 0x0006680000000c00 */
[----:B------:R3:W1:Y:S04]  /*b070*/  @P0 LDS.128 R112, [R5+0x400] ;  /* 0x0004000005700984 */ /* 0x0006680000000c00 */
[----:B------:R3:W1:Y:S04]  /*b080*/  @P0 LDS.128 R120, [R6+0x400] ;  /* 0x0004000006780984 */ /* 0x0006680000000c00 */
[----:B------:R3:W1:Y:S02]  /*b090*/  @P0 LDS.128 R128, [R101+0x400] ;  /* 0x0004000065800984 */ /* 0x0006640000000c00 */
.L_x_141:
[----:B------:R-:W-:Y:S05]  /*b0a0*/  BSYNC B1 ;  /* 0x0000000000017941 */ /* 0x000fea0003800000 */
.L_x_140:
[----:B------:R-:W-:Y:S01]  /*b0b0*/  VIADD R16, R69, UR40 ;  /* 0x0000002845107c36 */ /* 0x000fe20008000000 */
[----:B------:R-:W-:Y:S04]  /*b0c0*/  BSSY.RECONVERGENT B6, `(.L_x_145) ;  /* 0x0000015000067945 */ /* 0x000fe80003800200 */
[----:B---3--:R-:W-:Y:S04]  /*b0d0*/  SHF.R.U32.HI R3, RZ, 0x15, R16 ;  /* 0x00000015ff037819 */ /* 0x008fe80000011610 */
[----:B------:R-:W-:Y:S11]  /*b0e0*/  LOP3.LUT P0, RZ, R3, 0x3, R144, 0x48, !PT ;  /* 0x0000000303ff7812 */ /* 0x000ff60007804890 */
[----:B------:R-:W-:Y:S02]  /*b0f0*/  @!UPT UIADD3 URZ, UPT, UPT, URZ, URZ, URZ ;  /* 0x000000fffffff290 */ /* 0x000fe4000fffe0ff */
[----:B------:R-:W-:Y:S05]  /*b100*/  @!P0 BRA `(.L_x_146) ;  /* 0x0000000000408947 */ /* 0x000fea0003800000 */
[----:B------:R-:W3:Y:S01]  /*b110*/  LDCU.64 UR8, c[0x4][0x70] ;  /* 0x01000e00ff0877ac */ /* 0x000ee20008000a00 */
[----:B--2---:R-:W-:Y:S01]  /*b120*/  MOV R15, 0x0 ;  /* 0x00000000000f7802 */ /* 0x004fe20000000f00 */
[----:B------:R-:W-:Y:S02]  /*b130*/  HFMA2 R12, -RZ, RZ, 0, 5.9604644775390625e-08 ;  /* 0x00000001ff0c7431 */ /* 0x000fe400000001ff */
[----:B------:R-:W-:Y:S02]  /*b140*/  IMAD.MOV.U32 R8, RZ, RZ, 0x192 ;  /* 0x00000192ff087424 */ /* 0x000fe400078e00ff */
[----:B------:R-:W-:Y:S01]  /*b150*/  IMAD.MOV.U32 R13, RZ, RZ, RZ ;  /* 0x000000ffff0d7224 */ /* 0x000fe200078e00ff */
[----:B------:R-:W2:Y:S01]  /*b160*/  LDCU.64 UR6, c[0x4][0x78] ;  /* 0x01000f00ff0677ac */ /* 0x000ea20008000a00 */
[----:B------:R-:W1:Y:S01]  /*b170*/  LDC.64 R14, c[0x4][R15] ;  /* 0x010000000f0e7b82 */ /* 0x000e620000000a00 */
[----:B------:R-:W5:Y:S01]  /*b180*/  LDCU.64 UR4, c[0x4][0x10] ;  /* 0x01000200ff0477ac */ /* 0x000f620008000a00 */
[----:B---3--:R-:W-:Y:S01]  /*b190*/  MOV R5, UR9 ;  /* 0x0000000900057c02 */ /* 0x008fe20008000f00 */
[----:B------:R-:W-:Y:S01]  /*b1a0*/  IMAD.U32 R4, RZ, RZ, UR8 ;  /* 0x00000008ff047e24 */ /* 0x000fe2000f8e00ff */
[----:B--2---:R-:W-:Y:S01]  /*b1b0*/  MOV R7, UR7 ;  /* 0x0000000700077c02 */ /* 0x004fe20008000f00 */
[----:B------:R-:W-:Y:S01]  /*b1c0*/  IMAD.U32 R6, RZ, RZ, UR6 ;  /* 0x00000006ff067e24 */ /* 0x000fe2000f8e00ff */
[----:B-----5:R-:W-:Y:S01]  /*b1d0*/  MOV R11, UR5 ;  /* 0x00000005000b7c02 */ /* 0x020fe20008000f00 */
[----:B------:R-:W-:Y:S02]  /*b1e0*/  IMAD.U32 R10, RZ, RZ, UR4 ;  /* 0x00000004ff0a7e24 */ /* 0x000fe4000f8e00ff */
[----:B------:R-:W-:Y:S07]  /*b1f0*/  LEPC R20, `(.L_x_146) ;  /* 0x000000001014794e */ /* 0x000fee0000000000 */
[----:B-1--4-:R-:W-:Y:S05]  /*b200*/  CALL.ABS.NOINC R14 ;  /* 0x000000000e007343 */ /* 0x012fea0003c00000 */
.L_x_146:
[----:B------:R-:W-:Y:S05]  /*b210*/  BSYNC.RECONVERGENT B6 ;  /* 0x0000000000067941 */ /* 0x000fea0003800200 */
.L_x_145:
[----:B----4-:R-:W-:Y:S01]  /*b220*/  SHF.L.U32 R69, R84, 0x10, RZ ;  /* 0x0000001054457819 */ /* 0x010fe200000006ff */
[----:B------:R-:W-:Y:S05]  /*b230*/  WARPSYNC.ALL ;  /* 0x0000000000007948 */ /* 0x000fea0003800000 */
[----:B------:R-:W-:Y:S01]  /*b240*/  R2UR UR4, R16 ;  /* 0x00000000100472ca */ /* 0x000fe200000e0000 */
[----:B------:R-:W-:Y:S01]  /*b250*/  BSSY.RECONVERGENT B0, `(.L_x_147) ;  /* 0x00000fc000007945 */ /* 0x000fe20003800200 */
[----:B------:R-:W-:Y:S02]  /*b260*/  LOP3.LUT R0, R84, 0xffff0000, RZ, 0xc0, !PT ;  /* 0xffff000054007812 */ /* 0x000fe400078ec0ff */
[C---:B------:R-:W-:Y:S02]  /*b270*/  SHF.L.U32 R3, R85.reuse, 0x10, RZ ;  /* 0x0000001055037819 */ /* 0x040fe400000006ff */
[----:B------:R-:W-:Y:S02]  /*b280*/  LOP3.LUT R70, R85, 0xffff0000, RZ, 0xc0, !PT ;  /* 0xffff000055467812 */ /* 0x000fe400078ec0ff */
[C---:B------:R-:W-:Y:S02]  /*b290*/  SHF.L.U32 R72, R86.reuse, 0x10, RZ ;  /* 0x0000001056487819 */ /* 0x040fe400000006ff */
[----:B------:R-:W-:Y:S02]  /*b2a0*/  LOP3.LUT R74, R86, 0xffff0000, RZ, 0xc0, !PT ;  /* 0xffff0000564a7812 */ /* 0x000fe400078ec0ff */
[C---:B------:R-:W-:Y:S01]  /*b2b0*/  SHF.L.U32 R73, R87.reuse, 0x10, RZ ;  /* 0x0000001057497819 */ /* 0x040fe200000006ff */
[----:B--2---:R-:W2:Y:S01]  /*b2c0*/  LDTM.x64 R4, tmem[UR4] ;  /* 0x00000004000479ee */ /* 0x004ea20008340000 */
[----:B------:R-:W-:Y:S02]  /*b2d0*/  LOP3.LUT R76, R87, 0xffff0000, RZ, 0xc0, !PT ;  /* 0xffff0000574c7812 */ /* 0x000fe400078ec0ff */
[C---:B-1----:R-:W-:Y:S02]  /*b2e0*/  SHF.L.U32 R75, R80.reuse, 0x10, RZ ;  /* 0x00000010504b7819 */ /* 0x042fe400000006ff */
[----:B------:R-:W-:Y:S02]  /*b2f0*/  LOP3.LUT R78, R80, 0xffff0000, RZ, 0xc0, !PT ;  /* 0xffff0000504e7812 */ /* 0x000fe400078ec0ff */
[C---:B------:R-:W-:Y:S02]  /*b300*/  SHF.L.U32 R77, R81.reuse, 0x10, RZ ;  /* 0x00000010514d7819 */ /* 0x040fe400000006ff */
[----:B------:R-:W-:Y:S02]  /*b310*/  LOP3.LUT R80, R81, 0xffff0000, RZ, 0xc0, !PT ;  /* 0xffff000051507812 */ /* 0x000fe400078ec0ff */
[C---:B------:R-:W-:Y:S02]  /*b320*/  SHF.L.U32 R79, R82.reuse, 0x10, RZ ;  /* 0x00000010524f7819 */ /* 0x040fe400000006ff */
[----:B------:R-:W-:Y:S02]  /*b330*/  LOP3.LUT R82, R82, 0xffff0000, RZ, 0xc0, !PT ;  /* 0xffff000052527812 */ /* 0x000fe400078ec0ff */
[C---:B------:R-:W-:Y:S02]  /*b340*/  SHF.L.U32 R81, R83.reuse, 0x10, RZ ;  /* 0x0000001053517819 */ /* 0x040fe400000006ff */
[----:B------:R-:W-:Y:S02]  /*b350*/  LOP3.LUT R84, R83, 0xffff0000, RZ, 0xc0, !PT ;  /* 0xffff000053547812 */ /* 0x000fe400078ec0ff */
[C---:B------:R-:W-:Y:S02]  /*b360*/  SHF.L.U32 R83, R88.reuse, 0x10, RZ ;  /* 0x0000001058537819 */ /* 0x040fe400000006ff */
[----:B------:R-:W-:Y:S02]  /*b370*/  LOP3.LUT R86, R88, 0xffff0000, RZ, 0xc0, !PT ;  /* 0xffff000058567812 */ /* 0x000fe400078ec0ff */
[C---:B------:R-:W-:Y:S01]  /*b380*/  SHF.L.U32 R85, R89.reuse, 0x10, RZ ;  /* 0x0000001059557819 */ /* 0x040fe200000006ff */
[C---:B--2---:R-:W-:Y:S01]  /*b390*/  FMUL R4, R68.reuse, R4 ;  /* 0x0000000444047220 */ /* 0x044fe20000400000 */
[----:B------:R-:W-:Y:S01]  /*b3a0*/  LOP3.LUT R88, R89, 0xffff0000, RZ, 0xc0, !PT ;  /* 0xffff000059587812 */ /* 0x000fe200078ec0ff */
[----:B------:R-:W-:Y:S01]  /*b3b0*/  FMUL R5, R68, R5 ;  /* 0x0000000544057220 */ /* 0x000fe20000400000 */
[C---:B------:R-:W-:Y:S01]  /*b3c0*/  SHF.L.U32 R87, R90.reuse, 0x10, RZ ;  /* 0x000000105a577819 */ /* 0x040fe200000006ff */
[C---:B------:R-:W-:Y:S01]  /*b3d0*/  FFMA R4, R71.reuse, R69, R4 ;  /* 0x0000004547047223 */ /* 0x040fe20000000004 */
[----:B------:R-:W-:Y:S01]  /*b3e0*/  LOP3.LUT R90, R90, 0xffff0000, RZ, 0xc0, !PT ;  /* 0xffff00005a5a7812 */ /* 0x000fe200078ec0ff */
[----:B------:R-:W-:Y:S01]  /*b3f0*/  FFMA R5, R71, R0, R5 ;  /* 0x0000000047057223 */ /* 0x000fe20000000005 */
[C---:B------:R-:W-:Y:S01]  /*b400*/  SHF.L.U32 R89, R91.reuse, 0x10, RZ ;  /* 0x000000105b597819 */ /* 0x040fe200000006ff */
[C---:B------:R-:W-:Y:S01]  /*b410*/  FMUL R6, R68.reuse, R6 ;  /* 0x0000000644067220 */ /* 0x040fe20000400000 */
[----:B------:R-:W-:Y:S01]  /*b420*/  LOP3.LUT R92, R91, 0xffff0000, RZ, 0xc0, !PT ;  /* 0xffff00005b5c7812 */ /* 0x000fe200078ec0ff */
[----:B------:R-:W-:Y:S01]  /*b430*/  FMUL R7, R68, R7 ;  /* 0x0000000744077220 */ /* 0x000fe20000400000 */
[----:B------:R-:W-:Y:S01]  /*b440*/  F2FP.BF16.F32.PACK_AB R4, R5, R4 ;  /* 0x000000040504723e */ /* 0x000fe200000010ff */
[C---:B------:R-:W-:Y:S01]  /*b450*/  FFMA R6, R71.reuse, R3, R6 ;  /* 0x0000000347067223 */ /* 0x040fe20000000006 */
[C---:B------:R-:W-:Y:S01]  /*b460*/  SHF.L.U32 R91, R96.reuse, 0x10, RZ ;  /* 0x00000010605b7819 */ /* 0x040fe200000006ff */
[----:B------:R-:W-:Y:S01]  /*b470*/  FFMA R7, R71, R70, R7 ;  /* 0x0000004647077223 */ /* 0x000fe20000000007 */
[----:B------:R-:W-:Y:S01]  /*b480*/  LOP3.LUT R94, R96, 0xffff0000, RZ, 0xc0, !PT ;  /* 0xffff0000605e7812 */ /* 0x000fe200078ec0ff */
[C---:B------:R-:W-:Y:S01]  /*b490*/  FMUL R8, R68.reuse, R8 ;  /* 0x0000000844087220 */ /* 0x040fe20000400000 */
[----:B------:R-:W-:Y:S01]  /*b4a0*/  SHF.L.U32 R93, R97, 0x10, RZ ;  /* 0x00000010615d7819 */ /* 0x000fe200000006ff */
[----:B------:R-:W-:Y:S01]  /*b4b0*/  FMUL R9, R68, R9 ;  /* 0x0000000944097220 */ /* 0x000fe20000400000 */
[----:B------:R-:W-:Y:S01]  /*b4c0*/  F2FP.BF16.F32.PACK_AB R5, R7, R6 ;  /* 0x000000060705723e */ /* 0x000fe200000010ff */
[----:B------:R-:W-:Y:S01]  /*b4d0*/  FFMA R8, R71, R72, R8 ;  /* 0x0000004847087223 */ /* 0x000fe20000000008 */
[----:B------:R-:W-:Y:S01]  /*b4e0*/  LOP3.LUT R96, R97, 0xffff0000, RZ, 0xc0, !PT ;  /* 0xffff000061607812 */ /* 0x000fe200078ec0ff */
[----:B------:R-:W-:Y:S01]  /*b4f0*/  FFMA R9, R71, R74, R9 ;  /* 0x0000004a47097223 */ /* 0x000fe20000000009 */
[----:B------:R-:W-:Y:S01]  /*b500*/  SHF.L.U32 R95, R98, 0x10, RZ ;  /* 0x00000010625f7819 */ /* 0x000fe200000006ff */
[----:B------:R-:W-:Y:S01]  /*b510*/  FMUL R10, R68, R10 ;  /* 0x0000000a440a7220 */ /* 0x000fe20000400000 */
[----:B------:R-:W-:Y:S01]  /*b520*/  LOP3.LUT R98, R98, 0xffff0000, RZ, 0xc0, !PT ;  /* 0xffff000062627812 */ /* 0x000fe200078ec0ff */
[C---:B------:R-:W-:Y:S01]  /*b530*/  FMUL R11, R68.reuse, R11 ;  /* 0x0000000b440b7220 */ /* 0x040fe20000400000 */
[----:B------:R-:W-:Y:S01]  /*b540*/  F2FP.BF16.F32.PACK_AB R6, R9, R8 ;  /* 0x000000080906723e */ /* 0x000fe200000010ff */
[----:B------:R-:W-:Y:S01]  /*b550*/  FFMA R10, R71, R73, R10 ;  /* 0x00000049470a7223 */ /* 0x000fe2000000000a */
[----:B------:R-:W-:Y:S01]  /*b560*/  SHF.L.U32 R97, R99, 0x10, RZ ;  /* 0x0000001063617819 */ /* 0x000fe200000006ff */
[----:B------:R-:W-:Y:S01]  /*b570*/  FFMA R11, R71, R76, R11 ;  /* 0x0000004c470b7223 */ /* 0x000fe2000000000b */
[----:B------:R-:W-:Y:S01]  /*b580*/  LOP3.LUT R100, R99, 0xffff0000, RZ, 0xc0, !PT ;  /* 0xffff000063647812 */ /* 0x000fe200078ec0ff */
[----:B------:R-:W-:Y:S01]  /*b590*/  FMUL R0, R68, R12 ;  /* 0x0000000c44007220 */ /* 0x000fe20000400000 */
[----:B------:R-:W-:Y:S01]  /*b5a0*/  SHF.L.U32 R99, R104, 0x10, RZ ;  /* 0x0000001068637819 */ /* 0x000fe200000006ff */
[C---:B------:R-:W-:Y:S01]  /*b5b0*/  FMUL R3, R68.reuse, R13 ;  /* 0x0000000d44037220 */ /* 0x040fe20000400000 */
[----:B------:R-:W-:Y:S01]  /*b5c0*/  F2FP.BF16.F32.PACK_AB R7, R11, R10 ;  /* 0x0000000a0b07723e */ /* 0x000fe200000010ff */
[----:B------:R-:W-:Y:S01]  /*b5d0*/  FMUL R14, R68, R14 ;  /* 0x0000000e440e7220 */ /* 0x000fe20000400000 */
[----:B------:R-:W-:Y:S01]  /*b5e0*/  LOP3.LUT R102, R104, 0xffff0000, RZ, 0xc0, !PT ;  /* 0xffff000068667812 */ /* 0x000fe200078ec0ff */
[C---:B------:R-:W-:Y:S01]  /*b5f0*/  FMUL R15, R68.reuse, R15 ;  /* 0x0000000f440f7220 */ /* 0x040fe20000400000 */
[----:B------:R-:W-:Y:S01]  /*b600*/  SHF.L.U32 R101, R105, 0x10, RZ ;  /* 0x0000001069657819 */ /* 0x000fe200000006ff */
[----:B------:R-:W-:Y:S01]  /*b610*/  FFMA R0, R71, R75, R0 ;  /* 0x0000004b47007223 */ /* 0x000fe20000000000 */
[----:B------:R-:W-:Y:S01]  /*b620*/  LOP3.LUT R104, R105, 0xffff0000, RZ, 0xc0, !PT ;  /* 0xffff000069687812 */ /* 0x000fe200078ec0ff */
[----:B------:R-:W-:Y:S01]  /*b630*/  FMUL R12, R68, R16 ;  /* 0x00000010440c7220 */ /* 0x000fe20000400000 */
[C---:B------:R-:W-:Y:S01]  /*b640*/  SHF.L.U32 R103, R106.reuse, 0x10, RZ ;  /* 0x000000106a677819 */ /* 0x040fe200000006ff */
[----:B------:R-:W-:Y:S01]  /*b650*/  FFMA R3, R71, R78, R3 ;  /* 0x0000004e47037223 */ /* 0x000fe20000000003 */
[----:B------:R-:W-:Y:S01]  /*b660*/  LOP3.LUT R106, R106, 0xffff0000, RZ, 0xc0, !PT ;  /* 0xffff00006a6a7812 */ /* 0x000fe200078ec0ff */
[C---:B------:R-:W-:Y:S01]  /*b670*/  FMUL R13, R68.reuse, R17 ;  /* 0x00000011440d7220 */ /* 0x040fe20000400000 */
[----:B------:R-:W-:Y:S01]  /*b680*/  SHF.L.U32 R105, R107, 0x10, RZ ;  /* 0x000000106b697819 */ /* 0x000fe200000006ff */
[----:B------:R-:W-:Y:S01]  /*b690*/  FFMA R14, R71, R77, R14 ;  /* 0x0000004d470e7223 */ /* 0x000fe2000000000e */
[----:B------:R-:W-:Y:S01]  /*b6a0*/  F2FP.BF16.F32.PACK_AB R8, R3, R0 ;  /* 0x000000000308723e */ /* 0x000fe200000010ff */
[----:B------:R-:W-:Y:S01]  /*b6b0*/  FMUL R18, R68, R18 ;  /* 0x0000001244127220 */ /* 0x000fe20000400000 */
[----:B------:R-:W-:Y:S01]  /*b6c0*/  LOP3.LUT R108, R107, 0xffff0000, RZ, 0xc0, !PT ;  /* 0xffff00006b6c7812 */ /* 0x000fe200078ec0ff */
[----:B------:R-:W-:Y:S01]  /*b6d0*/  FFMA R15, R71, R80, R15 ;  /* 0x00000050470f7223 */ /* 0x000fe2000000000f */
[----:B------:R-:W-:Y:S01]  /*b6e0*/  SHF.L.U32 R107, R112, 0x10, RZ ;  /* 0x00000010706b7819 */ /* 0x000fe200000006ff */
[----:B------:R-:W-:Y:S01]  /*b6f0*/  FMUL R19, R68, R19 ;  /* 0x0000001344137220 */ /* 0x000fe20000400000 */
[----:B------:R-:W-:Y:S01]  /*b700*/  LOP3.LUT R110, R112, 0xffff0000, RZ, 0xc0, !PT ;  /* 0xffff0000706e7812 */ /* 0x000fe200078ec0ff */
[----:B------:R1:W-:Y:S01]  /*b710*/  STS.128 [R166+UR46+0xc400], R4 ;  /* 0x00c40004a6007988 */ /* 0x0003e20008000c2e */
[----:B------:R-:W-:Y:S01]  /*b720*/  F2FP.BF16.F32.PACK_AB R9, R15, R14 ;  /* 0x0000000e0f09723e */ /* 0x000fe200000010ff */
[C---:B------:R-:W-:Y:S01]  /*b730*/  FFMA R12, R71.reuse, R79, R12 ;  /* 0x0000004f470c7223 */ /* 0x040fe2000000000c */
[C---:B------:R-:W-:Y:S01]  /*b740*/  FFMA R13, R71.reuse, R82, R13 ;  /* 0x00000052470d7223 */ /* 0x040fe2000000000d */
[----:B------:R-:W-:Y:S01]  /*b750*/  FFMA R18, R71, R81, R18 ;  /* 0x0000005147127223 */ /* 0x000fe20000000012 */
[----:B------:R-:W-:Y:S01]  /*b760*/  SHF.L.U32 R109, R113, 0x10, RZ ;  /* 0x00000010716d7819 */ /* 0x000fe200000006ff */
[----:B------:R-:W-:Y:S01]  /*b770*/  FFMA R19, R71, R84, R19 ;  /* 0x0000005447137223 */ /* 0x000fe20000000013 */
[C---:B------:R-:W-:Y:S01]  /*b780*/  FMUL R16, R68.reuse, R20 ;  /* 0x0000001444107220 */ /* 0x040fe20000400000 */
[----:B------:R-:W-:Y:S01]  /*b790*/  F2FP.BF16.F32.PACK_AB R10, R13, R12 ;  /* 0x0000000c0d0a723e */ /* 0x000fe200000010ff */
[C---:B------:R-:W-:Y:S01]  /*b7a0*/  FMUL R17, R68.reuse, R21 ;  /* 0x0000001544117220 */ /* 0x040fe20000400000 */
[C---:B------:R-:W-:Y:S01]  /*b7b0*/  FMUL R22, R68.reuse, R22 ;  /* 0x0000001644167220 */ /* 0x040fe20000400000 */
[----:B------:R-:W-:Y:S01]  /*b7c0*/  F2FP.BF16.F32.PACK_AB R11, R19, R18 ;  /* 0x00000012130b723e */ /* 0x000fe200000010ff */
[C---:B------:R-:W-:Y:S01]  /*b7d0*/  FFMA R16, R71.reuse, R83, R16 ;  /* 0x0000005347107223 */ /* 0x040fe20000000010 */
[----:B------:R-:W-:Y:S01]  /*b7e0*/  FFMA R17, R71, R86, R17 ;  /* 0x0000005647117223 */ /* 0x000fe20000000011 */
[----:B------:R-:W-:Y:S01]  /*b7f0*/  LOP3.LUT R112, R113, 0xffff0000, RZ, 0xc0, !PT ;  /* 0xffff000071707812 */ /* 0x000fe200078ec0ff */
[----:B------:R-:W-:Y:S01]  /*b800*/  FFMA R22, R71, R85, R22 ;  /* 0x0000005547167223 */ /* 0x000fe20000000016 */
[----:B------:R1:W-:Y:S01]  /*b810*/  STS.128 [R165+0xc400], R8 ;  /* 0x00c40008a5007388 */ /* 0x0003e20000000c00 */
[C---:B------:R-:W-:Y:S01]  /*b820*/  FMUL R23, R68.reuse, R23 ;  /* 0x0000001744177220 */ /* 0x040fe20000400000 */
[----:B------:R-:W-:Y:S01]  /*b830*/  F2FP.BF16.F32.PACK_AB R16, R17, R16 ;  /* 0x000000101110723e */ /* 0x000fe200000010ff */
[C---:B------:R-:W-:Y:S01]  /*b840*/  FMUL R20, R68.reuse, R24 ;  /* 0x0000001844147220 */ /* 0x040fe20000400000 */
[----:B------:R-:W-:Y:S01]  /*b850*/  FMUL R21, R68, R25 ;  /* 0x0000001944157220 */ /* 0x000fe20000400000 */
[C---:B------:R-:W-:Y:S01]  /*b860*/  SHF.L.U32 R111, R114.reuse, 0x10, RZ ;  /* 0x00000010726f7819 */ /* 0x040fe200000006ff */
[C---:B------:R-:W-:Y:S01]  /*b870*/  FFMA R23, R71.reuse, R88, R23 ;  /* 0x0000005847177223 */ /* 0x040fe20000000017 */
[C---:B------:R-:W-:Y:S01]  /*b880*/  FFMA R20, R71.reuse, R87, R20 ;  /* 0x0000005747147223 */ /* 0x040fe20000000014 */
[----:B------:R-:W-:Y:S01]  /*b890*/  LOP3.LUT R114, R114, 0xffff0000, RZ, 0xc0, !PT ;  /* 0xffff000072727812 */ /* 0x000fe200078ec0ff */
        /* <DEDUP_REMOVED lines=8> */
[----:B------:R-:W-:Y:S01]  /*b920*/  SHF.L.U32 R113, R115, 0x10, RZ ;  /* 0x0000001073717819 */ /* 0x000fe200000006ff */
[----:B------:R-:W-:Y:S01]  /*b930*/  FFMA R24, R71, R91, R24 ;  /* 0x0000005b47187223 */ /* 0x000fe20000000018 */
[C---:B------:R-:W-:Y:S01]  /*b940*/  FMUL R25, R68.reuse, R29 ;  /* 0x0000001d44197220 */ /* 0x040fe20000400000 */
[----:B------:R-:W-:Y:S01]  /*b950*/  LOP3.LUT R116, R115, 0xffff0000, RZ, 0xc0, !PT ;  /* 0xffff000073747812 */ /* 0x000fe200078ec0ff */
[C---:B------:R-:W-:Y:S01]  /*b960*/  FMUL R30, R68.reuse, R30 ;  /* 0x0000001e441e7220 */ /* 0x040fe20000400000 */
[----:B------:R-:W-:Y:S01]  /*b970*/  F2FP.BF16.F32.PACK_AB R19, R27, R26 ;  /* 0x0000001a1b13723e */ /* 0x000fe200000010ff */
[C---:B------:R-:W-:Y:S01]  /*b980*/  FFMA R25, R71.reuse, R94, R25 ;  /* 0x0000005e47197223 */ /* 0x040fe20000000019 */
[----:B------:R-:W-:Y:S01]  /*b990*/  FMUL R31, R68, R31 ;  /* 0x0000001f441f7220 */ /* 0x000fe20000400000 */
[----:B------:R-:W-:Y:S01]  /*b9a0*/  FFMA R30, R71, R93, R30 ;  /* 0x0000005d471e7223 */ /* 0x000fe2000000001e */
[----:B------:R-:W-:Y:S01]  /*b9b0*/  SHF.L.U32 R115, R120, 0x10, RZ ;  /* 0x0000001078737819 */ /* 0x000fe200000006ff */
[----:B------:R1:W-:Y:S01]  /*b9c0*/  STS.128 [R164+0xc400], R16 ;  /* 0x00c40010a4007388 */ /* 0x0003e20000000c00 */
[----:B------:R-:W-:Y:S01]  /*b9d0*/  F2FP.BF16.F32.PACK_AB R24, R25, R24 ;  /* 0x000000181918723e */ /* 0x000fe200000010ff */
[C---:B------:R-:W-:Y:S01]  /*b9e0*/  FFMA R31, R71.reuse, R96, R31 ;  /* 0x00000060471f7223 */ /* 0x040fe2000000001f */
[C---:B------:R-:W-:Y:S01]  /*b9f0*/  FMUL R28, R68.reuse, R32 ;  /* 0x00000020441c7220 */ /* 0x040fe20000400000 */
[C---:B------:R-:W-:Y:S01]  /*ba00*/  FMUL R29, R68.reuse, R33 ;  /* 0x00000021441d7220 */ /* 0x040fe20000400000 */
[----:B------:R-:W-:Y:S01]  /*ba10*/  FMUL R34, R68, R34 ;  /* 0x0000002244227220 */ /* 0x000fe20000400000 */
[----:B------:R-:W-:Y:S01]  /*ba20*/  LOP3.LUT R118, R120, 0xffff0000, RZ, 0xc0, !PT ;  /* 0xffff000078767812 */ /* 0x000fe200078ec0ff */
[----:B------:R-:W-:Y:S01]  /*ba30*/  FFMA R28, R71, R95, R28 ;  /* 0x0000005f471c7223 */ /* 0x000fe2000000001c */
[----:B------:R-:W-:Y:S01]  /*ba40*/  F2FP.BF16.F32.PACK_AB R25, R31, R30 ;  /* 0x0000001e1f19723e */ /* 0x000fe200000010ff */
[C---:B------:R-:W-:Y:S01]  /*ba50*/  FFMA R29, R71.reuse, R98, R29 ;  /* 0x00000062471d7223 */ /* 0x040fe2000000001d */
[----:B------:R-:W-:Y:S01]  /*ba60*/  FFMA R34, R71, R97, R34 ;  /* 0x0000006147227223 */ /* 0x000fe20000000022 */
[C---:B------:R-:W-:Y:S01]  /*ba70*/  FMUL R35, R68.reuse, R35 ;  /* 0x0000002344237220 */ /* 0x040fe20000400000 */
[----:B------:R-:W-:Y:S01]  /*ba80*/  SHF.L.U32 R117, R121, 0x10, RZ ;  /* 0x0000001079757819 */ /* 0x000fe200000006ff */
[C---:B------:R-:W-:Y:S01]  /*ba90*/  FMUL R32, R68.reuse, R36 ;  /* 0x0000002444207220 */ /* 0x040fe20000400000 */
[----:B------:R-:W-:Y:S01]  /*baa0*/  F2FP.BF16.F32.PACK_AB R26, R29, R28 ;  /* 0x0000001c1d1a723e */ /* 0x000fe200000010ff */
[C---:B------:R-:W-:Y:S01]  /*bab0*/  FFMA R35, R71.reuse, R100, R35 ;  /* 0x0000006447237223 */ /* 0x040fe20000000023 */
[C---:B------:R-:W-:Y:S01]  /*bac0*/  FMUL R33, R68.reuse, R37 ;  /* 0x0000002544217220 */ /* 0x040fe20000400000 */
[----:B------:R-:W-:Y:S01]  /*bad0*/  FFMA R32, R71, R99, R32 ;  /* 0x0000006347207223 */ /* 0x000fe20000000020 */
        /* <DEDUP_REMOVED lines=29> */
[C---:B------:R-:W-:Y:S01]  /*bcb0*/  FMUL R47, R68.reuse, R47 ;  /* 0x0000002f442f7220 */ /* 0x040fe20000400000 */
[C---:B------:R-:W-:Y:S01]  /*bcc0*/  FMUL R44, R68.reuse, R48 ;  /* 0x00000030442c7220 */ /* 0x040fe20000400000 */
[----:B------:R-:W-:Y:S01]  /*bcd0*/  FMUL R45, R68, R49 ;  /* 0x00000031442d7220 */ /* 0x000fe20000400000 */
[----:B------:R1:W-:Y:S01]  /*bce0*/  STS.128 [R150+0xc400], R32 ;  /* 0x00c4002096007388 */ /* 0x0003e20000000c00 */
[C---:B------:R-:W-:Y:S01]  /*bcf0*/  SHF.L.U32 R123, R128.reuse, 0x10, RZ ;  /* 0x00000010807b7819 */ /* 0x040fe200000006ff */
[----:B------:R-:W-:Y:S01]  /*bd00*/  FFMA R46, R71, R109, R46 ;  /* 0x0000006d472e7223 */ /* 0x000fe2000000002e */
[----:B------:R-:W-:Y:S01]  /*bd10*/  F2FP.BF16.F32.PACK_AB R40, R41, R40 ;  /* 0x000000282928723e */ /* 0x000fe200000010ff */
[C---:B------:R-:W-:Y:S01]  /*bd20*/  FFMA R47, R71.reuse, R112, R47 ;  /* 0x00000070472f7223 */ /* 0x040fe2000000002f */
[C---:B------:R-:W-:Y:S01]  /*bd30*/  FFMA R44, R71.reuse, R111, R44 ;  /* 0x0000006f472c7223 */ /* 0x040fe2000000002c */
[----:B------:R-:W-:Y:S01]  /*bd40*/  LOP3.LUT R126, R128, 0xffff0000, RZ, 0xc0, !PT ;  /* 0xffff0000807e7812 */ /* 0x000fe200078ec0ff */
[C---:B------:R-:W-:Y:S01]  /*bd50*/  FFMA R45, R71.reuse, R114, R45 ;  /* 0x00000072472d7223 */ /* 0x040fe2000000002d */
[C---:B------:R-:W-:Y:S01]  /*bd60*/  FMUL R50, R68.reuse, R50 ;  /* 0x0000003244327220 */ /* 0x040fe20000400000 */
[C---:B------:R-:W-:Y:S01]  /*bd70*/  FMUL R51, R68.reuse, R51 ;  /* 0x0000003344337220 */ /* 0x040fe20000400000 */
[C---:B------:R-:W-:Y:S01]  /*bd80*/  FMUL R48, R68.reuse, R52 ;  /* 0x0000003444307220 */ /* 0x040fe20000400000 */
[C---:B------:R-:W-:Y:S01]  /*bd90*/  FMUL R49, R68.reuse, R53 ;  /* 0x0000003544317220 */ /* 0x040fe20000400000 */
[C---:B------:R-:W-:Y:S01]  /*bda0*/  FFMA R50, R71.reuse, R113, R50 ;  /* 0x0000007147327223 */ /* 0x040fe20000000032 */
        /* <DEDUP_REMOVED lines=9> */
[----:B------:R-:W-:Y:S01]  /*be40*/  FFMA R55, R71, R120, R55 ;  /* 0x0000007847377223 */ /* 0x000fe20000000037 */
[C---:B------:R-:W-:Y:S01]  /*be50*/  FMUL R59, R68.reuse, R59 ;  /* 0x0000003b443b7220 */ /* 0x040fe20000400000 */
[----:B------:R-:W-:Y:S01]  /*be60*/  F2FP.BF16.F32.PACK_AB R41, R47, R46 ;  /* 0x0000002e2f29723e */ /* 0x000fe200000010ff */
[----:B------:R-:W-:Y:S01]  /*be70*/  FFMA R52, R71, R119, R52 ;  /* 0x0000007747347223 */ /* 0x000fe20000000034 */
[----:B------:R-:W-:Y:S01]  /*be80*/  F2FP.BF16.F32.PACK_AB R42, R45, R44 ;  /* 0x0000002c2d2a723e */ /* 0x000fe200000010ff */
[C---:B------:R-:W-:Y:S01]  /*be90*/  FMUL R56, R68.reuse, R60 ;  /* 0x0000003c44387220 */ /* 0x040fe20000400000 */
[----:B------:R-:W-:Y:S01]  /*bea0*/  F2FP.BF16.F32.PACK_AB R43, R51, R50 ;  /* 0x00000032332b723e */ /* 0x000fe200000010ff */
[----:B------:R-:W-:Y:S01]  /*beb0*/  FFMA R53, R71, R122, R53 ;  /* 0x0000007a47357223 */ /* 0x000fe20000000035 */
[----:B------:R-:W-:Y:S01]  /*bec0*/  SHF.L.U32 R125, R129, 0x10, RZ ;  /* 0x00000010817d7819 */ /* 0x000fe200000006ff */
[C---:B------:R-:W-:Y:S01]  /*bed0*/  FMUL R57, R68.reuse, R61 ;  /* 0x0000003d44397220 */ /* 0x040fe20000400000 */
[----:B------:R-:W-:Y:S01]  /*bee0*/  FFMA R58, R71, R121, R58 ;  /* 0x00000079473a7223 */ /* 0x000fe2000000003a */
[----:B------:R1:W-:Y:S01]  /*bef0*/  STS.128 [R162+0xc400], R40 ;  /* 0x00c40028a2007388 */ /* 0x0003e20000000c00 */
[----:B------:R-:W-:Y:S01]  /*bf00*/  LOP3.LUT R128, R129, 0xffff0000, RZ, 0xc0, !PT ;  /* 0xffff000081807812 */ /* 0x000fe200078ec0ff */
[----:B------:R-:W-:Y:S01]  /*bf10*/  FMUL R62, R68, R62 ;  /* 0x0000003e443e7220 */ /* 0x000fe20000400000 */
[C---:B------:R-:W-:Y:S01]  /*bf20*/  FFMA R59, R71.reuse, R124, R59 ;  /* 0x0000007c473b7223 */ /* 0x040fe2000000003b */
[----:B------:R-:W-:Y:S01]  /*bf30*/  SHF.L.U32 R127, R130, 0x10, RZ ;  /* 0x00000010827f7819 */ /* 0x000fe200000006ff */
[----:B------:R-:W-:Y:S01]  /*bf40*/  FMUL R63, R68, R63 ;  /* 0x0000003f443f7220 */ /* 0x000fe20000400000 */
[C---:B------:R-:W-:Y:S01]  /*bf50*/  FFMA R56, R71.reuse, R123, R56 ;  /* 0x0000007b47387223 */ /* 0x040fe20000000038 */
[----:B------:R-:W-:Y:S01]  /*bf60*/  LOP3.LUT R130, R130, 0xffff0000, RZ, 0xc0, !PT ;  /* 0xffff000082827812 */ /* 0x000fe200078ec0ff */
[C---:B------:R-:W-:Y:S01]  /*bf70*/  FMUL R60, R68.reuse, R64 ;  /* 0x00000040443c7220 */ /* 0x040fe20000400000 */
[----:B------:R-:W-:Y:S01]  /*bf80*/  FFMA R57, R71, R126, R57 ;  /* 0x0000007e47397223 */ /* 0x000fe20000000039 */
[----:B------:R-:W-:Y:S01]  /*bf90*/  SHF.L.U32 R129, R131, 0x10, RZ ;  /* 0x0000001083817819 */ /* 0x000fe200000006ff */
[C---:B------:R-:W-:Y:S01]  /*bfa0*/  FMUL R61, R68.reuse, R65 ;  /* 0x00000041443d7220 */ /* 0x040fe20000400000 */
[----:B------:R-:W-:Y:S01]  /*bfb0*/  FFMA R62, R71, R125, R62 ;  /* 0x0000007d473e7223 */ /* 0x000fe2000000003e */
[----:B------:R-:W-:Y:S01]  /*bfc0*/  LOP3.LUT R132, R131, 0xffff0000, RZ, 0xc0, !PT ;  /* 0xffff000083847812 */ /* 0x000fe200078ec0ff */
[C---:B------:R-:W-:Y:S01]  /*bfd0*/  FMUL R66, R68.reuse, R66 ;  /* 0x0000004244427220 */ /* 0x040fe20000400000 */
[----:B------:R-:W-:Y:S01]  /*bfe0*/  F2FP.BF16.F32.PACK_AB R48, R49, R48 ;  /* 0x000000303130723e */ /* 0x000fe200000010ff */
[----:B------:R-:W-:Y:S01]  /*bff0*/  FFMA R63, R71, R128, R63 ;  /* 0x00000080473f7223 */ /* 0x000fe2000000003f */
[----:B------:R-:W-:Y:S01]  /*c000*/  FMUL R67, R68, R67 ;  /* 0x0000004344437220 */ /* 0x000fe20000400000 */
        /* <DEDUP_REMOVED lines=12> */
[----:B------:R-:W-:Y:S03]  /*c0d0*/  ISETP.NE.AND P0, PT, R155, RZ, PT ;  /* 0x000000ff9b00720c */ /* 0x000fe60003f05270 */
[----:B------:R1:W-:Y:S01]  /*c0e0*/  STS.128 [R160+0xc400], R56 ;  /* 0x00c40038a0007388 */ /* 0x0003e20000000c00 */
[----:B------:R-:W-:Y:S01]  /*c0f0*/  @!PT LDS RZ, [RZ] ;  /* 0x00000000fffff984 */ /* 0x000fe20000000800 */
[----:B------:R-:W-:Y:S01]  /*c100*/  @!PT LDS RZ, [RZ] ;  /* 0x00000000fffff984 */ /* 0x000fe20000000800 */
[----:B------:R-:W-:Y:S01]  /*c110*/  @!PT LDS RZ, [RZ] ;  /* 0x00000000fffff984 */ /* 0x000fe20000000800 */
[----:B------:R-:W-:Y:S01]  /*c120*/  @!PT LDS RZ, [RZ] ;  /* 0x00000000fffff984 */ /* 0x000fe20000000800 */
[----:B------:R2:W-:Y:S07]  /*c130*/  MEMBAR.ALL.CTA ;  /* 0x0000000000007992 */ /* 0x0005ee0000008000 */
[----:B--2---:R-:W2:Y:S02]  /*c140*/  FENCE.VIEW.ASYNC.S ;  /* 0x00000000000073c6 */ /* 0x004ea40000000000 */
[----:B--2---:R-:W-:Y:S06]  /*c150*/  BAR.SYNC.DEFER_BLOCKING 0x1, 0x80 ;  /* 0x0042000000007b1d */ /* 0x004fec0000010000 */
[----:B------:R-:W-:Y:S05]  /*c160*/  @P0 BRA `(.L_x_148) ;  /* 0x0000000000280947 */ /* 0x000fea0003800000 */
[----:B------:R-:W2:Y:S01]  /*c170*/  LDCU.64 UR6, c[0x0][0x348] ;  /* 0x00006900ff0677ac */ /* 0x000ea20008000a00 */
[----:B------:R-:W-:Y:S02]  /*c180*/  UIADD3 UR9, UPT, UPT, UR53, UR40, URZ ;  /* 0x0000002835097290 */ /* 0x000fe4000fffe0ff */
[----:B------:R-:W-:Y:S01]  /*c190*/  UIADD3 UR8, UPT, UPT, UR46, 0xc400, URZ ;  /* 0x0000c4002e087890 */ /* 0x000fe2000fffe0ff */
[----:B------:R-:W-:Y:S01]  /*c1a0*/  UMOV UR10, UR50 ;  /* 0x00000032000a7c82 */ /* 0x000fe20008000000 */
[----:B------:R-:W-:Y:S01]  /*c1b0*/  UMOV UR11, UR36 ;  /* 0x00000024000b7c82 */ /* 0x000fe20008000000 */
[----:B--2---:R-:W-:Y:S04]  /*c1c0*/  UIADD3 UR4, UP0, UPT, UR6, 0xa80, URZ ;  /* 0x00000a8006047890 */ /* 0x004fe8000ff1e0ff */
[----:B------:R-:W-:Y:S09]  /*c1d0*/  UIADD3.X UR5, UPT, UPT, URZ, UR7, URZ, UP0, !UPT ;  /* 0x00000007ff057290 */ /* 0x000ff200087fe4ff */
[----:B------:R2:W-:Y:S01]  /*c1e0*/  UTMASTG.3D [UR8], [UR4] ;  /* 0x00000008040073b5 */ /* 0x0005e20008010000 */
[----:B------:R0:W-:Y:S01]  /*c1f0*/  UTMACMDFLUSH ;  /* 0x00000000000079b7 */ /* 0x0001e20000000000 */
[----:B--2---:R-:W-:Y:S04]  /*c200*/  DEPBAR.LE SB0, 0x1 ;  /* 0x000080400000791a */ /* 0x004fe80000000000 */
.L_x_148:
[----:B------:R-:W-:Y:S05]  /*c210*/  BSYNC.RECONVERGENT B0 ;  /* 0x0000000000007941 */ /* 0x000fea0003800200 */
.L_x_147:
[----:B------:R-:W-:Y:S01]  /*c220*/  BAR.SYNC.DEFER_BLOCKING 0x1, 0x80 ;  /* 0x0042000000007b1d */ /* 0x000fe20000010000 */
[----:B------:R-:W-:Y:S09]  /*c230*/  UISETP.NE.AND UP0, UPT, UR54, -0x4, UPT ;  /* 0xfffffffc3600788c */ /* 0x000ff2000bf05270 */
[----:B------:R-:W-:Y:S05]  /*c240*/  BRA.U !UP0, `(.L_x_149) ;  /* 0x0000000108247547 */ /* 0x000fea000b800000 */
[----:B------:R-:W-:Y:S01]  /*c250*/  ISETP.NE.AND P0, PT, R159, RZ, PT ;  /* 0x000000ff9f00720c */ /* 0x000fe20003f05270 */
[----:B------:R-:W-:Y:S01]  /*c260*/  IMAD.U32 R0, RZ, RZ, UR52 ;  /* 0x00000034ff007e24 */ /* 0x000fe2000f8e00ff */
[----:B------:R-:W-:Y:S04]  /*c270*/  UIADD3 UR4, UPT, UPT, UR52, 0x1, URZ ;  /* 0x0000000134047890 */ /* 0x000fe8000fffe0ff */
[----:B------:R-:W-:Y:S04]  /*c280*/  UISETP.NE.AND UP0, UPT, UR4, 0x4, UPT ;  /* 0x000000040400788c */ /* 0x000fe8000bf05270 */
[----:B------:R-:W-:Y:S03]  /*c290*/  USEL UR52, UR4, URZ, UP0 ;  /* 0x000000ff04347287 */ /* 0x000fe60008000000 */
[----:B------:R-:W-:Y:S05]  /*c2a0*/  @P0 LEA R0, R0, UR46, 0x3 ;  /* 0x0000002e00000c11 */ /* 0x000fea000f8e18ff */
[----:B------:R-:W-:Y:S05]  /*c2b0*/  @P0 VIADD R0, R0, 0xa0 ;  /* 0x000000a000000836 */ /* 0x000fea0000000000 */
[----:B------:R-:W-:Y:S04]  /*c2c0*/  @P0 PRMT R0, R167, 0x654, R0 ;  /* 0x00000654a7000816 */ /* 0x000fe80000000000 */
[----:B------:R2:W-:Y:S03]  /*c2d0*/  @P0 SYNCS.ARRIVE.TRANS64.RED.A1T0 RZ, [R0+URZ], RZ ;  /* 0x000000ff00ff09a7 */ /* 0x0005e600081004ff */
.L_x_149:
[----:B------:R-:W-:Y:S01]  /*c2e0*/  R2UR UR6, R158 ;  /* 0x000000009e0672ca */ /* 0x000fe200000e0000 */
[----:B------:R-:W-:Y:S01]  /*c2f0*/  UIADD3 UR54, UPT, UPT, UR54, 0x4, URZ ;  /* 0x0000000436367890 */ /* 0x000fe2000fffe0ff */
[----:B------:R-:W-:Y:S01]  /*c300*/  R2UR UR5, R145 ;  /* 0x00000000910572ca */ /* 0x000fe200000e0000 */
[----:B------:R-:W-:Y:S01]  /*c310*/  ULOP3.LUT UR39, UR39, 0x1, URZ, 0x3c, !UPT ;  /* 0x0000000127277892 */ /* 0x000fe2000f8e3cff */
[----:B------:R-:W-:Y:S02]  /*c320*/  R2UR UR4, R146 ;  /* 0x00000000920472ca */ /* 0x000fe400000e0000 */
[----:B------:R-:W-:Y:S02]  /*c330*/  R2UR UR36, R156 ;  /* 0x000000009c2472ca */ /* 0x000fe400000e0000 */
[C---:B------:R-:W-:Y:S04]  /*c340*/  ISETP.NE.AND P0, PT, R149.reuse, 0x2, PT ;  /* 0x000000029500780c */ /* 0x040fe80003f05270 */
[----:B--2---:R-:W-:Y:S01]  /*c350*/  SEL R0, RZ, 0x1, P0 ;  /* 0x00000001ff007807 */ /* 0x004fe20000000000 */
[----:B------:R-:W-:Y:S01]  /*c360*/  UISETP.NE.AND UP0, UPT, UR6, URZ, UPT ;  /* 0x000000ff0600728c */ /* 0x000fe2000bf05270 */
[----:B------:R-:W-:Y:S01]  /*c370*/  SEL R149, R149, RZ, P0 ;  /* 0x000000ff95957207 */ /* 0x000fe20000000000 */
[----:B------:R-:W-:Y:S01]  /*c380*/  UIADD3 UR16, UPT, UPT, UR37, UR5, URZ ;  /* 0x0000000525107290 */ /* 0x000fe2000fffe0ff */
[----:B------:R-:W-:Y:S01]  /*c390*/  LOP3.LUT R151, R151, R0, RZ, 0x3c, !PT ;  /* 0x0000000097977212 */ /* 0x000fe200078e3cff */
[----:B------:R-:W-:Y:S05]  /*c3a0*/  UIADD3 UR20, UPT, UPT, UR38, UR4, URZ ;  /* 0x0000000426147290 */ /* 0x000fea000fffe0ff */
[----:B------:R-:W-:Y:S07]  /*c3b0*/  BRA.U UP0, `(.L_x_150) ;  /* 0xffffff9d009c7547 */ /* 0x000fee000b83ffff */
[----:B------:R-:W2:Y:S01]  /*c3c0*/  LDCU.64 UR4, c[0x0][0xc88] ;  /* 0x00019100ff0477ac */ /* 0x000ea20008000a00 */
[----:B------:R-:W3:Y:S01]  /*c3d0*/  LDCU.64 UR6, c[0x0][0xc90] ;  /* 0x00019200ff0677ac */ /* 0x000ee20008000a00 */
[----:B------:R-:W-:Y:S02]  /*c3e0*/  ULOP3.LUT UR9, UR59, 0x1, URZ, 0x3c, !UPT ;  /* 0x000000013b097892 */ /* 0x000fe4000f8e3cff */
[----:B------:R-:W-:-:S04]  /*c3f0*/  UIADD3 UR8, UPT, UPT, UR46, 0x120, URZ ;  /* 0x000001202e087890 */ /* 0x000fc8000fffe0ff */
[----:B------:R-:W-:Y:S01]  /*c400*/  UPRMT UR8, UR9, 0x654, UR8 ;  /* 0x0000065409087896 */ /* 0x000fe20008000008 */
[----:B--2---:R-:W-:Y:S02]  /*c410*/  ISETP.NE.U32.AND P2, PT, RZ, UR4, PT ;  /* 0x00000004ff007c0c */ /* 0x004fe4000bf45070 */
[----:B---3--:R-:W-:-:S06]  /*c420*/  ISETP.NE.U32.AND P1, PT, RZ, UR6, PT ;  /* 0x00000006ff007c0c */ /* 0x008fcc000bf25070 */
[----:B------:R-:W-:Y:S01]  /*c430*/  SYNCS.ARRIVE.TRANS64.RED.A1T0 RZ, [UR8], RZ ;  /* 0x000000ffffff79a7 */ /* 0x000fe20008100408 */
[----:B------:R-:W-:Y:S02]  /*c440*/  ISETP.NE.AND.EX P2, PT, RZ, UR5, PT, P2 ;  /* 0x00000005ff007c0c */ /* 0x000fe4000bf45320 */
[----:B------:R-:W-:Y:S01]  /*c450*/  ISETP.NE.AND.EX P0, PT, RZ, UR7, PT, P1 ;  /* 0x00000007ff007c0c */ /* 0x000fe2000bf05310 */
[----:B------:R-:W-:-:S12]  /*c460*/  SYNCS.ARRIVE.TRANS64.A1T0 RZ, [UR46+0x120], RZ ;  /* 0x000120ffffff79a7 */ /* 0x000fd8000810002e */
[----:B------:R-:W-:Y:S05]  /*c470*/  @P2 BRA P0, `(.L_x_151) ;  /* 0x00000000003c2947 */ /* 0x000fea0000000000 */
[----:B------:R-:W-:-:S13]  /*c480*/  ISETP.NE.AND.EX P1, PT, RZ, UR7, PT, P1 ;  /* 0x00000007ff007c0c */ /* 0x000fda000bf25310 */
[----:B------:R-:W-:Y:S05]  /*c490*/  @P1 BRA `(.L_x_152) ;  /* 0x00000000000c1947 */ /* 0x000fea0003800000 */
[----:B------:R-:W-:-:S13]  /*c4a0*/  FSETP.NEU.AND P0, PT, R71, RZ, PT ;  /* 0x000000ff4700720b */ /* 0x000fda0003f0d000 */
[----:B------:R-:W-:Y:S05]  /*c4b0*/  @!P0 EXIT ;  /* 0x000000000000894d */ /* 0x000fea0003800000 */
[----:B------:R-:W-:Y:S05]  /*c4c0*/  BRA `(.L_x_151) ;  /* 0x0000000000287947 */ /* 0x000fea0003800000 */
.L_x_152:
[----:B------:R-:W-:Y:S01]  /*c4d0*/  ISETP.NE.AND P0, PT, R148, RZ, PT ;  /* 0x000000ff9400720c */ /* 0x000fe20003f05270 */
[----:B------:R-:W-:-:S12]  /*c4e0*/  BSSY.RECONVERGENT B0, `(.L_x_151) ;  /* 0x0000008000007945 */ /* 0x000fd80003800200 */
[----:B------:R-:W-:Y:S05]  /*c4f0*/  @P0 BRA `(.L_x_153) ;  /* 0x0000000000100947 */ /* 0x000fea0003800000 */
[----:B------:R-:W-:-:S04]  /*c500*/  ISETP.NE.U32.AND P0, PT, RZ, UR4, PT ;  /* 0x00000004ff007c0c */ /* 0x000fc8000bf05070 */
[----:B------:R-:W-:-:S13]  /*c510*/  ISETP.NE.AND.EX P0, PT, RZ, UR5, PT, P0 ;  /* 0x00000005ff007c0c */ /* 0x000fda000bf05300 */
[----:B------:R-:W-:Y:S05]  /*c520*/  @!P0 EXIT ;  /* 0x000000000000894d */ /* 0x000fea0003800000 */
[----:B------:R-:W-:Y:S05]  /*c530*/  BRA `(.L_x_154) ;  /* 0x0000000000087947 */ /* 0x000fea0003800000 */
.L_x_153:
[----:B------:R-:W-:-:S13]  /*c540*/  FSETP.NEU.AND P0, PT, R71, RZ, PT ;  /* 0x000000ff4700720b */ /* 0x000fda0003f0d000 */
[----:B------:R-:W-:Y:S05]  /*c550*/  @!P0 EXIT ;  /* 0x000000000000894d */ /* 0x000fea0003800000 */
.L_x_154:
[----:B------:R-:W-:Y:S05]  /*c560*/  BSYNC.RECONVERGENT B0 ;  /* 0x0000000000007941 */ /* 0x000fea0003800200 */
.L_x_151:
[----:B------:R-:W-:Y:S01]  /*c570*/  ULEA UR6, UR52, UR46, 0x3 ;  /* 0x0000002e34067291 */ /* 0x000fe2000f8e18ff */
[----:B------:R-:W-:-:S04]  /*c580*/  DEPBAR.LE SB0, 0x0 ;  /* 0x000080000000791a */ /* 0x000fc80000000000 */
[----:B------:R-:W-:-:S04]  /*c590*/  UIADD3 UR6, UPT, UPT, UR6, 0xa0, URZ ;  /* 0x000000a006067890 */ /* 0x000fc8000fffe0ff */
[----:B------:R-:W-:-:S09]  /*c5a0*/  UPRMT UR6, UR59, 0x654, UR6 ;  /* 0x000006543b067896 */ /* 0x000fd20008000006 */
[----:B------:R-:W-:Y:S01]  /*c5b0*/  SYNCS.ARRIVE.TRANS64.RED.A1T0 RZ, [UR6], RZ ;  /* 0x000000ffffff79a7 */ /* 0x000fe20008100406 */
[----:B------:R-:W-:Y:S05]  /*c5c0*/  EXIT ;  /* 0x000000000000794d */ /* 0x000fea0003800000 */
.L_x_24:
[----:B-1----:R1:W2:Y:S02]  /*c5d0*/  SYNCS.PHASECHK.TRANS64.TRYWAIT P0, [R0+URZ+0x110], R3 ;  /* 0x00011003000075a7 */ /* 0x0022a400080011ff */
[----:B--2---:R-:W-:Y:S05]  /*c5e0*/  @!P0 NANOSLEEP.SYNCS 0x989680 ;  /* 0x009896800000895d */ /* 0x004fea0003900000 */
[----:B------:R-:W2:Y:S02]  /*c5f0*/  @!P0 SYNCS.PHASECHK.TRANS64 P0, [R0+URZ+0x110], R3 ;  /* 0x00011003000085a7 */ /* 0x000ea400080010ff */
[----:B--2---:R-:W-:Y:S05]  /*c600*/  @!P0 BRA `(.L_x_24) ;  /* 0xfffffffc00f08947 */ /* 0x004fea000383ffff */
[----:B------:R-:W-:Y:S05]  /*c610*/  BRA `(.L_x_155) ;  /* 0xffffff5400787947 */ /* 0x000fea000383ffff */
.L_x_27:
[----:B-1----:R-:W-:-:S07]  /*c620*/  MOV R0, UR5 ;  /* 0x0000000500007c02 */ /* 0x002fce0008000f00 */
.L_x_156:
[----:B-1----:R1:W2:Y:S02]  /*c630*/  SYNCS.PHASECHK.TRANS64.TRYWAIT P0, [R0+URZ+0x40], R3 ;  /* 0x00004003000075a7 */ /* 0x0022a400080011ff */
[----:B--2---:R-:W-:Y:S05]  /*c640*/  @!P0 NANOSLEEP.SYNCS 0x989680 ;  /* 0x009896800000895d */ /* 0x004fea0003900000 */
[----:B------:R-:W2:Y:S02]  /*c650*/  @!P0 SYNCS.PHASECHK.TRANS64 P0, [R0+URZ+0x40], R3 ;  /* 0x00004003000085a7 */ /* 0x000ea400080010ff */
[----:B--2---:R-:W-:Y:S05]  /*c660*/  @!P0 BRA `(.L_x_156) ;  /* 0xfffffffc00f08947 */ /* 0x004fea000383ffff */
[----:B------:R-:W-:Y:S05]  /*c670*/  BRA `(.L_x_26) ;  /* 0xffffff5400dc7947 */ /* 0x000fea000383ffff */
.L_x_36:
[----:B-1----:R-:W-:-:S07]  /*c680*/  MOV R0, UR6 ;  /* 0x0000000600007c02 */ /* 0x002fce0008000f00 */
.L_x_157:
[----:B-1----:R1:W2:Y:S02]  /*c690*/  SYNCS.PHASECHK.TRANS64.TRYWAIT P0, [R0+URZ+0x40], R3 ;  /* 0x00004003000075a7 */ /* 0x0022a400080011ff */
[----:B--2---:R-:W-:Y:S05]  /*c6a0*/  @!P0 NANOSLEEP.SYNCS 0x989680 ;  /* 0x009896800000895d */ /* 0x004fea0003900000 */
[----:B------:R-:W2:Y:S02]  /*c6b0*/  @!P0 SYNCS.PHASECHK.TRANS64 P0, [R0+URZ+0x40], R3 ;  /* 0x00004003000085a7 */ /* 0x000ea400080010ff */
[----:B--2---:R-:W-:Y:S05]  /*c6c0*/  @!P0 BRA `(.L_x_157) ;  /* 0xfffffffc00f08947 */ /* 0x004fea000383ffff */
[----:B------:R-:W-:Y:S05]  /*c6d0*/  BRA `(.L_x_35) ;  /* 0xffffff5800f87947 */ /* 0x000fea000383ffff */
.L_x_43:
[----:B-1----:R1:W4:Y:S02]  /*c6e0*/  SYNCS.PHASECHK.TRANS64.TRYWAIT P0, [R3+URZ+0xd0], R0 ;  /* 0x0000d000030075a7 */ /* 0x00232400080011ff */
[----:B----4-:R-:W-:Y:S05]  /*c6f0*/  @!P0 NANOSLEEP.SYNCS 0x989680 ;  /* 0x009896800000895d */ /* 0x010fea0003900000 */
[----:B------:R-:W4:Y:S02]  /*c700*/  @!P0 SYNCS.PHASECHK.TRANS64 P0, [R3+URZ+0xd0], R0 ;  /* 0x0000d000030085a7 */ /* 0x000f2400080010ff */
[----:B----4-:R-:W-:Y:S05]  /*c710*/  @!P0 BRA `(.L_x_43) ;  /* 0xfffffffc00f08947 */ /* 0x010fea000383ffff */
[----:B------:R-:W-:Y:S05]  /*c720*/  BRA `(.L_x_158) ;  /* 0xffffff5c00f07947 */ /* 0x000fea000383ffff */
.L_x_47:
[----:B-1----:R-:W-:-:S07]  /*c730*/  MOV R0, UR4 ;  /* 0x0000000400007c02 */ /* 0x002fce0008000f00 */
.L_x_159:
[----:B-1----:R1:W2:Y:S02]  /*c740*/  SYNCS.PHASECHK.TRANS64.TRYWAIT P0, [R0+URZ], R3 ;  /* 0x00000003000075a7 */ /* 0x0022a400080011ff */
[----:B--2---:R-:W-:Y:S05]  /*c750*/  @!P0 NANOSLEEP.SYNCS 0x989680 ;  /* 0x009896800000895d */ /* 0x004fea0003900000 */
[----:B------:R-:W2:Y:S02]  /*c760*/  @!P0 SYNCS.PHASECHK.TRANS64 P0, [R0+URZ], R3 ;  /* 0x00000003000085a7 */ /* 0x000ea400080010ff */
[----:B--2---:R-:W-:Y:S05]  /*c770*/  @!P0 BRA `(.L_x_159) ;  /* 0xfffffffc00f08947 */ /* 0x004fea000383ffff */
[----:B------:R-:W-:Y:S05]  /*c780*/  BRA `(.L_x_160) ;  /* 0xffffff64009c7947 */ /* 0x000fea000383ffff */
.L_x_48:
[----:B------:R-:W-:-:S07]  /*c790*/  MOV R0, UR5 ;  /* 0x0000000500007c02 */ /* 0x000fce0008000f00 */
.L_x_161:
[----:B-1----:R1:W2:Y:S02]  /*c7a0*/  SYNCS.PHASECHK.TRANS64.TRYWAIT P0, [R0+URZ], R3 ;  /* 0x00000003000075a7 */ /* 0x0022a400080011ff */
[----:B--2---:R-:W-:Y:S05]  /*c7b0*/  @!P0 NANOSLEEP.SYNCS 0x989680 ;  /* 0x009896800000895d */ /* 0x004fea0003900000 */
[----:B------:R-:W2:Y:S02]  /*c7c0*/  @!P0 SYNCS.PHASECHK.TRANS64 P0, [R0+URZ], R3 ;  /* 0x00000003000085a7 */ /* 0x000ea400080010ff */
[----:B--2---:R-:W-:Y:S05]  /*c7d0*/  @!P0 BRA `(.L_x_161) ;  /* 0xfffffffc00f08947 */ /* 0x004fea000383ffff */
[----:B------:R-:W-:Y:S05]  /*c7e0*/  BRA `(.L_x_162) ;  /* 0xffffff6400a87947 */ /* 0x000fea000383ffff */
.L_x_49:
[----:B------:R-:W-:-:S07]  /*c7f0*/  MOV R0, UR5 ;  /* 0x0000000500007c02 */ /* 0x000fce0008000f00 */
.L_x_163:
[----:B-1----:R1:W2:Y:S02]  /*c800*/  SYNCS.PHASECHK.TRANS64.TRYWAIT P0, [R0+URZ], R3 ;  /* 0x00000003000075a7 */ /* 0x0022a400080011ff */
[----:B--2---:R-:W-:Y:S05]  /*c810*/  @!P0 NANOSLEEP.SYNCS 0x989680 ;  /* 0x009896800000895d */ /* 0x004fea0003900000 */
[----:B------:R-:W2:Y:S02]  /*c820*/  @!P0 SYNCS.PHASECHK.TRANS64 P0, [R0+URZ], R3 ;  /* 0x00000003000085a7 */ /* 0x000ea400080010ff */
[----:B--2---:R-:W-:Y:S05]  /*c830*/  @!P0 BRA `(.L_x_163) ;  /* 0xfffffffc00f08947 */ /* 0x004fea000383ffff */
[----:B------:R-:W-:Y:S05]  /*c840*/  BRA `(.L_x_164) ;  /* 0xffffff6400b47947 */ /* 0x000fea000383ffff */
.L_x_50:
[----:B------:R-:W-:-:S07]  /*c850*/  MOV R0, UR5 ;  /* 0x0000000500007c02 */ /* 0x000fce0008000f00 */
.L_x_165:
[----:B-1----:R1:W2:Y:S02]  /*c860*/  SYNCS.PHASECHK.TRANS64.TRYWAIT P0, [R0+URZ], R3 ;  /* 0x00000003000075a7 */ /* 0x0022a400080011ff */
[----:B--2---:R-:W-:Y:S05]  /*c870*/  @!P0 NANOSLEEP.SYNCS 0x989680 ;  /* 0x009896800000895d */ /* 0x004fea0003900000 */
[----:B------:R-:W2:Y:S02]  /*c880*/  @!P0 SYNCS.PHASECHK.TRANS64 P0, [R0+URZ], R3 ;  /* 0x00000003000085a7 */ /* 0x000ea400080010ff */
[----:B--2---:R-:W-:Y:S05]  /*c890*/  @!P0 BRA `(.L_x_165) ;  /* 0xfffffffc00f08947 */ /* 0x004fea000383ffff */
[----:B------:R-:W-:Y:S05]  /*c8a0*/  BRA `(.L_x_166) ;  /* 0xffffff6400c07947 */ /* 0x000fea000383ffff */
.L_x_51:
[----:B------:R-:W-:-:S07]  /*c8b0*/  MOV R0, UR5 ;  /* 0x0000000500007c02 */ /* 0x000fce0008000f00 */
.L_x_167:
[----:B-1----:R1:W2:Y:S02]  /*c8c0*/  SYNCS.PHASECHK.TRANS64.TRYWAIT P0, [R0+URZ], R3 ;  /* 0x00000003000075a7 */ /* 0x0022a400080011ff */
[----:B--2---:R-:W-:Y:S05]  /*c8d0*/  @!P0 NANOSLEEP.SYNCS 0x989680 ;  /* 0x009896800000895d */ /* 0x004fea0003900000 */
[----:B------:R-:W2:Y:S02]  /*c8e0*/  @!P0 SYNCS.PHASECHK.TRANS64 P0, [R0+URZ], R3 ;  /* 0x00000003000085a7 */ /* 0x000ea400080010ff */
[----:B--2---:R-:W-:Y:S05]  /*c8f0*/  @!P0 BRA `(.L_x_167) ;  /* 0xfffffffc00f08947 */ /* 0x004fea000383ffff */
[----:B------:R-:W-:Y:S05]  /*c900*/  BRA `(.L_x_168) ;  /* 0xffffff6400cc7947 */ /* 0x000fea000383ffff */
.L_x_52:
[----:B------:R-:W-:-:S07]  /*c910*/  MOV R0, UR5 ;  /* 0x0000000500007c02 */ /* 0x000fce0008000f00 */
.L_x_169:
[----:B-1----:R1:W2:Y:S02]  /*c920*/  SYNCS.PHASECHK.TRANS64.TRYWAIT P0, [R0+URZ], R3 ;  /* 0x00000003000075a7 */ /* 0x0022a400080011ff */
[----:B--2---:R-:W-:Y:S05]  /*c930*/  @!P0 NANOSLEEP.SYNCS 0x989680 ;  /* 0x009896800000895d */ /* 0x004fea0003900000 */
[----:B------:R-:W2:Y:S02]  /*c940*/  @!P0 SYNCS.PHASECHK.TRANS64 P0, [R0+URZ], R3 ;  /* 0x00000003000085a7 */ /* 0x000ea400080010ff */
[----:B--2---:R-:W-:Y:S05]  /*c950*/  @!P0 BRA `(.L_x_169) ;  /* 0xfffffffc00f08947 */ /* 0x004fea000383ffff */
[----:B------:R-:W-:Y:S05]  /*c960*/  BRA `(.L_x_170) ;  /* 0xffffff6400d87947 */ /* 0x000fea000383ffff */
.L_x_53:
[----:B------:R-:W-:-:S07]  /*c970*/  MOV R0, UR5 ;  /* 0x0000000500007c02 */ /* 0x000fce0008000f00 */
.L_x_171:
[----:B-1----:R1:W2:Y:S02]  /*c980*/  SYNCS.PHASECHK.TRANS64.TRYWAIT P0, [R0+URZ], R3 ;  /* 0x00000003000075a7 */ /* 0x0022a400080011ff */
[----:B--2---:R-:W-:Y:S05]  /*c990*/  @!P0 NANOSLEEP.SYNCS 0x989680 ;  /* 0x009896800000895d */ /* 0x004fea0003900000 */
[----:B------:R-:W2:Y:S02]  /*c9a0*/  @!P0 SYNCS.PHASECHK.TRANS64 P0, [R0+URZ], R3 ;  /* 0x00000003000085a7 */ /* 0x000ea400080010ff */
[----:B--2---:R-:W-:Y:S05]  /*c9b0*/  @!P0 BRA `(.L_x_171) ;  /* 0xfffffffc00f08947 */ /* 0x004fea000383ffff */
[----:B------:R-:W-:Y:S05]  /*c9c0*/  BRA `(.L_x_172) ;  /* 0xffffff6400e47947 */ /* 0x000fea000383ffff */
.L_x_56:
[----:B-1----:R1:W2:Y:S02]  /*c9d0*/  SYNCS.PHASECHK.TRANS64.TRYWAIT P0, [R2+URZ+0x100], R5 ;  /* 0x00010005020075a7 */ /* 0x0022a400080011ff */
[----:B--2---:R-:W-:Y:S05]  /*c9e0*/  @!P0 NANOSLEEP.SYNCS 0x989680 ;  /* 0x009896800000895d */ /* 0x004fea0003900000 */
[----:B------:R-:W2:Y:S02]  /*c9f0*/  @!P0 SYNCS.PHASECHK.TRANS64 P0, [R2+URZ+0x100], R5 ;  /* 0x00010005020085a7 */ /* 0x000ea400080010ff */
[----:B--2---:R-:W-:Y:S05]  /*ca00*/  @!P0 BRA `(.L_x_56) ;  /* 0xfffffffc00f08947 */ /* 0x004fea000383ffff */
[----:B------:R-:W-:Y:S05]  /*ca10*/  BRA `(.L_x_173) ;  /* 0xffffff6800407947 */ /* 0x000fea000383ffff */
.L_x_57:
[----:B------:R-:W-:-:S07]  /*ca20*/  MOV R2, UR4 ;  /* 0x0000000400027c02 */ /* 0x000fce0008000f00 */
.L_x_174:
[----:B-1----:R1:W2:Y:S02]  /*ca30*/  SYNCS.PHASECHK.TRANS64.TRYWAIT P0, [R2+URZ+0xe0], R5 ;  /* 0x0000e005020075a7 */ /* 0x0022a400080011ff */
[----:B--2---:R-:W-:Y:S05]  /*ca40*/  @!P0 NANOSLEEP.SYNCS 0x989680 ;  /* 0x009896800000895d */ /* 0x004fea0003900000 */
[----:B------:R-:W2:Y:S02]  /*ca50*/  @!P0 SYNCS.PHASECHK.TRANS64 P0, [R2+URZ+0xe0], R5 ;  /* 0x0000e005020085a7 */ /* 0x000ea400080010ff */
[----:B--2---:R-:W-:Y:S05]  /*ca60*/  @!P0 BRA `(.L_x_174) ;  /* 0xfffffffc00f08947 */ /* 0x004fea000383ffff */
[----:B------:R-:W-:Y:S05]  /*ca70*/  BRA `(.L_x_175) ;  /* 0xffffff6800507947 */ /* 0x000fea000383ffff */
.L_x_58:
[----:B-1----:R1:W2:Y:S02]  /*ca80*/  SYNCS.PHASECHK.TRANS64.TRYWAIT P1, [R2+URZ+0xd0], R5 ;  /* 0x0000d005020075a7 */ /* 0x0022a400080211ff */
[----:B--2---:R-:W-:Y:S05]  /*ca90*/  @!P1 NANOSLEEP.SYNCS 0x989680 ;  /* 0x009896800000995d */ /* 0x004fea0003900000 */
[----:B------:R-:W2:Y:S02]  /*caa0*/  @!P1 SYNCS.PHASECHK.TRANS64 P1, [R2+URZ+0xd0], R5 ;  /* 0x0000d005020095a7 */ /* 0x000ea400080210ff */
[----:B--2---:R-:W-:Y:S05]  /*cab0*/  @!P1 BRA `(.L_x_58) ;  /* 0xfffffffc00f09947 */ /* 0x004fea000383ffff */
[----:B------:R-:W-:Y:S05]  /*cac0*/  BRA `(.L_x_176) ;  /* 0xffffff6800807947 */ /* 0x000fea000383ffff */
.L_x_61:
[----:B------:R-:W-:-:S07]  /*cad0*/  MOV R0, UR4 ;  /* 0x0000000400007c02 */ /* 0x000fce0008000f00 */
.L_x_177:
[----:B-1----:R1:W2:Y:S02]  /*cae0*/  SYNCS.PHASECHK.TRANS64.TRYWAIT P0, [R0+URZ+0xe0], R3 ;  /* 0x0000e003000075a7 */ /* 0x0022a400080011ff */
[----:B--2---:R-:W-:Y:S05]  /*caf0*/  @!P0 NANOSLEEP.SYNCS 0x989680 ;  /* 0x009896800000895d */ /* 0x004fea0003900000 */
[----:B------:R-:W2:Y:S02]  /*cb00*/  @!P0 SYNCS.PHASECHK.TRANS64 P0, [R0+URZ+0xe0], R3 ;  /* 0x0000e003000085a7 */ /* 0x000ea400080010ff */
[----:B--2---:R-:W-:Y:S05]  /*cb10*/  @!P0 BRA `(.L_x_177) ;  /* 0xfffffffc00f08947 */ /* 0x004fea000383ffff */
[----:B------:R-:W-:Y:S05]  /*cb20*/  BRA `(.L_x_60) ;  /* 0xffffff6800d47947 */ /* 0x000fea000383ffff */
.L_x_70:
[----:B-1----:R-:W-:-:S04]  /*cb30*/  MOV R0, UR5 ;  /* 0x0000000500007c02 */ /* 0x002fc80008000f00 */
[----:B------:R1:W2:Y:S03]  /*cb40*/  SYNCS.PHASECHK.TRANS64.TRYWAIT P0, [R0+URZ+0x8], R7 ;  /* 0x00000807000075a7 */ /* 0x0002a600080011ff */
[----:B--2---:R-:W-:Y:S05]  /*cb50*/  @!P0 NANOSLEEP.SYNCS 0x989680 ;  /* 0x009896800000895d */ /* 0x004fea0003900000 */
[----:B------:R-:W2:Y:S02]  /*cb60*/  @!P0 SYNCS.PHASECHK.TRANS64 P0, [R0+URZ+0x8], R7 ;  /* 0x00000807000085a7 */ /* 0x000ea400080010ff */
[----:B--2---:R-:W-:Y:S05]  /*cb70*/  @!P0 BRA `(.L_x_70) ;  /* 0xfffffffc00ec8947 */ /* 0x004fea000383ffff */
[----:B------:R-:W-:Y:S05]  /*cb80*/  BRA `(.L_x_69) ;  /* 0xffffff6c008c7947 */ /* 0x000fea000383ffff */
.L_x_72:
[----:B------:R-:W-:Y:S01]  /*cb90*/  BSSY B0, `(.L_x_178) ;  /* 0x0000006000007945 */ /* 0x000fe20003800000 */
[----:B------:R-:W-:-:S07]  /*cba0*/  MOV R15, 0xffffffff ;  /* 0xffffffff000f7802 */ /* 0x000fce0000000f00 */
[----:B-1---5:R-:W-:Y:S05]  /*cbb0*/  WARPSYNC.COLLECTIVE R15, `(.L_x_179) ;  /* 0x000000000f0c7348 */ /* 0x022fea0003c00000 */
[----:B------:R-:W-:Y:S02]  /*cbc0*/  ELECT P6, UR79, PT ;  /* 0x00000000004f782f */ /* 0x000fe400038c0000 */
[----:B------:R-:W-:Y:S01]  /*cbd0*/  MOV R14, UR79 ;  /* 0x0000004f000e7c02 */ /* 0x000fe20008000f00 */
[----:B-1---5:R-:W-:Y:S10]  /*cbe0*/  ENDCOLLECTIVE ;  /* 0x000000000000791b */ /* 0x022ff40003800000 */
.L_x_179:
[----:B------:R-:W-:Y:S05]  /*cbf0*/  BSYNC B0 ;  /* 0x0000000000007941 */ /* 0x000fea0003800000 */
.L_x_178:
[----:B------:R-:W-:Y:S05]  /*cc00*/  BRA `(.L_x_180) ;  /* 0xffffff6c00bc7947 */ /* 0x000fea000383ffff */
.L_x_74:
[----:B-1----:R-:W-:-:S04]  /*cc10*/  MOV R0, UR5 ;  /* 0x0000000500007c02 */ /* 0x002fc80008000f00 */
[----:B------:R1:W2:Y:S03]  /*cc20*/  SYNCS.PHASECHK.TRANS64.TRYWAIT P0, [R0+URZ+0x8], R5 ;  /* 0x00000805000075a7 */ /* 0x0002a600080011ff */
[----:B--2---:R-:W-:Y:S05]  /*cc30*/  @!P0 NANOSLEEP.SYNCS 0x989680 ;  /* 0x009896800000895d */ /* 0x004fea0003900000 */
[----:B------:R-:W2:Y:S02]  /*cc40*/  @!P0 SYNCS.PHASECHK.TRANS64 P0, [R0+URZ+0x8], R5 ;  /* 0x00000805000085a7 */ /* 0x000ea400080010ff */
[----:B--2---:R-:W-:Y:S05]  /*cc50*/  @!P0 BRA `(.L_x_74) ;  /* 0xfffffffc00ec8947 */ /* 0x004fea000383ffff */
[----:B------:R-:W-:Y:S05]  /*cc60*/  BRA `(.L_x_73) ;  /* 0xffffff6c00c07947 */ /* 0x000fea000383ffff */
.L_x_75:
[----:B-1----:R1:W2:Y:S02]  /*cc70*/  SYNCS.PHASECHK.TRANS64.TRYWAIT P0, [R0+URZ+0xd0], R5 ;  /* 0x0000d005000075a7 */ /* 0x0022a400080011ff */
[----:B--2---:R-:W-:Y:S05]  /*cc80*/  @!P0 NANOSLEEP.SYNCS 0x989680 ;  /* 0x009896800000895d */ /* 0x004fea0003900000 */
[----:B------:R-:W2:Y:S02]  /*cc90*/  @!P0 SYNCS.PHASECHK.TRANS64 P0, [R0+URZ+0xd0], R5 ;  /* 0x0000d005000085a7 */ /* 0x000ea400080010ff */
[----:B--2---:R-:W-:Y:S05]  /*cca0*/  @!P0 BRA `(.L_x_75) ;  /* 0xfffffffc00f08947 */ /* 0x004fea000383ffff */
[----:B------:R-:W-:Y:S05]  /*ccb0*/  BRA `(.L_x_181) ;  /* 0xffffff7000fc7947 */ /* 0x000fea000383ffff */
.L_x_79:
[----:B------:R-:W-:-:S07]  /*ccc0*/  MOV R0, UR18 ;  /* 0x0000001200007c02 */ /* 0x000fce0008000f00 */
.L_x_182:
[----:B-1----:R1:W2:Y:S02]  /*ccd0*/  SYNCS.PHASECHK.TRANS64.TRYWAIT P0, [R0+URZ], R5 ;  /* 0x00000005000075a7 */ /* 0x0022a400080011ff */
[----:B--2---:R-:W-:Y:S05]  /*cce0*/  @!P0 NANOSLEEP.SYNCS 0x989680 ;  /* 0x009896800000895d */ /* 0x004fea0003900000 */
[----:B------:R-:W2:Y:S02]  /*ccf0*/  @!P0 SYNCS.PHASECHK.TRANS64 P0, [R0+URZ], R5 ;  /* 0x00000005000085a7 */ /* 0x000ea400080010ff */
[----:B--2---:R-:W-:Y:S05]  /*cd00*/  @!P0 BRA `(.L_x_182) ;  /* 0xfffffffc00f08947 */ /* 0x004fea000383ffff */
[----:B------:R-:W-:Y:S05]  /*cd10*/  BRA `(.L_x_78) ;  /* 0xffffff7400547947 */ /* 0x000fea000383ffff */
.L_x_80:
[----:B------:R-:W-:-:S07]  /*cd20*/  MOV R0, UR30 ;  /* 0x0000001e00007c02 */ /* 0x000fce0008000f00 */
.L_x_183:
[----:B-1----:R1:W2:Y:S02]  /*cd30*/  SYNCS.PHASECHK.TRANS64.TRYWAIT P0, [R0+URZ+0xf8], R5 ;  /* 0x0000f805000075a7 */ /* 0x0022a400080011ff */
[----:B--2---:R-:W-:Y:S05]  /*cd40*/  @!P0 NANOSLEEP.SYNCS 0x989680 ;  /* 0x009896800000895d */ /* 0x004fea0003900000 */
[----:B------:R-:W2:Y:S02]  /*cd50*/  @!P0 SYNCS.PHASECHK.TRANS64 P0, [R0+URZ+0xf8], R5 ;  /* 0x0000f805000085a7 */ /* 0x000ea400080010ff */
[----:B--2---:R-:W-:Y:S05]  /*cd60*/  @!P0 BRA `(.L_x_183) ;  /* 0xfffffffc00f08947 */ /* 0x004fea000383ffff */
[----:B------:R-:W-:Y:S05]  /*cd70*/  BRA `(.L_x_184) ;  /* 0xffffff7400c87947 */ /* 0x000fea000383ffff */
.L_x_83:
[----:B------:R-:W-:Y:S07]  /*cd80*/  MOV R0, UR7 ;  /* 0x0000000700007c02 */ /* 0x000fee0008000f00 */
.L_x_185:
[----:B-1----:R1:W2:Y:S02]  /*cd90*/  SYNCS.PHASECHK.TRANS64.TRYWAIT P0, [R0+URZ], R5 ;  /* 0x00000005000075a7 */ /* 0x0022a400080011ff */
[----:B--2---:R-:W-:Y:S05]  /*cda0*/  @!P0 NANOSLEEP.SYNCS 0x989680 ;  /* 0x009896800000895d */ /* 0x004fea0003900000 */
[----:B------:R-:W2:Y:S02]  /*cdb0*/  @!P0 SYNCS.PHASECHK.TRANS64 P0, [R0+URZ], R5 ;  /* 0x00000005000085a7 */ /* 0x000ea400080010ff */
[----:B--2---:R-:W-:Y:S05]  /*cdc0*/  @!P0 BRA `(.L_x_185) ;  /* 0xfffffffc00f08947 */ /* 0x004fea000383ffff */
[----:B------:R-:W-:Y:S05]  /*cdd0*/  BRA `(.L_x_82) ;  /* 0xffffff78001c7947 */ /* 0x000fea000383ffff */
.L_x_86:
[----:B------:R-:W-:-:S07]  /*cde0*/  MOV R0, UR30 ;  /* 0x0000001e00007c02 */ /* 0x000fce0008000f00 */
.L_x_186:
[----:B-1----:R1:W3:Y:S02]  /*cdf0*/  SYNCS.PHASECHK.TRANS64.TRYWAIT P0, [R0+URZ+0x120], R3 ;  /* 0x00012003000075a7 */ /* 0x0022e400080011ff */
[----:B---3--:R-:W-:Y:S05]  /*ce00*/  @!P0 NANOSLEEP.SYNCS 0x989680 ;  /* 0x009896800000895d */ /* 0x008fea0003900000 */
[----:B------:R-:W3:Y:S02]  /*ce10*/  @!P0 SYNCS.PHASECHK.TRANS64 P0, [R0+URZ+0x120], R3 ;  /* 0x00012003000085a7 */ /* 0x000ee400080010ff */
[----:B---3--:R-:W-:Y:S05]  /*ce20*/  @!P0 BRA `(.L_x_186) ;  /* 0xfffffffc00f08947 */ /* 0x008fea000383ffff */
[----:B------:R-:W-:Y:S05]  /*ce30*/  BRA `(.L_x_187) ;  /* 0xffffff7c001c7947 */ /* 0x000fea000383ffff */
.L_x_91:
[----:B--2---:R2:W3:Y:S02]  /*ce40*/  SYNCS.PHASECHK.TRANS64.TRYWAIT P0, [R12+URZ+0xd0], R9 ;  /* 0x0000d0090c0075a7 */ /* 0x0044e400080011ff */
[----:B---3--:R-:W-:Y:S05]  /*ce50*/  @!P0 NANOSLEEP.SYNCS 0x989680 ;  /* 0x009896800000895d */ /* 0x008fea0003900000 */
[----:B------:R-:W3:Y:S02]  /*ce60*/  @!P0 SYNCS.PHASECHK.TRANS64 P0, [R12+URZ+0xd0], R9 ;  /* 0x0000d0090c0085a7 */ /* 0x000ee400080010ff */
[----:B---3--:R-:W-:Y:S05]  /*ce70*/  @!P0 BRA `(.L_x_91) ;  /* 0xfffffffc00f08947 */ /* 0x008fea000383ffff */
[----:B------:R-:W-:Y:S05]  /*ce80*/  BRA `(.L_x_188) ;  /* 0xffffff80004c7947 */ /* 0x000fea000383ffff */
.L_x_94:
[----:B------:R-:W-:Y:S07]  /*ce90*/  MOV R0, UR21 ;  /* 0x0000001500007c02 */ /* 0x000fee0008000f00 */
.L_x_189:
[----:B--2---:R2:W3:Y:S02]  /*cea0*/  SYNCS.PHASECHK.TRANS64.TRYWAIT P2, [R0+URZ+0xc8], R11 ;  /* 0x0000c80b000075a7 */ /* 0x0044e400080411ff */
[----:B---3--:R-:W-:Y:S05]  /*ceb0*/  @!P2 NANOSLEEP.SYNCS 0x989680 ;  /* 0x009896800000a95d */ /* 0x008fea0003900000 */
[----:B------:R-:W3:Y:S02]  /*cec0*/  @!P2 SYNCS.PHASECHK.TRANS64 P2, [R0+URZ+0xc8], R11 ;  /* 0x0000c80b0000a5a7 */ /* 0x000ee400080410ff */
[----:B---3--:R-:W-:Y:S05]  /*ced0*/  @!P2 BRA `(.L_x_189) ;  /* 0xfffffffc00f0a947 */ /* 0x008fea000383ffff */
[----:B------:R-:W-:Y:S05]  /*cee0*/  BRA `(.L_x_93) ;  /* 0xffffff8400b47947 */ /* 0x000fea000383ffff */
.L_x_97:
[----:B--2---:R-:W-:Y:S07]  /*cef0*/  MOV R0, UR21 ;  /* 0x0000001500007c02 */ /* 0x004fee0008000f00 */
.L_x_190:
[----:B--2---:R2:W3:Y:S02]  /*cf00*/  SYNCS.PHASECHK.TRANS64.TRYWAIT P0, [R0+URZ+0xa0], R9 ;  /* 0x0000a009000075a7 */ /* 0x0044e400080011ff */
[----:B---3--:R-:W-:Y:S05]  /*cf10*/  @!P0 NANOSLEEP.SYNCS 0x989680 ;  /* 0x009896800000895d */ /* 0x008fea0003900000 */
[----:B------:R-:W3:Y:S02]  /*cf20*/  @!P0 SYNCS.PHASECHK.TRANS64 P0, [R0+URZ+0xa0], R9 ;  /* 0x0000a009000085a7 */ /* 0x000ee400080010ff */
[----:B---3--:R-:W-:Y:S05]  /*cf30*/  @!P0 BRA `(.L_x_190) ;  /* 0xfffffffc00f08947 */ /* 0x008fea000383ffff */
[----:B------:R-:W-:Y:S05]  /*cf40*/  BRA `(.L_x_191) ;  /* 0xffffff8800147947 */ /* 0x000fea000383ffff */
.L_x_98:
[----:B------:R-:W-:Y:S07]  /*cf50*/  MOV R0, UR21 ;  /* 0x0000001500007c02 */ /* 0x000fee0008000f00 */
.L_x_192:
[----:B--2---:R2:W3:Y:S02]  /*cf60*/  SYNCS.PHASECHK.TRANS64.TRYWAIT P0, [R0+URZ+0xa8], R9 ;  /* 0x0000a809000075a7 */ /* 0x0044e400080011ff */
[----:B---3--:R-:W-:Y:S05]  /*cf70*/  @!P0 NANOSLEEP.SYNCS 0x989680 ;  /* 0x009896800000895d */ /* 0x008fea0003900000 */
[----:B------:R-:W3:Y:S02]  /*cf80*/  @!P0 SYNCS.PHASECHK.TRANS64 P0, [R0+URZ+0xa8], R9 ;  /* 0x0000a809000085a7 */ /* 0x000ee400080010ff */
[----:B---3--:R-:W-:Y:S05]  /*cf90*/  @!P0 BRA `(.L_x_192) ;  /* 0xfffffffc00f08947 */ /* 0x008fea000383ffff */
[----:B------:R-:W-:Y:S05]  /*cfa0*/  BRA `(.L_x_193) ;  /* 0xffffff8800647947 */ /* 0x000fea000383ffff */
.L_x_99:
[----:B------:R-:W-:Y:S07]  /*cfb0*/  MOV R0, UR21 ;  /* 0x0000001500007c02 */ /* 0x000fee0008000f00 */
.L_x_194:
[----:B--2---:R2:W3:Y:S02]  /*cfc0*/  SYNCS.PHASECHK.TRANS64.TRYWAIT P0, [R0+URZ+0xb0], R9 ;  /* 0x0000b009000075a7 */ /* 0x0044e400080011ff */
[----:B---3--:R-:W-:Y:S05]  /*cfd0*/  @!P0 NANOSLEEP.SYNCS 0x989680 ;  /* 0x009896800000895d */ /* 0x008fea0003900000 */
[----:B------:R-:W3:Y:S02]  /*cfe0*/  @!P0 SYNCS.PHASECHK.TRANS64 P0, [R0+URZ+0xb0], R9 ;  /* 0x0000b009000085a7 */ /* 0x000ee400080010ff */
[----:B---3--:R-:W-:Y:S05]  /*cff0*/  @!P0 BRA `(.L_x_194) ;  /* 0xfffffffc00f08947 */ /* 0x008fea000383ffff */
[----:B------:R-:W-:Y:S05]  /*d000*/  BRA `(.L_x_195) ;  /* 0xffffff8800a87947 */ /* 0x000fea000383ffff */
.L_x_100:
[----:B------:R-:W-:Y:S07]  /*d010*/  MOV R0, UR21 ;  /* 0x0000001500007c02 */ /* 0x000fee0008000f00 */
.L_x_196:
[----:B--2---:R2:W3:Y:S02]  /*d020*/  SYNCS.PHASECHK.TRANS64.TRYWAIT P0, [R0+URZ+0xb8], R9 ;  /* 0x0000b809000075a7 */ /* 0x0044e400080011ff */
[----:B---3--:R-:W-:Y:S05]  /*d030*/  @!P0 NANOSLEEP.SYNCS 0x989680 ;  /* 0x009896800000895d */ /* 0x008fea0003900000 */
[----:B------:R-:W3:Y:S02]  /*d040*/  @!P0 SYNCS.PHASECHK.TRANS64 P0, [R0+URZ+0xb8], R9 ;  /* 0x0000b809000085a7 */ /* 0x000ee400080010ff */
[----:B---3--:R-:W-:Y:S05]  /*d050*/  @!P0 BRA `(.L_x_196) ;  /* 0xfffffffc00f08947 */ /* 0x008fea000383ffff */
[----:B------:R-:W-:Y:S05]  /*d060*/  BRA `(.L_x_197) ;  /* 0xffffff8800ec7947 */ /* 0x000fea000383ffff */
.L_x_102:
[----:B------:R-:W-:-:S07]  /*d070*/  MOV R0, UR21 ;  /* 0x0000001500007c02 */ /* 0x000fce0008000f00 */
.L_x_198:
[----:B---3--:R3:W4:Y:S02]  /*d080*/  SYNCS.PHASECHK.TRANS64.TRYWAIT P0, [R0+URZ+0xa0], R3 ;  /* 0x0000a003000075a7 */ /* 0x00872400080011ff */
[----:B----4-:R-:W-:Y:S05]  /*d090*/  @!P0 NANOSLEEP.SYNCS 0x989680 ;  /* 0x009896800000895d */ /* 0x010fea0003900000 */
[----:B------:R-:W4:Y:S02]  /*d0a0*/  @!P0 SYNCS.PHASECHK.TRANS64 P0, [R0+URZ+0xa0], R3 ;  /* 0x0000a003000085a7 */ /* 0x000f2400080010ff */
[----:B----4-:R-:W-:Y:S05]  /*d0b0*/  @!P0 BRA `(.L_x_198) ;  /* 0xfffffffc00f08947 */ /* 0x010fea000383ffff */
[----:B------:R-:W-:Y:S05]  /*d0c0*/  BRA `(.L_x_199) ;  /* 0xffffff8c00747947 */ /* 0x000fea000383ffff */
.L_x_103:
[----:B---3--:R-:W-:-:S07]  /*d0d0*/  MOV R0, UR21 ;  /* 0x0000001500007c02 */ /* 0x008fce0008000f00 */
.L_x_200:
[----:B---3--:R3:W4:Y:S02]  /*d0e0*/  SYNCS.PHASECHK.TRANS64.TRYWAIT P0, [R0+URZ+0xa8], R3 ;  /* 0x0000a803000075a7 */ /* 0x00872400080011ff */
[----:B----4-:R-:W-:Y:S05]  /*d0f0*/  @!P0 NANOSLEEP.SYNCS 0x989680 ;  /* 0x009896800000895d */ /* 0x010fea0003900000 */
[----:B------:R-:W4:Y:S02]  /*d100*/  @!P0 SYNCS.PHASECHK.TRANS64 P0, [R0+URZ+0xa8], R3 ;  /* 0x0000a803000085a7 */ /* 0x000f2400080010ff */
[----:B----4-:R-:W-:Y:S05]  /*d110*/  @!P0 BRA `(.L_x_200) ;  /* 0xfffffffc00f08947 */ /* 0x010fea000383ffff */
[----:B------:R-:W-:Y:S05]  /*d120*/  BRA `(.L_x_201) ;  /* 0xffffff8c00647947 */ /* 0x000fea000383ffff */
.L_x_104:
[----:B---3--:R-:W-:-:S07]  /*d130*/  MOV R0, UR21 ;  /* 0x0000001500007c02 */ /* 0x008fce0008000f00 */
.L_x_202:
[----:B---3--:R3:W4:Y:S02]  /*d140*/  SYNCS.PHASECHK.TRANS64.TRYWAIT P0, [R0+URZ+0xb0], R3 ;  /* 0x0000b003000075a7 */ /* 0x00872400080011ff */
[----:B----4-:R-:W-:Y:S05]  /*d150*/  @!P0 NANOSLEEP.SYNCS 0x989680 ;  /* 0x009896800000895d */ /* 0x010fea0003900000 */
[----:B------:R-:W4:Y:S02]  /*d160*/  @!P0 SYNCS.PHASECHK.TRANS64 P0, [R0+URZ+0xb0], R3 ;  /* 0x0000b003000085a7 */ /* 0x000f2400080010ff */
[----:B----4-:R-:W-:Y:S05]  /*d170*/  @!P0 BRA `(.L_x_202) ;  /* 0xfffffffc00f08947 */ /* 0x010fea000383ffff */
[----:B------:R-:W-:Y:S05]  /*d180*/  BRA `(.L_x_203) ;  /* 0xffffff8c00547947 */ /* 0x000fea000383ffff */
.L_x_106:
[----:B--2---:R2:W4:Y:S02]  /*d190*/  SYNCS.PHASECHK.TRANS64.TRYWAIT P0, [R0+URZ+0xd0], R3 ;  /* 0x0000d003000075a7 */ /* 0x00452400080011ff */
[----:B----4-:R-:W-:Y:S05]  /*d1a0*/  @!P0 NANOSLEEP.SYNCS 0x989680 ;  /* 0x009896800000895d */ /* 0x010fea0003900000 */
[----:B------:R-:W4:Y:S02]  /*d1b0*/  @!P0 SYNCS.PHASECHK.TRANS64 P0, [R0+URZ+0xd0], R3 ;  /* 0x0000d003000085a7 */ /* 0x000f2400080010ff */
[----:B----4-:R-:W-:Y:S05]  /*d1c0*/  @!P0 BRA `(.L_x_106) ;  /* 0xfffffffc00f08947 */ /* 0x010fea000383ffff */
[----:B------:R-:W-:Y:S05]  /*d1d0*/  BRA `(.L_x_204) ;  /* 0xffffff9000287947 */ /* 0x000fea000383ffff */
.L_x_117:
[----:B-1----:R-:W-:Y:S04]  /*d1e0*/  MOV R3, UR46 ;  /* 0x0000002e00037c02 */ /* 0x002fe80008000f00 */
[----:B------:R1:W2:Y:S03]  /*d1f0*/  SYNCS.PHASECHK.TRANS64.TRYWAIT P0, [R3+URZ+0x80], R4 ;  /* 0x00008004030075a7 */ /* 0x0002a600080011ff */
[----:B--2---:R-:W-:Y:S05]  /*d200*/  @!P0 NANOSLEEP.SYNCS 0x989680 ;  /* 0x009896800000895d */ /* 0x004fea0003900000 */
[----:B------:R-:W2:Y:S02]  /*d210*/  @!P0 SYNCS.PHASECHK.TRANS64 P0, [R3+URZ+0x80], R4 ;  /* 0x00008004030085a7 */ /* 0x000ea400080010ff */
[----:B--2---:R-:W-:Y:S05]  /*d220*/  @!P0 BRA `(.L_x_117) ;  /* 0xfffffffc00ec8947 */ /* 0x004fea000383ffff */
[----:B------:R-:W-:Y:S05]  /*d230*/  BRA `(.L_x_116) ;  /* 0xffffffa000047947 */ /* 0x000fea000383ffff */
.L_x_119:
[----:B-1----:R-:W-:Y:S04]  /*d240*/  MOV R3, UR46 ;  /* 0x0000002e00037c02 */ /* 0x002fe80008000f00 */
[----:B------:R1:W4:Y:S03]  /*d250*/  SYNCS.PHASECHK.TRANS64.TRYWAIT P1, [R3+URZ+0xf0], R0 ;  /* 0x0000f000030075a7 */ /* 0x00032600080211ff */
[----:B----4-:R-:W-:Y:S05]  /*d260*/  @!P1 NANOSLEEP.SYNCS 0x989680 ;  /* 0x009896800000995d */ /* 0x010fea0003900000 */
[----:B------:R-:W4:Y:S02]  /*d270*/  @!P1 SYNCS.PHASECHK.TRANS64 P1, [R3+URZ+0xf0], R0 ;  /* 0x0000f000030095a7 */ /* 0x000f2400080210ff */
[----:B----4-:R-:W-:Y:S05]  /*d280*/  @!P1 BRA `(.L_x_119) ;  /* 0xfffffffc00ec9947 */ /* 0x010fea000383ffff */
[----:B------:R-:W-:Y:S05]  /*d290*/  BRA `(.L_x_118) ;  /* 0xffffffa0003c7947 */ /* 0x000fea000383ffff */
.L_x_128:
[----:B---3--:R3:W4:Y:S02]  /*d2a0*/  SYNCS.PHASECHK.TRANS64.TRYWAIT P0, [R3+URZ+0x80], R0 ;  /* 0x00008000030075a7 */ /* 0x00872400080011ff */
[----:B----4-:R-:W-:Y:S05]  /*d2b0*/  @!P0 NANOSLEEP.SYNCS 0x989680 ;  /* 0x009896800000895d */ /* 0x010fea0003900000 */
[----:B------:R-:W4:Y:S02]  /*d2c0*/  @!P0 SYNCS.PHASECHK.TRANS64 P0, [R3+URZ+0x80], R0 ;  /* 0x00008000030085a7 */ /* 0x000f2400080010ff */
[----:B----4-:R-:W-:Y:S05]  /*d2d0*/  @!P0 BRA `(.L_x_128) ;  /* 0xfffffffc00f08947 */ /* 0x010fea000383ffff */
[----:B------:R-:W-:Y:S05]  /*d2e0*/  BRA `(.L_x_127) ;  /* 0xffffffb400087947 */ /* 0x000fea000383ffff */
.L_x_136:
[----:B-1----:R1:W4:Y:S02]  /*d2f0*/  SYNCS.PHASECHK.TRANS64.TRYWAIT P0, [R103+URZ+0x80], R6 ;  /* 0x00008006670075a7 */ /* 0x00232400080011ff */
[----:B----4-:R-:W-:Y:S05]  /*d300*/  @!P0 NANOSLEEP.SYNCS 0x989680 ;  /* 0x009896800000895d */ /* 0x010fea0003900000 */
[----:B------:R-:W4:Y:S02]  /*d310*/  @!P0 SYNCS.PHASECHK.TRANS64 P0, [R103+URZ+0x80], R6 ;  /* 0x00008006670085a7 */ /* 0x000f2400080010ff */
[----:B----4-:R-:W-:Y:S05]  /*d320*/  @!P0 BRA `(.L_x_136) ;  /* 0xfffffffc00f08947 */ /* 0x010fea000383ffff */
[----:B------:R-:W-:Y:S05]  /*d330*/  BRA `(.L_x_135) ;  /* 0xffffffc8000c7947 */ /* 0x000fea000383ffff */
.L_x_144:
[----:B-1----:R1:W2:Y:S02]  /*d340*/  SYNCS.PHASECHK.TRANS64.TRYWAIT P0, [R16+URZ+0x80], R3 ;  /* 0x00008003100075a7 */ /* 0x0022a400080011ff */
[----:B--2---:R-:W-:Y:S05]  /*d350*/  @!P0 NANOSLEEP.SYNCS 0x989680 ;  /* 0x009896800000895d */ /* 0x004fea0003900000 */
[----:B------:R-:W2:Y:S02]  /*d360*/  @!P0 SYNCS.PHASECHK.TRANS64 P0, [R16+URZ+0x80], R3 ;  /* 0x00008003100085a7 */ /* 0x000ea400080010ff */
[----:B--2---:R-:W-:Y:S05]  /*d370*/  @!P0 BRA `(.L_x_144) ;  /* 0xfffffffc00f08947 */ /* 0x004fea000383ffff */
[----:B------:R-:W-:Y:S05]  /*d380*/  BRA `(.L_x_143) ;  /* 0xffffffdc00087947 */ /* 0x000fea000383ffff */
        .weak           $__internal_0_$__cuda_sm10x_tcgen05_guardrail_trap_col_being_dealloced_not_returned_by_alloc
        .type           $__internal_0_$__cuda_sm10x_tcgen05_guardrail_trap_col_being_dealloced_not_returned_by_alloc,@function
        .size           $__internal_0_$__cuda_sm10x_tcgen05_guardrail_trap_col_being_dealloced_not_returned_by_alloc,($__internal_1_$__cuda_sm10x_tcgen05_guardrail_trap_phase_invalid_during_alloc - $__internal_0_$__cuda_sm10x_tcgen05_guardrail_trap_col_being_dealloced_not_returned_by_alloc)
$__internal_0_$__cuda_sm10x_tcgen05_guardrail_trap_col_being_dealloced_not_returned_by_alloc:
[----:B------:R-:W-:Y:S05]  /*d390*/  BPT.TRAP 0x1 ;  /* 0x000000040000795c */ /* 0x000fea0000300000 */
[----:B------:R-:W-:-:S04]  /*d3a0*/  HFMA2 R3, -RZ, RZ, 0, 0 ;  /* 0x00000000ff037431 */ /* 0x000fc800000001ff */
[----:B------:R-:W-:Y:S05]  /*d3b0*/  RET.REL.NODEC R2 `(_ZN7cutlass13device_kernelINS_4gemm6kernel13GemmUniversalIN4cute5tupleIJiiiiEEENS1_10collective13CollectiveMmaINS1_46MainloopSm100TmaUmmaWarpSpecializedBlockScaledILi8ELi2ELi1ENS5_IJNS4_1CILi2EEENSA_ILi4EEENSA_ILi1EEEEEEEENS5_IJNSA_ILi256EEESG_NSA_ILi128EEEEEENS5_IJNS_12float_e2m1_tENS_13float_ue4m3_tEEEENS5_IJNS5_IJlSD_lEEENS4_6LayoutINS5_IJNS5_IJNS5_IJNSA_ILi32EEESC_EEEiEEENS5_IJNS5_IJNSA_ILi16EEESC_EEEiEEENS5_IJSD_iEEEEEENS5_IJST_NS5_IJNS5_IJNSA_ILi0EEESD_EEENSA_ILi512EEEEEENS5_IJSW_iEEEEEEEEEEESL_S13_NS4_8TiledMMAINS4_8MMA_AtomIJNS4_23SM100_MMA_MXF4_2x1SM_SSISJ_SJ_fSK_Li256ELi256ELi16ELNS4_4UMMA5MajorE0ELS18_0ELNS17_7ScaleInE0ELS19_0EEEEEENSN_INS5_IJSD_SD_SD_EEENS5_IJSW_SW_SW_EEEEENS5_IJNS4_10UnderscoreES1F_S1F_EEEEENS5_IJNS4_28SM100_TMA_2SM_LOAD_MULTICASTES1I_EEENS5_IJNS4_14ComposedLayoutINS4_7SwizzleILi2ELi4ELi3EEENS4_18smem_ptr_flag_bitsILi4EEENSN_INS5_IJNSA_ILi8EEESH_EEENS5_IJSH_SD_EEEEEEENSN_INS5_IJNS5_IJNS5_IJSP_SD_EEESS_EEESD_NS5_IJSD_SB_EEEEEENS5_IJNS5_IJNS5_IJSS_SY_EEESX_EEESW_NS5_IJSC_SY_EEEEEEEEEEEvNS4_8identityENS5_IJNS4_18SM100_TMA_2SM_LOADES1I_EEENS5_IJS1T_NSN_INS5_IJNS5_IJNS5_IJSP_SB_EEESS_EEESD_S1W_EEENS5_IJS1Z_SW_NS5_IJSC_NSA_ILi1024EEEEEEEEEEEEEEvS24_EENS_8epilogue10collective18CollectiveEpilogueINS2G_23Sm100TmaWarpSpecializedILi4ELi2ELi64ELb1ELb0EEEJNS5_IJSH_SG_SH_EEENS5_IJNSN_ISH_SD_EENSN_INSA_ILi64EEESD_EEEEENS_10bfloat16_tESM_S2Q_SM_NS2G_6fusion15FusionCallbacksIS2K_NS2R_17LinearCombinationIS2Q_fS2Q_fLNS_15FloatRoundStyleE2EEES2L_S2P_JEEENS4_5SM1004TMEM4LOAD26SM100_TMEM_LOAD_32dp32b64xENS4_13SM90_TMA_LOADENS1K_INS1L_ILi3ELi4ELi3EEENS1N_ILi16EEENSN_INS5_IJS1P_S2N_EEENS5_IJS2N_SD_EEEEEEENS4_39AutoVectorizingCopyWithAssumedAlignmentILi128EEENS4_14SM90_TMA_STOREES37_S39_S39_EEEvvEEEEvNT_6ParamsE) ;  /* 0xffffff2c02107950 */ /* 0x000fea0003c3ffff */
        .weak           $__internal_1_$__cuda_sm10x_tcgen05_guardrail_trap_phase_invalid_during_alloc
        .type           $__internal_1_$__cuda_sm10x_tcgen05_guardrail_trap_phase_invalid_during_alloc,@function
        .size           $__internal_1_$__cuda_sm10x_tcgen05_guardrail_trap_phase_invalid_during_alloc,($__internal_2_$__cuda_sm10x_tcgen05_guardrail_trap_unallocated_columns_being_dealloced - $__internal_1_$__cuda_sm10x_tcgen05_guardrail_trap_phase_invalid_during_alloc)
$__internal_1_$__cuda_sm10x_tcgen05_guardrail_trap_phase_invalid_during_alloc:
[----:B------:R-:W-:Y:S05]  /*d3c0*/  BPT.TRAP 0x1 ;  /* 0x000000040000795c */ /* 0x000fea0000300000 */
[----:B------:R-:W-:-:S04]  /*d3d0*/  MOV R5, 0x0 ;  /* 0x0000000000057802 */ /* 0x000fc80000000f00 */
[----:B------:R-:W-:Y:S05]  /*d3e0*/  RET.REL.NODEC R4 `(_ZN7cutlass13device_kernelINS_4gemm6kernel13GemmUniversalIN4cute5tupleIJiiiiEEENS1_10collective13CollectiveMmaINS1_46MainloopSm100TmaUmmaWarpSpecializedBlockScaledILi8ELi2ELi1ENS5_IJNS4_1CILi2EEENSA_ILi4EEENSA_ILi1EEEEEEEENS5_IJNSA_ILi256EEESG_NSA_ILi128EEEEEENS5_IJNS_12float_e2m1_tENS_13float_ue4m3_tEEEENS5_IJNS5_IJlSD_lEEENS4_6LayoutINS5_IJNS5_IJNS5_IJNSA_ILi32EEESC_EEEiEEENS5_IJNS5_IJNSA_ILi16EEESC_EEEiEEENS5_IJSD_iEEEEEENS5_IJST_NS5_IJNS5_IJNSA_ILi0EEESD_EEENSA_ILi512EEEEEENS5_IJSW_iEEEEEEEEEEESL_S13_NS4_8TiledMMAINS4_8MMA_AtomIJNS4_23SM100_MMA_MXF4_2x1SM_SSISJ_SJ_fSK_Li256ELi256ELi16ELNS4_4UMMA5MajorE0ELS18_0ELNS17_7ScaleInE0ELS19_0EEEEEENSN_INS5_IJSD_SD_SD_EEENS5_IJSW_SW_SW_EEEEENS5_IJNS4_10UnderscoreES1F_S1F_EEEEENS5_IJNS4_28SM100_TMA_2SM_LOAD_MULTICASTES1I_EEENS5_IJNS4_14ComposedLayoutINS4_7SwizzleILi2ELi4ELi3EEENS4_18smem_ptr_flag_bitsILi4EEENSN_INS5_IJNSA_ILi8EEESH_EEENS5_IJSH_SD_EEEEEEENSN_INS5_IJNS5_IJNS5_IJSP_SD_EEESS_EEESD_NS5_IJSD_SB_EEEEEENS5_IJNS5_IJNS5_IJSS_SY_EEESX_EEESW_NS5_IJSC_SY_EEEEEEEEEEEvNS4_8identityENS5_IJNS4_18SM100_TMA_2SM_LOADES1I_EEENS5_IJS1T_NSN_INS5_IJNS5_IJNS5_IJSP_SB_EEESS_EEESD_S1W_EEENS5_IJS1Z_SW_NS5_IJSC_NSA_ILi1024EEEEEEEEEEEEEEvS24_EENS_8epilogue10collective18CollectiveEpilogueINS2G_23Sm100TmaWarpSpecializedILi4ELi2ELi64ELb1ELb0EEEJNS5_IJSH_SG_SH_EEENS5_IJNSN_ISH_SD_EENSN_INSA_ILi64EEESD_EEEEENS_10bfloat16_tESM_S2Q_SM_NS2G_6fusion15FusionCallbacksIS2K_NS2R_17LinearCombinationIS2Q_fS2Q_fLNS_15FloatRoundStyleE2EEES2L_S2P_JEEENS4_5SM1004TMEM4LOAD26SM100_TMEM_LOAD_32dp32b64xENS4_13SM90_TMA_LOADENS1K_INS1L_ILi3ELi4ELi3EEENS1N_ILi16EEENSN_INS5_IJS1P_S2N_EEENS5_IJS2N_SD_EEEEEEENS4_39AutoVectorizingCopyWithAssumedAlignmentILi128EEENS4_14SM90_TMA_STOREES37_S39_S39_EEEvvEEEEvNT_6ParamsE) ;  /* 0xffffff2c04047950 */ /* 0x000fea0003c3ffff */
        .weak           $__internal_2_$__cuda_sm10x_tcgen05_guardrail_trap_unallocated_columns_being_dealloced
        .type           $__internal_2_$__cuda_sm10x_tcgen05_guardrail_trap_unallocated_columns_being_dealloced,@function
        .size           $__internal_2_$__cuda_sm10x_tcgen05_guardrail_trap_unallocated_columns_being_dealloced,(.L_x_206 - $__internal_2_$__cuda_sm10x_tcgen05_guardrail_trap_unallocated_columns_being_dealloced)
$__internal_2_$__cuda_sm10x_tcgen05_guardrail_trap_unallocated_columns_being_dealloced:
[----:B------:R-:W-:Y:S05]  /*d3f0*/  BPT.TRAP 0x1 ;  /* 0x000000040000795c */ /* 0x000fea0000300000 */
[----:B------:R-:W-:-:S04]  /*d400*/  HFMA2 R3, -RZ, RZ, 0, 0 ;  /* 0x00000000ff037431 */ /* 0x000fc800000001ff */
[----:B------:R-:W-:Y:S05]  /*d410*/  RET.REL.NODEC R2 `(_ZN7cutlass13device_kernelINS_4gemm6kernel13GemmUniversalIN4cute5tupleIJiiiiEEENS1_10collective13CollectiveMmaINS1_46MainloopSm100TmaUmmaWarpSpecializedBlockScaledILi8ELi2ELi1ENS5_IJNS4_1CILi2EEENSA_ILi4EEENSA_ILi1EEEEEEEENS5_IJNSA_ILi256EEESG_NSA_ILi128EEEEEENS5_IJNS_12float_e2m1_tENS_13float_ue4m3_tEEEENS5_IJNS5_IJlSD_lEEENS4_6LayoutINS5_IJNS5_IJNS5_IJNSA_ILi32EEESC_EEEiEEENS5_IJNS5_IJNSA_ILi16EEESC_EEEiEEENS5_IJSD_iEEEEEENS5_IJST_NS5_IJNS5_IJNSA_ILi0EEESD_EEENSA_ILi512EEEEEENS5_IJSW_iEEEEEEEEEEESL_S13_NS4_8TiledMMAINS4_8MMA_AtomIJNS4_23SM100_MMA_MXF4_2x1SM_SSISJ_SJ_fSK_Li256ELi256ELi16ELNS4_4UMMA5MajorE0ELS18_0ELNS17_7ScaleInE0ELS19_0EEEEEENSN_INS5_IJSD_SD_SD_EEENS5_IJSW_SW_SW_EEEEENS5_IJNS4_10UnderscoreES1F_S1F_EEEEENS5_IJNS4_28SM100_TMA_2SM_LOAD_MULTICASTES1I_EEENS5_IJNS4_14ComposedLayoutINS4_7SwizzleILi2ELi4ELi3EEENS4_18smem_ptr_flag_bitsILi4EEENSN_INS5_IJNSA_ILi8EEESH_EEENS5_IJSH_SD_EEEEEEENSN_INS5_IJNS5_IJNS5_IJSP_SD_EEESS_EEESD_NS5_IJSD_SB_EEEEEENS5_IJNS5_IJNS5_IJSS_SY_EEESX_EEESW_NS5_IJSC_SY_EEEEEEEEEEEvNS4_8identityENS5_IJNS4_18SM100_TMA_2SM_LOADES1I_EEENS5_IJS1T_NSN_INS5_IJNS5_IJNS5_IJSP_SB_EEESS_EEESD_S1W_EEENS5_IJS1Z_SW_NS5_IJSC_NSA_ILi1024EEEEEEEEEEEEEEvS24_EENS_8epilogue10collective18CollectiveEpilogueINS2G_23Sm100TmaWarpSpecializedILi4ELi2ELi64ELb1ELb0EEEJNS5_IJSH_SG_SH_EEENS5_IJNSN_ISH_SD_EENSN_INSA_ILi64EEESD_EEEEENS_10bfloat16_tESM_S2Q_SM_NS2G_6fusion15FusionCallbacksIS2K_NS2R_17LinearCombinationIS2Q_fS2Q_fLNS_15FloatRoundStyleE2EEES2L_S2P_JEEENS4_5SM1004TMEM4LOAD26SM100_TMEM_LOAD_32dp32b64xENS4_13SM90_TMA_LOADENS1K_INS1L_ILi3ELi4ELi3EEENS1N_ILi16EEENSN_INS5_IJS1P_S2N_EEENS5_IJS2N_SD_EEEEEEENS4_39AutoVectorizingCopyWithAssumedAlignmentILi128EEENS4_14SM90_TMA_STOREES37_S39_S39_EEEvvEEEEvNT_6ParamsE) ;  /* 0xffffff2802f87950 */ /* 0x000fea0003c3ffff */
.L_x_205:
[----:B------:R-:W-:-:S00]  /*d420*/  BRA `(.L_x_205) ;  /* 0xfffffffc00fc7947 */ /* 0x000fc0000383ffff */
[----:B------:R-:W-:-:S00]  /*d430*/  NOP ;  /* 0x0000000000007918 */ /* 0x000fc00000000000 */
        /* <DEDUP_REMOVED lines=12> */
.L_x_206:


//--------------------- .nv.global.init           --------------------------
	.section	.nv.global.init,"aw",@progbits
.nv.global.init:
	.type		$str$29,@object
	.size		$str$29,($str$30 - $str$29)
$str$29:
        /*0000*/ 	.byte	0x28, 0x61, 0x64, 0x64, 0x72, 0x65, 0x73, 0x73, 0x20, 0x26, 0x20, 0x6d, 0x61, 0x73, 0x6b, 0x29
        /*0010*/ 	.byte	0x20, 0x3d, 0x3d, 0x20, 0x30, 0x00
	.type		$str$30,@object
	.size		$str$30,($str$26 - $str$30)
$str$30:
        /*0016*/ 	.byte	0x2f, 0x74, 0x6d, 0x70, 0x2f, 0x63, 0x75, 0x74, 0x6c, 0x61, 0x73, 0x73, 0x5f, 0x73, 0x77, 0x65
        /*0026*/ 	.byte	0x65, 0x70, 0x5f, 0x73, 0x72, 0x63, 0x2f, 0x69, 0x6e, 0x63, 0x6c, 0x75, 0x64, 0x65, 0x2f, 0x63
        /*0036*/ 	.byte	0x75, 0x74, 0x65, 0x2f, 0x70, 0x6f, 0x69, 0x6e, 0x74, 0x65, 0x72, 0x5f, 0x66, 0x6c, 0x61, 0x67
        /*0046*/ 	.byte	0x67, 0x65, 0x64, 0x2e, 0x68, 0x70, 0x70, 0x00
	.type		$str$26,@object
	.size		$str$26,($str$25 - $str$26)
$str$26:
        /*004e*/ 	.byte	0x2f, 0x74, 0x6d, 0x70, 0x2f, 0x63, 0x75, 0x74, 0x6c, 0x61, 0x73, 0x73, 0x5f, 0x73, 0x77, 0x65
        /*005e*/ 	.byte	0x65, 0x70, 0x5f, 0x73, 0x72, 0x63, 0x2f, 0x69, 0x6e, 0x63, 0x6c, 0x75, 0x64, 0x65, 0x2f, 0x63
        /*006e*/ 	.byte	0x75, 0x74, 0x65, 0x2f, 0x61, 0x74, 0x6f, 0x6d, 0x2f, 0x63, 0x6f, 0x70, 0x79, 0x5f, 0x74, 0x72
        /*007e*/ 	.byte	0x61, 0x69, 0x74, 0x73, 0x5f, 0x73, 0x6d, 0x31, 0x30, 0x30, 0x2e, 0x68, 0x70, 0x70, 0x00
	.type		$str$25,@object
	.size		$str$25,(__unnamed_1 - $str$25)
$str$25:
        /*008d*/ 	.byte	0x28, 0x28, 0x75, 0x69, 0x6e, 0x74, 0x33, 0x32, 0x5f, 0x74, 0x28, 0x74, 0x68, 0x72, 0x65, 0x61
        /*009d*/ 	.byte	0x64, 0x49, 0x64, 0x78, 0x2e, 0x78, 0x29, 0x20, 0x2f, 0x20, 0x33, 0x32, 0x29, 0x20, 0x25, 0x20
        /*00ad*/ 	.byte	0x34, 0x29, 0x20, 0x3d, 0x3d, 0x20, 0x28, 0x28, 0x28, 0x74, 0x6d, 0x65, 0x6d, 0x5f, 0x61, 0x64
        /*00bd*/ 	.byte	0x64, 0x72, 0x20, 0x3e, 0x3e, 0x20, 0x31, 0x36, 0x29, 0x20, 0x2f, 0x20, 0x33, 0x32, 0x29, 0x20
        /*00cd*/ 	.byte	0x25, 0x20, 0x34, 0x29, 0x00
	.type		__unnamed_1,@object
	.size		__unnamed_1,(__unnamed_2 - __unnamed_1)
__unnamed_1:
        /*00d2*/ 	.byte	0x61, 0x75, 0x74, 0x6f, 0x20, 0x63, 0x75, 0x74, 0x65, 0x3a, 0x3a, 0x61, 0x73, 0x5f, 0x70, 0x6f
        /* <DEDUP_REMOVED lines=24> */
        /*0262*/ 	.byte	0x38, 0x31, 0x39, 0x32, 0x3e, 0x3e, 0x3e, 0x3e, 0x5d, 0x00
	.type		__unnamed_2,@object
	.size		__unnamed_2,(.L_2 - __unnamed_2)
__unnamed_2:
        /* <DEDUP_REMOVED lines=43> */
        /*051c*/ 	.byte	0x74, 0x65, 0x3a, 0x3a, 0x43, 0x3c, 0x30, 0x3e, 0x3e, 0x3e, 0x3e, 0x5d, 0x00
.L_2:


//--------------------- .nv.shared._ZN7cutlass13device_kernelINS_4gemm6kernel13GemmUniversalIN4cute5tupleIJiiiiEEENS1_10collective13CollectiveMmaINS1_46MainloopSm100TmaUmmaWarpSpecializedBlockScaledILi8ELi2ELi1ENS5_IJNS4_1CILi2EEENSA_ILi4EEENSA_ILi1EEEEEEEENS5_IJNSA_ILi256EEESG_NSA_ILi128EEEEEENS5_IJNS_12float_e2m1_tENS_13float_ue4m3_tEEEENS5_IJNS5_IJlSD_lEEENS4_6LayoutINS5_IJNS5_IJNS5_IJNSA_ILi32EEESC_EEEiEEENS5_IJNS5_IJNSA_ILi16EEESC_EEEiEEENS5_IJSD_iEEEEEENS5_IJST_NS5_IJNS5_IJNSA_ILi0EEESD_EEENSA_ILi512EEEEEENS5_IJSW_iEEEEEEEEEEESL_S13_NS4_8TiledMMAINS4_8MMA_AtomIJNS4_23SM100_MMA_MXF4_2x1SM_SSISJ_SJ_fSK_Li256ELi256ELi16ELNS4_4UMMA5MajorE0ELS18_0ELNS17_7ScaleInE0ELS19_0EEEEEENSN_INS5_IJSD_SD_SD_EEENS5_IJSW_SW_SW_EEEEENS5_IJNS4_10UnderscoreES1F_S1F_EEEEENS5_IJNS4_28SM100_TMA_2SM_LOAD_MULTICASTES1I_EEENS5_IJNS4_14ComposedLayoutINS4_7SwizzleILi2ELi4ELi3EEENS4_18smem_ptr_flag_bitsILi4EEENSN_INS5_IJNSA_ILi8EEESH_EEENS5_IJSH_SD_EEEEEEENSN_INS5_IJNS5_IJNS5_IJSP_SD_EEESS_EEESD_NS5_IJSD_SB_EEEEEENS5_IJNS5_IJNS5_IJSS_SY_EEESX_EEESW_NS5_IJSC_SY_EEEEEEEEEEEvNS4_8identityENS5_IJNS4_18SM100_TMA_2SM_LOADES1I_EEENS5_IJS1T_NSN_INS5_IJNS5_IJNS5_IJSP_SB_EEESS_EEESD_S1W_EEENS5_IJS1Z_SW_NS5_IJSC_NSA_ILi1024EEEEEEEEEEEEEEvS24_EENS_8epilogue10collective18CollectiveEpilogueINS2G_23Sm100TmaWarpSpecializedILi4ELi2ELi64ELb1ELb0EEEJNS5_IJSH_SG_SH_EEENS5_IJNSN_ISH_SD_EENSN_INSA_ILi64EEESD_EEEEENS_10bfloat16_tESM_S2Q_SM_NS2G_6fusion15FusionCallbacksIS2K_NS2R_17LinearCombinationIS2Q_fS2Q_fLNS_15FloatRoundStyleE2EEES2L_S2P_JEEENS4_5SM1004TMEM4LOAD26SM100_TMEM_LOAD_32dp32b64xENS4_13SM90_TMA_LOADENS1K_INS1L_ILi3ELi4ELi3EEENS1N_ILi16EEENSN_INS5_IJS1P_S2N_EEENS5_IJS2N_SD_EEEEEEENS4_39AutoVectorizingCopyWithAssumedAlignmentILi128EEENS4_14SM90_TMA_STOREES37_S39_S39_EEEvvEEEEvNT_6ParamsE --------------------------
	.section	.nv.shared._ZN7cutlass13device_kernelINS_4gemm6kernel13GemmUniversalIN4cute5tupleIJiiiiEEENS1_10collective13CollectiveMmaINS1_46MainloopSm100TmaUmmaWarpSpecializedBlockScaledILi8ELi2ELi1ENS5_IJNS4_1CILi2EEENSA_ILi4EEENSA_ILi1EEEEEEEENS5_IJNSA_ILi256EEESG_NSA_ILi128EEEEEENS5_IJNS_12float_e2m1_tENS_13float_ue4m3_tEEEENS5_IJNS5_IJlSD_lEEENS4_6LayoutINS5_IJNS5_IJNS5_IJNSA_ILi32EEESC_EEEiEEENS5_IJNS5_IJNSA_ILi16EEESC_EEEiEEENS5_IJSD_iEEEEEENS5_IJST_NS5_IJNS5_IJNSA_ILi0EEESD_EEENSA_ILi512EEEEEENS5_IJSW_iEEEEEEEEEEESL_S13_NS4_8TiledMMAINS4_8MMA_AtomIJNS4_23SM100_MMA_MXF4_2x1SM_SSISJ_SJ_fSK_Li256ELi256ELi16ELNS4_4UMMA5MajorE0ELS18_0ELNS17_7ScaleInE0ELS19_0EEEEEENSN_INS5_IJSD_SD_SD_EEENS5_IJSW_SW_SW_EEEEENS5_IJNS4_10UnderscoreES1F_S1F_EEEEENS5_IJNS4_28SM100_TMA_2SM_LOAD_MULTICASTES1I_EEENS5_IJNS4_14ComposedLayoutINS4_7SwizzleILi2ELi4ELi3EEENS4_18smem_ptr_flag_bitsILi4EEENSN_INS5_IJNSA_ILi8EEESH_EEENS5_IJSH_SD_EEEEEEENSN_INS5_IJNS5_IJNS5_IJSP_SD_EEESS_EEESD_NS5_IJSD_SB_EEEEEENS5_IJNS5_IJNS5_IJSS_SY_EEESX_EEESW_NS5_IJSC_SY_EEEEEEEEEEEvNS4_8identityENS5_IJNS4_18SM100_TMA_2SM_LOADES1I_EEENS5_IJS1T_NSN_INS5_IJNS5_IJNS5_IJSP_SB_EEESS_EEESD_S1W_EEENS5_IJS1Z_SW_NS5_IJSC_NSA_ILi1024EEEEEEEEEEEEEEvS24_EENS_8epilogue10collective18CollectiveEpilogueINS2G_23Sm100TmaWarpSpecializedILi4ELi2ELi64ELb1ELb0EEEJNS5_IJSH_SG_SH_EEENS5_IJNSN_ISH_SD_EENSN_INSA_ILi64EEESD_EEEEENS_10bfloat16_tESM_S2Q_SM_NS2G_6fusion15FusionCallbacksIS2K_NS2R_17LinearCombinationIS2Q_fS2Q_fLNS_15FloatRoundStyleE2EEES2L_S2P_JEEENS4_5SM1004TMEM4LOAD26SM100_TMEM_LOAD_32dp32b64xENS4_13SM90_TMA_LOADENS1K_INS1L_ILi3ELi4ELi3EEENS1N_ILi16EEENSN_INS5_IJS1P_S2N_EEENS5_IJS2N_SD_EEEEEEENS4_39AutoVectorizingCopyWithAssumedAlignmentILi128EEENS4_14SM90_TMA_STOREES37_S39_S39_EEEvvEEEEvNT_6ParamsE,"aw",@nobits
	.sectionflags	@""
	.align	16
	.zero		1024


//--------------------- .nv.shared.reserved.0     --------------------------
	.section	.nv.shared.reserved.0,"aw",@nobits
	.weak		__nv_reservedSMEM_offset_0_alias
	.size		__nv_reservedSMEM_offset_0_alias, 0, 64
	.other		__nv_reservedSMEM_offset_0_alias,@"STO_CUDA_RESERVED_SHARED STV_DEFAULT"
__nv_reservedSMEM_offset_0_alias:
	.zero		0
.nv.shared.reserved.0:
	.zero		64
	.weak		__nv_reservedSMEM_tcgen05_partition
	.type		__nv_reservedSMEM_tcgen05_partition,@object
	.size		__nv_reservedSMEM_tcgen05_partition,(.L_0 - __nv_reservedSMEM_tcgen05_partition)
__nv_reservedSMEM_tcgen05_partition:
	.zero		32
.L_0:


//--------------------- .nv.global                --------------------------
	.section	.nv.global,"aw",@nobits
.nv.global:
	.type		_ZN40_INTERNAL_04b6c507_4_k_cu_1ea47b86_363034cute1_E,@object
	.size		_ZN40_INTERNAL_04b6c507_4_k_cu_1ea47b86_363034cute1_E,(_ZN40_INTERNAL_04b6c507_4_k_cu_1ea47b86_363034cuda3std3__45__cpo6cbeginE - _ZN40_INTERNAL_04b6c507_4_k_cu_1ea47b86_363034cute1_E)
_ZN40_INTERNAL_04b6c507_4_k_cu_1ea47b86_363034cute1_E:
	.zero		1
	.type		_ZN40_INTERNAL_04b6c507_4_k_cu_1ea47b86_363034cuda3std3__45__cpo6cbeginE,@object
	.size		_ZN40_INTERNAL_04b6c507_4_k_cu_1ea47b86_363034cuda3std3__45__cpo6cbeginE,(_ZN40_INTERNAL_04b6c507_4_k_cu_1ea47b86_363034cuda3std3__48in_placeE - _ZN40_INTERNAL_04b6c507_4_k_cu_1ea47b86_363034cuda3std3__45__cpo6cbeginE)
_ZN40_INTERNAL_04b6c507_4_k_cu_1ea47b86_363034cuda3std3__45__cpo6cbeginE:
	.zero		1
	.type		_ZN40_INTERNAL_04b6c507_4_k_cu_1ea47b86_363034cuda3std3__48in_placeE,@object
	.size		_ZN40_INTERNAL_04b6c507_4_k_cu_1ea47b86_363034cuda3std3__48in_placeE,(_ZN40_INTERNAL_04b6c507_4_k_cu_1ea47b86_363034cuda3std6ranges3__45__cpo9iter_moveE - _ZN40_INTERNAL_04b6c507_4_k_cu_1ea47b86_363034cuda3std3__48in_placeE)
_ZN40_INTERNAL_04b6c507_4_k_cu_1ea47b86_363034cuda3std3__48in_placeE:
	.zero		1
	.type		_ZN40_INTERNAL_04b6c507_4_k_cu_1ea47b86_363034cuda3std6ranges3__45__cpo9iter_moveE,@object
	.size		_ZN40_INTERNAL_04b6c507_4_k_cu_1ea47b86_363034cuda3std6ranges3__45__cpo9iter_moveE,(_ZN40_INTERNAL_04b6c507_4_k_cu_1ea47b86_363034cuda3std3__45__cpo5beginE - _ZN40_INTERNAL_04b6c507_4_k_cu_1ea47b86_363034cuda3std6ranges3__45__cpo9iter_moveE)
_ZN40_INTERNAL_04b6c507_4_k_cu_1ea47b86_363034cuda3std6ranges3__45__cpo9iter_moveE:
	.zero		1
	.type		_ZN40_INTERNAL_04b6c507_4_k_cu_1ea47b86_363034cuda3std3__45__cpo5beginE,@object
	.size		_ZN40_INTERNAL_04b6c507_4_k_cu_1ea47b86_363034cuda3std3__45__cpo5beginE,(_ZN40_INTERNAL_04b6c507_4_k_cu_1ea47b86_363034cuda3std3__442_GLOBAL__N__04b6c507_4_k_cu_1ea47b86_363036ignoreE - _ZN40_INTERNAL_04b6c507_4_k_cu_1ea47b86_363034cuda3std3__45__cpo5beginE)
_ZN40_INTERNAL_04b6c507_4_k_cu_1ea47b86_363034cuda3std3__45__cpo5beginE:
	.zero		1
	.type		_ZN40_INTERNAL_04b6c507_4_k_cu_1ea47b86_363034cuda3std3__442_GLOBAL__N__04b6c507_4_k_cu_1ea47b86_363036ignoreE,@object
	.size		_ZN40_INTERNAL_04b6c507_4_k_cu_1ea47b86_363034cuda3std3__442_GLOBAL__N__04b6c507_4_k_cu_1ea47b86_363036ignoreE,(_ZN40_INTERNAL_04b6c507_4_k_cu_1ea47b86_363034cute7productE - _ZN40_INTERNAL_04b6c507_4_k_cu_1ea47b86_363034cuda3std3__442_GLOBAL__N__04b6c507_4_k_cu_1ea47b86_363036ignoreE)
_ZN40_INTERNAL_04b6c507_4_k_cu_1ea47b86_363034cuda3std3__442_GLOBAL__N__04b6c507_4_k_cu_1ea47b86_363036ignoreE:
	.zero		1
	.type		_ZN40_INTERNAL_04b6c507_4_k_cu_1ea47b86_363034cute7productE,@object
	.size		_ZN40_INTERNAL_04b6c507_4_k_cu_1ea47b86_363034cute7productE,(_ZN40_INTERNAL_04b6c507_4_k_cu_1ea47b86_363034cuda3std3__45__cpo3endE - _ZN40_INTERNAL_04b6c507_4_k_cu_1ea47b86_363034cute7productE)
_ZN40_INTERNAL_04b6c507_4_k_cu_1ea47b86_363034cute7productE:
	.zero		1
	.type		_ZN40_INTERNAL_04b6c507_4_k_cu_1ea47b86_363034cuda3std3__45__cpo3endE,@object
	.size		_ZN40_INTERNAL_04b6c507_4_k_cu_1ea47b86_363034cuda3std3__45__cpo3endE,(_ZN40_INTERNAL_04b6c507_4_k_cu_1ea47b86_363034cuda3std3__419piecewise_constructE - _ZN40_INTERNAL_04b6c507_4_k_cu_1ea47b86_363034cuda3std3__45__cpo3endE)
_ZN40_INTERNAL_04b6c507_4_k_cu_1ea47b86_363034cuda3std3__45__cpo3endE:
	.zero		1
	.type		_ZN40_INTERNAL_04b6c507_4_k_cu_1ea47b86_363034cuda3std3__419piecewise_constructE,@object
	.size		_ZN40_INTERNAL_04b6c507_4_k_cu_1ea47b86_363034cuda3std3__419piecewise_constructE,(_ZN40_INTERNAL_04b6c507_4_k_cu_1ea47b86_363034cuda3std3__45__cpo4cendE - _ZN40_INTERNAL_04b6c507_4_k_cu_1ea47b86_363034cuda3std3__419piecewise_constructE)
_ZN40_INTERNAL_04b6c507_4_k_cu_1ea47b86_363034cuda3std3__419piecewise_constructE:
	.zero		1
	.type		_ZN40_INTERNAL_04b6c507_4_k_cu_1ea47b86_363034cuda3std3__45__cpo4cendE,@object
	.size		_ZN40_INTERNAL_04b6c507_4_k_cu_1ea47b86_363034cuda3std3__45__cpo4cendE,(_ZN40_INTERNAL_04b6c507_4_k_cu_1ea47b86_363034cuda3std6ranges3__45__cpo4swapE - _ZN40_INTERNAL_04b6c507_4_k_cu_1ea47b86_363034cuda3std3__45__cpo4cendE)
_ZN40_INTERNAL_04b6c507_4_k_cu_1ea47b86_363034cuda3std3__45__cpo4cendE:
	.zero		1
	.type		_ZN40_INTERNAL_04b6c507_4_k_cu_1ea47b86_363034cuda3std6ranges3__45__cpo4swapE,@object
	.size		_ZN40_INTERNAL_04b6c507_4_k_cu_1ea47b86_363034cuda3std6ranges3__45__cpo4swapE,(.L_10 - _ZN40_INTERNAL_04b6c507_4_k_cu_1ea47b86_363034cuda3std6ranges3__45__cpo4swapE)
_ZN40_INTERNAL_04b6c507_4_k_cu_1ea47b86_363034cuda3std6ranges3__45__cpo4swapE:
	.zero		1
.L_10:


//--------------------- .nv.constant0._ZN7cutlass13device_kernelINS_4gemm6kernel13GemmUniversalIN4cute5tupleIJiiiiEEENS1_10collective13CollectiveMmaINS1_46MainloopSm100TmaUmmaWarpSpecializedBlockScaledILi8ELi2ELi1ENS5_IJNS4_1CILi2EEENSA_ILi4EEENSA_ILi1EEEEEEEENS5_IJNSA_ILi256EEESG_NSA_ILi128EEEEEENS5_IJNS_12float_e2m1_tENS_13float_ue4m3_tEEEENS5_IJNS5_IJlSD_lEEENS4_6LayoutINS5_IJNS5_IJNS5_IJNSA_ILi32EEESC_EEEiEEENS5_IJNS5_IJNSA_ILi16EEESC_EEEiEEENS5_IJSD_iEEEEEENS5_IJST_NS5_IJNS5_IJNSA_ILi0EEESD_EEENSA_ILi512EEEEEENS5_IJSW_iEEEEEEEEEEESL_S13_NS4_8TiledMMAINS4_8MMA_AtomIJNS4_23SM100_MMA_MXF4_2x1SM_SSISJ_SJ_fSK_Li256ELi256ELi16ELNS4_4UMMA5MajorE0ELS18_0ELNS17_7ScaleInE0ELS19_0EEEEEENSN_INS5_IJSD_SD_SD_EEENS5_IJSW_SW_SW_EEEEENS5_IJNS4_10UnderscoreES1F_S1F_EEEEENS5_IJNS4_28SM100_TMA_2SM_LOAD_MULTICASTES1I_EEENS5_IJNS4_14ComposedLayoutINS4_7SwizzleILi2ELi4ELi3EEENS4_18smem_ptr_flag_bitsILi4EEENSN_INS5_IJNSA_ILi8EEESH_EEENS5_IJSH_SD_EEEEEEENSN_INS5_IJNS5_IJNS5_IJSP_SD_EEESS_EEESD_NS5_IJSD_SB_EEEEEENS5_IJNS5_IJNS5_IJSS_SY_EEESX_EEESW_NS5_IJSC_SY_EEEEEEEEEEEvNS4_8identityENS5_IJNS4_18SM100_TMA_2SM_LOADES1I_EEENS5_IJS1T_NSN_INS5_IJNS5_IJNS5_IJSP_SB_EEESS_EEESD_S1W_EEENS5_IJS1Z_SW_NS5_IJSC_NSA_ILi1024EEEEEEEEEEEEEEvS24_EENS_8epilogue10collective18CollectiveEpilogueINS2G_23Sm100TmaWarpSpecializedILi4ELi2ELi64ELb1ELb0EEEJNS5_IJSH_SG_SH_EEENS5_IJNSN_ISH_SD_EENSN_INSA_ILi64EEESD_EEEEENS_10bfloat16_tESM_S2Q_SM_NS2G_6fusion15FusionCallbacksIS2K_NS2R_17LinearCombinationIS2Q_fS2Q_fLNS_15FloatRoundStyleE2EEES2L_S2P_JEEENS4_5SM1004TMEM4LOAD26SM100_TMEM_LOAD_32dp32b64xENS4_13SM90_TMA_LOADENS1K_INS1L_ILi3ELi4ELi3EEENS1N_ILi16EEENSN_INS5_IJS1P_S2N_EEENS5_IJS2N_SD_EEEEEEENS4_39AutoVectorizingCopyWithAssumedAlignmentILi128EEENS4_14SM90_TMA_STOREES37_S39_S39_EEEvvEEEEvNT_6ParamsE --------------------------
	.section	.nv.constant0._ZN7cutlass13device_kernelINS_4gemm6kernel13GemmUniversalIN4cute5tupleIJiiiiEEENS1_10collective13CollectiveMmaINS1_46MainloopSm100TmaUmmaWarpSpecializedBlockScaledILi8ELi2ELi1ENS5_IJNS4_1CILi2EEENSA_ILi4EEENSA_ILi1EEEEEEEENS5_IJNSA_ILi256EEESG_NSA_ILi128EEEEEENS5_IJNS_12float_e2m1_tENS_13float_ue4m3_tEEEENS5_IJNS5_IJlSD_lEEENS4_6LayoutINS5_IJNS5_IJNS5_IJNSA_ILi32EEESC_EEEiEEENS5_IJNS5_IJNSA_ILi16EEESC_EEEiEEENS5_IJSD_iEEEEEENS5_IJST_NS5_IJNS5_IJNSA_ILi0EEESD_EEENSA_ILi512EEEEEENS5_IJSW_iEEEEEEEEEEESL_S13_NS4_8TiledMMAINS4_8MMA_AtomIJNS4_23SM100_MMA_MXF4_2x1SM_SSISJ_SJ_fSK_Li256ELi256ELi16ELNS4_4UMMA5MajorE0ELS18_0ELNS17_7ScaleInE0ELS19_0EEEEEENSN_INS5_IJSD_SD_SD_EEENS5_IJSW_SW_SW_EEEEENS5_IJNS4_10UnderscoreES1F_S1F_EEEEENS5_IJNS4_28SM100_TMA_2SM_LOAD_MULTICASTES1I_EEENS5_IJNS4_14ComposedLayoutINS4_7SwizzleILi2ELi4ELi3EEENS4_18smem_ptr_flag_bitsILi4EEENSN_INS5_IJNSA_ILi8EEESH_EEENS5_IJSH_SD_EEEEEEENSN_INS5_IJNS5_IJNS5_IJSP_SD_EEESS_EEESD_NS5_IJSD_SB_EEEEEENS5_IJNS5_IJNS5_IJSS_SY_EEESX_EEESW_NS5_IJSC_SY_EEEEEEEEEEEvNS4_8identityENS5_IJNS4_18SM100_TMA_2SM_LOADES1I_EEENS5_IJS1T_NSN_INS5_IJNS5_IJNS5_IJSP_SB_EEESS_EEESD_S1W_EEENS5_IJS1Z_SW_NS5_IJSC_NSA_ILi1024EEEEEEEEEEEEEEvS24_EENS_8epilogue10collective18CollectiveEpilogueINS2G_23Sm100TmaWarpSpecializedILi4ELi2ELi64ELb1ELb0EEEJNS5_IJSH_SG_SH_EEENS5_IJNSN_ISH_SD_EENSN_INSA_ILi64EEESD_EEEEENS_10bfloat16_tESM_S2Q_SM_NS2G_6fusion15FusionCallbacksIS2K_NS2R_17LinearCombinationIS2Q_fS2Q_fLNS_15FloatRoundStyleE2EEES2L_S2P_JEEENS4_5SM1004TMEM4LOAD26SM100_TMEM_LOAD_32dp32b64xENS4_13SM90_TMA_LOADENS1K_INS1L_ILi3ELi4ELi3EEENS1N_ILi16EEENSN_INS5_IJS1P_S2N_EEENS5_IJS2N_SD_EEEEEEENS4_39AutoVectorizingCopyWithAssumedAlignmentILi128EEENS4_14SM90_TMA_STOREES37_S39_S39_EEEvvEEEEvNT_6ParamsE,"a",@progbits
	.sectionflags	@""
	.align	4
.nv.constant0._ZN7cutlass13device_kernelINS_4gemm6kernel13GemmUniversalIN4cute5tupleIJiiiiEEENS1_10collective13CollectiveMmaINS1_46MainloopSm100TmaUmmaWarpSpecializedBlockScaledILi8ELi2ELi1ENS5_IJNS4_1CILi2EEENSA_ILi4EEENSA_ILi1EEEEEEEENS5_IJNSA_ILi256EEESG_NSA_ILi128EEEEEENS5_IJNS_12float_e2m1_tENS_13float_ue4m3_tEEEENS5_IJNS5_IJlSD_lEEENS4_6LayoutINS5_IJNS5_IJNS5_IJNSA_ILi32EEESC_EEEiEEENS5_IJNS5_IJNSA_ILi16EEESC_EEEiEEENS5_IJSD_iEEEEEENS5_IJST_NS5_IJNS5_IJNSA_ILi0EEESD_EEENSA_ILi512EEEEEENS5_IJSW_iEEEEEEEEEEESL_S13_NS4_8TiledMMAINS4_8MMA_AtomIJNS4_23SM100_MMA_MXF4_2x1SM_SSISJ_SJ_fSK_Li256ELi256ELi16ELNS4_4UMMA5MajorE0ELS18_0ELNS17_7ScaleInE0ELS19_0EEEEEENSN_INS5_IJSD_SD_SD_EEENS5_IJSW_SW_SW_EEEEENS5_IJNS4_10UnderscoreES1F_S1F_EEEEENS5_IJNS4_28SM100_TMA_2SM_LOAD_MULTICASTES1I_EEENS5_IJNS4_14ComposedLayoutINS4_7SwizzleILi2ELi4ELi3EEENS4_18smem_ptr_flag_bitsILi4EEENSN_INS5_IJNSA_ILi8EEESH_EEENS5_IJSH_SD_EEEEEEENSN_INS5_IJNS5_IJNS5_IJSP_SD_EEESS_EEESD_NS5_IJSD_SB_EEEEEENS5_IJNS5_IJNS5_IJSS_SY_EEESX_EEESW_NS5_IJSC_SY_EEEEEEEEEEEvNS4_8identityENS5_IJNS4_18SM100_TMA_2SM_LOADES1I_EEENS5_IJS1T_NSN_INS5_IJNS5_IJNS5_IJSP_SB_EEESS_EEESD_S1W_EEENS5_IJS1Z_SW_NS5_IJSC_NSA_ILi1024EEEEEEEEEEEEEEvS24_EENS_8epilogue10collective18CollectiveEpilogueINS2G_23Sm100TmaWarpSpecializedILi4ELi2ELi64ELb1ELb0EEEJNS5_IJSH_SG_SH_EEENS5_IJNSN_ISH_SD_EENSN_INSA_ILi64EEESD_EEEEENS_10bfloat16_tESM_S2Q_SM_NS2G_6fusion15FusionCallbacksIS2K_NS2R_17LinearCombinationIS2Q_fS2Q_fLNS_15FloatRoundStyleE2EEES2L_S2P_JEEENS4_5SM1004TMEM4LOAD26SM100_TMEM_LOAD_32dp32b64xENS4_13SM90_TMA_LOADENS1K_INS1L_ILi3ELi4ELi3EEENS1N_ILi16EEENSN_INS5_IJS1P_S2N_EEENS5_IJS2N_SD_EEEEEEENS4_39AutoVectorizingCopyWithAssumedAlignmentILi128EEENS4_14SM90_TMA_STOREES37_S39_S39_EEEvvEEEEvNT_6ParamsE:
	.zero		3968


//--------------------- SYMBOLS --------------------------

	.type		.nv.reservedSmem.offset0,@object
	.size		.nv.reservedSmem.offset0,0x4
	.type		.nv.reservedSmem.cap,@object
	.size		.nv.reservedSmem.cap,0x4
	.type		__assertfail,@function
